def matmul_kernel(
    a_ptr,
    b_ptr,
    c_ptr,
    M,
    N,
    K,
    stride_am,
    stride_ak,
    stride_bk,
    stride_bn,
    stride_cm,
    stride_cn,
    BLOCK_M: tl.constexpr,
    BLOCK_N: tl.constexpr,
    BLOCK_K: tl.constexpr,
    GROUP_M: tl.constexpr,
):
    pid = tl.program_id(axis=0)
    num_pid_m = tl.cdiv(M, BLOCK_M)
    num_pid_n = tl.cdiv(N, BLOCK_N)
    num_pid_in_group = GROUP_M * num_pid_n
    group_id = pid // num_pid_in_group
    first_pid_m = group_id * GROUP_M
    group_size_m = min(num_pid_m - first_pid_m, GROUP_M)
    pid_m = first_pid_m + ((pid % num_pid_in_group) % group_size_m)
    pid_n = (pid % num_pid_in_group) // group_size_m

    offs_am = (pid_m * BLOCK_M + tl.arange(0, BLOCK_M)) % M
    offs_bn = (pid_n * BLOCK_N + tl.arange(0, BLOCK_N)) % N
    offs_k = tl.arange(0, BLOCK_K)
    a_ptrs = a_ptr + offs_am[:, None] * stride_am + offs_k[None, :] * stride_ak
    b_ptrs = b_ptr + offs_k[:, None] * stride_bk + offs_bn[None, :] * stride_bn

    acc = tl.zeros((BLOCK_M, BLOCK_N), dtype=tl.float32)
    for kk in range(0, tl.cdiv(K, BLOCK_K)):
        a = tl.load(a_ptrs, mask=offs_k[None, :] < K - kk * BLOCK_K, other=0.0)
        b = tl.load(b_ptrs, mask=offs_k[:, None] < K - kk * BLOCK_K, other=0.0)
        acc = tl.dot(a, b, acc)
        a_ptrs += BLOCK_K * stride_ak
        b_ptrs += BLOCK_K * stride_bk

    c = acc.to(c_ptr.dtype.element_ty)
    offs_cm = pid_m * BLOCK_M + tl.arange(0, BLOCK_M)
    offs_cn = pid_n * BLOCK_N + tl.arange(0, BLOCK_N)
    c_ptrs = c_ptr + offs_cm[:, None] * stride_cm + offs_cn[None, :] * stride_cn
    mask = (offs_cm[:, None] < M) & (offs_cn[None, :] < N)
    tl.store(c_ptrs, c, mask=mask)

# config = {"BLOCK_K": 128, "BLOCK_M": 128, "BLOCK_N": 256, "GROUP_M": 4, "arch": "sm_100", "dtype": "fp16", "num_ctas": 1, "num_stages": 3, "num_warps": 4}
# arch = sm_100


// ===== COMPILED SASS (sm_100a) =====

	.target	sm_100a

	.elftype	@"ET_EXEC"


//--------------------- .note.nv.tkinfo           --------------------------
	.section	.note.nv.tkinfo,"",@"SHT_NOTE"
	.sectionflags	@"SHF_NOTE_NV_TKINFO"
	.tkinfo
        /*0018*/ 	.word	0x00000081
        /*0030*/ 	.string	""
        /*0030*/ 	.string	"ptxas-blackwell"
        /*0030*/ 	.string	"Cuda compilation tools, release 12.9, V12.9.86"
        /*0030*/ 	.string	"Build cuda_12.9.r12.9/compiler.36037853_0"
        /*0030*/ 	.string	"-v  -suppress-debug-info  -lineinfo  -arch sm_100a "



//--------------------- .note.nv.cuver            --------------------------
	.section	.note.nv.cuver,"",@"SHT_NOTE"
	.sectionflags	@"SHF_NOTE_NV_CUVER"
        /*0018*/ 	.short	0x0001
        /*001a*/ 	.short	0x0064
        /*001c*/ 	.short	0x0001
        /*001e*/ 	.short	0x0000
        /*0020*/ 	.short	0x0001
        /*0022*/ 	.short	0x0000


//--------------------- .nv.info                  --------------------------
	.section	.nv.info,"",@"SHT_CUDA_INFO"
	.align	4


	//----- nvinfo : EIATTR_REGCOUNT
	.align		4
        /*0000*/ 	.byte	0x04, 0x2f
        /*0002*/ 	.short	(.L_4 - .L_3)
	.align		4
.L_3:
        /*0004*/ 	.word	index@(matmul_kernel)
        /*0008*/ 	.word	0x00000060


	//----- nvinfo : EIATTR_FRAME_SIZE
	.align		4
.L_4:
        /*000c*/ 	.byte	0x04, 0x11
        /*000e*/ 	.short	(.L_6 - .L_5)
	.align		4
.L_5:
        /*0010*/ 	.word	index@($__internal_2_$__cuda_sm10x_tcgen05_guardrail_trap_unallocated_columns_being_dealloced)
        /*0014*/ 	.word	0x00001598


	//----- nvinfo : EIATTR_FRAME_SIZE
	.align		4
.L_6:
        /*0018*/ 	.byte	0x04, 0x11
        /*001a*/ 	.short	(.L_8 - .L_7)
	.align		4
.L_7:
        /*001c*/ 	.word	index@($__internal_1_$__cuda_sm10x_tcgen05_guardrail_trap_phase_invalid_during_alloc)
        /*0020*/ 	.word	0x00001598


	//----- nvinfo : EIATTR_FRAME_SIZE
	.align		4
.L_8:
        /*0024*/ 	.byte	0x04, 0x11
        /*0026*/ 	.short	(.L_10 - .L_9)
	.align		4
.L_9:
        /*0028*/ 	.word	index@($__internal_0_$__cuda_sm10x_tcgen05_guardrail_trap_col_being_dealloced_not_returned_by_alloc)
        /*002c*/ 	.word	0x00001598


	//----- nvinfo : EIATTR_FRAME_SIZE
	.align		4
.L_10:
        /*0030*/ 	.byte	0x04, 0x11
        /*0032*/ 	.short	(.L_12 - .L_11)
	.align		4
.L_11:
        /*0034*/ 	.word	index@(matmul_kernel)
        /*0038*/ 	.word	0x00001598


	//----- nvinfo : EIATTR_MIN_STACK_SIZE
	.align		4
.L_12:
        /*003c*/ 	.byte	0x04, 0x12
        /*003e*/ 	.short	(.L_14 - .L_13)
	.align		4
.L_13:
        /*0040*/ 	.word	index@(matmul_kernel)
        /*0044*/ 	.word	0x00001598
.L_14:


//--------------------- .nv.info.matmul_kernel    --------------------------
	.section	.nv.info.matmul_kernel,"",@"SHT_CUDA_INFO"
	.sectionflags	@""
	.align	4


	//----- nvinfo : EIATTR_CUDA_API_VERSION
	.align		4
        /*0000*/ 	.byte	0x04, 0x37
        /*0002*/ 	.short	(.L_16 - .L_15)
.L_15:
        /*0004*/ 	.word	0x00000081


	//----- nvinfo : EIATTR_KPARAM_INFO
	.align		4
.L_16:
        /*0008*/ 	.byte	0x04, 0x17
        /*000a*/ 	.short	(.L_18 - .L_17)
.L_17:
        /*000c*/ 	.word	0x00000000
        /*0010*/ 	.short	0x000d
        /*0012*/ 	.short	0x0048
        /*0014*/ 	.byte	0x00, 0xf4, 0x21, 0x00


	//----- nvinfo : EIATTR_KPARAM_INFO
	.align		4
.L_18:
        /*0018*/ 	.byte	0x04, 0x17
        /*001a*/ 	.short	(.L_20 - .L_19)
.L_19:
        /*001c*/ 	.word	0x00000000
        /*0020*/ 	.short	0x000c
        /*0022*/ 	.short	0x0040
        /*0024*/ 	.byte	0x00, 0xf4, 0x21, 0x00


	//----- nvinfo : EIATTR_KPARAM_INFO
	.align		4
.L_20:
        /*0028*/ 	.byte	0x04, 0x17
        /*002a*/ 	.short	(.L_22 - .L_21)
.L_21:
        /*002c*/ 	.word	0x00000000
        /*0030*/ 	.short	0x000b
        /*0032*/ 	.short	0x0038
        /*0034*/ 	.byte	0x00, 0xf0, 0x11, 0x00


	//----- nvinfo : EIATTR_KPARAM_INFO
	.align		4
.L_22:
        /*0038*/ 	.byte	0x04, 0x17
        /*003a*/ 	.short	(.L_24 - .L_23)
.L_23:
        /*003c*/ 	.word	0x00000000
        /*0040*/ 	.short	0x000a
        /*0042*/ 	.short	0x0034
        /*0044*/ 	.byte	0x00, 0xf0, 0x11, 0x00


	//----- nvinfo : EIATTR_KPARAM_INFO
	.align		4
.L_24:
        /*0048*/ 	.byte	0x04, 0x17
        /*004a*/ 	.short	(.L_26 - .L_25)
.L_25:
        /*004c*/ 	.word	0x00000000
        /*0050*/ 	.short	0x0009
        /*0052*/ 	.short	0x0030
        /*0054*/ 	.byte	0x00, 0xf0, 0x11, 0x00


	//----- nvinfo : EIATTR_KPARAM_INFO
	.align		4
.L_26:
        /*0058*/ 	.byte	0x04, 0x17
        /*005a*/ 	.short	(.L_28 - .L_27)
.L_27:
        /*005c*/ 	.word	0x00000000
        /*0060*/ 	.short	0x0008
        /*0062*/ 	.short	0x002c
        /*0064*/ 	.byte	0x00, 0xf0, 0x11, 0x00


	//----- nvinfo : EIATTR_KPARAM_INFO
	.align		4
.L_28:
        /*0068*/ 	.byte	0x04, 0x17
        /*006a*/ 	.short	(.L_30 - .L_29)
.L_29:
        /*006c*/ 	.word	0x00000000
        /*0070*/ 	.short	0x0007
        /*0072*/ 	.short	0x0028
        /*0074*/ 	.byte	0x00, 0xf0, 0x11, 0x00


	//----- nvinfo : EIATTR_KPARAM_INFO
	.align		4
.L_30:
        /*0078*/ 	.byte	0x04, 0x17
        /*007a*/ 	.short	(.L_32 - .L_31)
.L_31:
        /*007c*/ 	.word	0x00000000
        /*0080*/ 	.short	0x0006
        /*0082*/ 	.short	0x0024
        /*0084*/ 	.byte	0x00, 0xf0, 0x11, 0x00


	//----- nvinfo : EIATTR_KPARAM_INFO
	.align		4
.L_32:
        /*0088*/ 	.byte	0x04, 0x17
        /*008a*/ 	.short	(.L_34 - .L_33)
.L_33:
        /*008c*/ 	.word	0x00000000
        /*0090*/ 	.short	0x0005
        /*0092*/ 	.short	0x0020
        /*0094*/ 	.byte	0x00, 0xf0, 0x11, 0x00


	//----- nvinfo : EIATTR_KPARAM_INFO
	.align		4
.L_34:
        /*0098*/ 	.byte	0x04, 0x17
        /*009a*/ 	.short	(.L_36 - .L_35)
.L_35:
        /*009c*/ 	.word	0x00000000
        /*00a0*/ 	.short	0x0004
        /*00a2*/ 	.short	0x001c
        /*00a4*/ 	.byte	0x00, 0xf0, 0x11, 0x00


	//----- nvinfo : EIATTR_KPARAM_INFO
	.align		4
.L_36:
        /*00a8*/ 	.byte	0x04, 0x17
        /*00aa*/ 	.short	(.L_38 - .L_37)
.L_37:
        /*00ac*/ 	.word	0x00000000
        /*00b0*/ 	.short	0x0003
        /*00b2*/ 	.short	0x0018
        /*00b4*/ 	.byte	0x00, 0xf0, 0x11, 0x00


	//----- nvinfo : EIATTR_KPARAM_INFO
	.align		4
.L_38:
        /*00b8*/ 	.byte	0x04, 0x17
        /*00ba*/ 	.short	(.L_40 - .L_39)
.L_39:
        /*00bc*/ 	.word	0x00000000
        /*00c0*/ 	.short	0x0002
        /*00c2*/ 	.short	0x0010
        /*00c4*/ 	.byte	0x00, 0xf4, 0x21, 0x00


	//----- nvinfo : EIATTR_KPARAM_INFO
	.align		4
.L_40:
        /*00c8*/ 	.byte	0x04, 0x17
        /*00ca*/ 	.short	(.L_42 - .L_41)
.L_41:
        /*00cc*/ 	.word	0x00000000
        /*00d0*/ 	.short	0x0001
        /*00d2*/ 	.short	0x0008
        /*00d4*/ 	.byte	0x00, 0xf4, 0x21, 0x00


	//----- nvinfo : EIATTR_KPARAM_INFO
	.align		4
.L_42:
        /*00d8*/ 	.byte	0x04, 0x17
        /*00da*/ 	.short	(.L_44 - .L_43)
.L_43:
        /*00dc*/ 	.word	0x00000000
        /*00e0*/ 	.short	0x0000
        /*00e2*/ 	.short	0x0000
        /*00e4*/ 	.byte	0x00, 0xf4, 0x21, 0x00


	//----- nvinfo : EIATTR_AT_ENTRY_FRAGMENTS
	.align		4
.L_44:
        /*00e8*/ 	.byte	0x04, 0x4f
        /*00ea*/ 	.short	(.L_46 - .L_45)


	//   ....[0]....
.L_45:
        /*00ec*/ 	.word	0x00000004


	//----- nvinfo : EIATTR_RESERVED_SMEM_USED
	.align		4
.L_46:
        /*00f0*/ 	.byte	0x01, 0x41
	.zero		2


	//----- nvinfo : EIATTR_SPARSE_MMA_MASK
	.align		4
        /*00f4*/ 	.byte	0x03, 0x50
        /*00f6*/ 	.short	0x0000


	//----- nvinfo : EIATTR_TCGEN05_1CTA_USED
	.align		4
        /*00f8*/ 	.byte	0x01, 0x51
	.zero		2


	//----- nvinfo : EIATTR_MAXREG_COUNT
	.align		4
        /*00fc*/ 	.byte	0x03, 0x1b
        /*00fe*/ 	.short	0x00ff


	//----- nvinfo : EIATTR_NUM_BARRIERS
	.align		4
        /*0100*/ 	.byte	0x02, 0x4c
        /*0102*/ 	.byte	0x01
	.zero		1


	//----- nvinfo : EIATTR_ANNOTATIONS
	.align		4
        /*0104*/ 	.byte	0x04, 0x55
        /*0106*/ 	.short	(.L_48 - .L_47)


	//   ....[0]....
.L_47:
        /*0108*/ 	.word	0x00000001
        /*010c*/ 	.byte	0xc0, 0x09, 0x00, 0x00, 0x01, 0x00, 0x00, 0x00, 0x40, 0x0a, 0x00, 0x00, 0x01, 0x00, 0x00, 0x00
        /* <DEDUP_REMOVED lines=2914> */
        /*b73c*/ 	.byte	0xf0, 0x68, 0x04, 0x00, 0x01, 0x00, 0x00, 0x00, 0x00, 0x69, 0x04, 0x00


	//----- nvinfo : EIATTR_INT_WARP_WIDE_INSTR_OFFSETS
	.align		4
.L_48:
        /*b748*/ 	.byte	0x04, 0x31
        /*b74a*/ 	.short	(.L_50 - .L_49)


	//   ....[0]....
.L_49:
        /*b74c*/ 	.word	0x00006ae0


	//   ....[1]....
        /*b750*/ 	.word	0x00006b10


	//   ....[2]....
        /*b754*/ 	.word	0x0000d2b0


	//   ....[3]....
        /*b758*/ 	.word	0x00046e20


	//   ....[4]....
        /*b75c*/ 	.word	0x00046e70


	//----- nvinfo : EIATTR_COOP_GROUP_MASK_REGIDS
	.align		4
.L_50:
        /*b760*/ 	.byte	0x04, 0x29
        /*b762*/ 	.short	(.L_52 - .L_51)


	//   ....[0]....
.L_51:
        /*b764*/ 	.word	0xffffffff


	//   ....[1]....
        /*b768*/ 	.word	0xffffffff


	//   ....[2]....
        /*b76c*/ 	.word	0xffffffff


	//   ....[3]....
        /*b770*/ 	.word	0xffffffff


	//----- nvinfo : EIATTR_COOP_GROUP_INSTR_OFFSETS
	.align		4
.L_52:
        /*b774*/ 	.byte	0x04, 0x28
        /*b776*/ 	.short	(.L_54 - .L_53)


	//   ....[0]....
.L_53:
        /*b778*/ 	.word	0x00000070


	//   ....[1]....
        /*b77c*/ 	.word	0x00000330


	//   ....[2]....
        /*b780*/ 	.word	0x00046cb0


	//   ....[3]....
        /*b784*/ 	.word	0x00046f20


	//----- nvinfo : EIATTR_VRC_CTA_INIT_COUNT
	.align		4
.L_54:
        /*b788*/ 	.byte	0x02, 0x4a
        /*b78a*/ 	.byte	0x80
	.zero		1


	//----- nvinfo : EIATTR_MBARRIER_INSTR_OFFSETS
	.align		4
        /*b78c*/ 	.byte	0x04, 0x39
        /*b78e*/ 	.short	(.L_56 - .L_55)


	//   ....[0]....
.L_55:
        /*b790*/ 	.word	0x00006c80
        /*b794*/ 	.word	0x000000ff
        /*b798*/ 	.word	0x00000000
        /*b79c*/ 	.short	0x0100
        /*b79e*/ 	.byte	0x06
	.zero		1


	//   ....[1]....
        /*b7a0*/ 	.word	0x0000d2e0
        /*b7a4*/ 	.word	0x000000ff
        /*b7a8*/ 	.word	0x00020008
        /*b7ac*/ 	.short	0x0100
        /*b7ae*/ 	.byte	0x09
	.zero		1


	//   ....[2]....
        /*b7b0*/ 	.word	0x0002cee0
        /*b7b4*/ 	.word	0x000000ff
        /*b7b8*/ 	.word	0x00000000
        /*b7bc*/ 	.short	0x010a
        /*b7be*/ 	.byte	0x06
	.zero		1


	//   ....[3]....
        /*b7c0*/ 	.word	0x0003c2d0
        /*b7c4*/ 	.word	0x000000ff
        /*b7c8*/ 	.word	0x00000000
        /*b7cc*/ 	.short	0x010a
        /*b7ce*/ 	.byte	0x06
	.zero		1


	//   ....[4]....
        /*b7d0*/ 	.word	0x0003c460
        /*b7d4*/ 	.word	0x000000ff
        /*b7d8*/ 	.word	0x00020000
        /*b7dc*/ 	.short	0x0108
        /*b7de*/ 	.byte	0x09
	.zero		1


	//   ....[5]....
        /*b7e0*/ 	.word	0x0003c540
        /*b7e4*/ 	.word	0x000000ff
        /*b7e8*/ 	.word	0x00020008
        /*b7ec*/ 	.short	0x0108
        /*b7ee*/ 	.byte	0x09
	.zero		1


	//   ....[6]....
        /*b7f0*/ 	.word	0x00046f40
        /*b7f4*/ 	.word	0x000000ff
        /*b7f8*/ 	.word	0x00000000
        /*b7fc*/ 	.short	0x010a
        /*b7fe*/ 	.byte	0x06
	.zero		1


	//   ....[7]....
        /*b800*/ 	.word	0x00046f70
        /*b804*/ 	.word	0x000000ff
        /*b808*/ 	.word	0x00000000
        /*b80c*/ 	.short	0x010a
        /*b80e*/ 	.byte	0x06
	.zero		1


	//----- nvinfo : EIATTR_NUM_MBARRIERS
	.align		4
.L_56:
        /*b810*/ 	.byte	0x03, 0x38
        /*b812*/ 	.short	0x0002


	//----- nvinfo : EIATTR_EXIT_INSTR_OFFSETS
	.align		4
        /*b814*/ 	.byte	0x04, 0x1c
        /*b816*/ 	.short	(.L_58 - .L_57)


	//   ....[0]....
.L_57:
        /*b818*/ 	.word	0x00046f30


	//----- nvinfo : EIATTR_REQNTID
	.align		4
.L_58:
        /*b81c*/ 	.byte	0x04, 0x10
        /*b81e*/ 	.short	(.L_60 - .L_59)
.L_59:
        /*b820*/ 	.word	0x00000080
        /*b824*/ 	.word	0x00000001
        /*b828*/ 	.word	0x00000001


	//----- nvinfo : EIATTR_CRS_STACK_SIZE
	.align		4
.L_60:
        /*b82c*/ 	.byte	0x04, 0x1e
        /*b82e*/ 	.short	(.L_62 - .L_61)
.L_61:
        /*b830*/ 	.word	0x00000000


	//----- nvinfo : EIATTR_CBANK_PARAM_SIZE
	.align		4
.L_62:
        /*b834*/ 	.byte	0x03, 0x19
        /*b836*/ 	.short	0x0050


	//----- nvinfo : EIATTR_PARAM_CBANK
	.align		4
        /*b838*/ 	.byte	0x04, 0x0a
        /*b83a*/ 	.short	(.L_64 - .L_63)
	.align		4
.L_63:
        /*b83c*/ 	.word	index@(.nv.constant0.matmul_kernel)
        /*b840*/ 	.short	0x0380
        /*b842*/ 	.short	0x0050


	//----- nvinfo : EIATTR_SW_WAR
	.align		4
.L_64:
        /*b844*/ 	.byte	0x04, 0x36
        /*b846*/ 	.short	(.L_66 - .L_65)
.L_65:
        /*b848*/ 	.word	0x00000008
.L_66:


//--------------------- .nv.compat                --------------------------
	.section	.nv.compat,"",@"SHT_CUDA_COMPAT_INFO"
	.align	4
        /*0000*/ 	.byte	0x02, 0x02, 0x02, 0x00, 0x02, 0x05, 0x05, 0x00, 0x02, 0x03, 0x00, 0x00, 0x02, 0x06, 0x01, 0x00


//--------------------- .nv.callgraph             --------------------------
	.section	.nv.callgraph,"",@"SHT_CUDA_CALLGRAPH"
	.align	4
	.sectionentsize	8
	.align		4
        /*0000*/ 	.word	0x00000000
	.align		4
        /*0004*/ 	.word	0xffffffff
	.align		4
        /*0008*/ 	.word	0x00000000
	.align		4
        /*000c*/ 	.word	0xfffffffe
	.align		4
        /*0010*/ 	.word	0x00000000
	.align		4
        /*0014*/ 	.word	0xfffffffd
	.align		4
        /*0018*/ 	.word	0x00000000
	.align		4
        /*001c*/ 	.word	0xfffffffc


//--------------------- .text.matmul_kernel       --------------------------
	.section	.text.matmul_kernel,"ax",@progbits
	.align	128
        .global         matmul_kernel
        .type           matmul_kernel,@function
        .size           matmul_kernel,(.L_x_21 - matmul_kernel)
        .other          matmul_kernel,@"STO_CUDA_ENTRY STV_DEFAULT"
matmul_kernel:
.text.matmul_kernel:
[----:B------:R-:W0:Y:S01]  /*0000*/  LDC R1, c[0x0][0x37c] ;  /* 0x0000df00ff017b82 */ /* 0x000e220000000800 */
[----:B------:R-:W1:Y:S01]  /*0010*/  S2R R0, SR_TID.X ;  /* 0x0000000000007919 */ /* 0x000e620000002100 */
[----:B0-----:R-:W-:Y:S01]  /*0020*/  VIADD R1, R1, 0xffffea68 ;  /* 0xffffea6801017836 */ /* 0x001fe20000000000 */
[----:B-1----:R-:W-:-:S13]  /*0030*/  ISETP.GE.U32.AND P0, PT, R0, 0x20, PT ;  /* 0x000000200000780c */ /* 0x002fda0003f06070 */
[----:B------:R-:W-:Y:S02]  /*0040*/  VOTEU.ANY UP0, P0 ;  /* 0x0000000000ff7886 */ /* 0x000fe40000000100 */
[----:B------:R-:W-:Y:S05]  /*0050*/  BRA.U UP0, `(.L_x_0) ;  /* 0x0000000100b87547 */ /* 0x000fea000b800000 */
[----:B------:R-:W0:Y:S01]  /*0060*/  S2UR UR6, SR_CgaCtaId ;  /* 0x00000000000679c3 */ /* 0x000e220000008800 */
[----:B------:R-:W-:Y:S01]  /*0070*/  NOP ;  /* 0x0000000000007918 */ /* 0x000fe20000000000 */
[----:B------:R-:W-:Y:S02]  /*0080*/  UMOV UR4, 0x40 ;  /* 0x0000004000047882 */ /* 0x000fe40000000000 */
[----:B0-----:R-:W-:-:S09]  /*0090*/  ULEA UR4, UR6, UR4, 0x18 ;  /* 0x0000000406047291 */ /* 0x001fd2000f8ec0ff */
[----:B------:R-:W0:Y:S01]  /*00a0*/  LDS.U8 R0, [UR4] ;  /* 0x00000004ff007984 */ /* 0x000e220008000000 */
[----:B------:R-:W-:Y:S02]  /*00b0*/  UMOV UR4, 0x400 ;  /* 0x0000040000047882 */ /* 0x000fe40000000000 */
[----:B------:R-:W-:Y:S01]  /*00c0*/  ULEA UR4, UR6, UR4, 0x18 ;  /* 0x0000000406047291 */ /* 0x000fe2000f8ec0ff */
[----:B0-----:R-:W-:-:S13]  /*00d0*/  ISETP.NE.AND P0, PT, R0, RZ, PT ;  /* 0x000000ff0000720c */ /* 0x001fda0003f05270 */
[----:B------:R-:W-:Y:S05]  /*00e0*/  @P0 BRA `(.L_x_1) ;  /* 0x00000000007c0947 */ /* 0x000fea0003800000 */
[----:B------:R-:W-:-:S13]  /*00f0*/  ELECT P0, URZ, PT ;  /* 0x0000000000ff782f */ /* 0x000fda0003800000 */
[----:B------:R-:W-:Y:S05]  /*0100*/  @!P0 BRA `(.L_x_2) ;  /* 0x0000000000848947 */ /* 0x000fea0003800000 */
[----:B------:R-:W-:Y:S01]  /*0110*/  UMOV UR5, 0x10 ;  /* 0x0000001000057882 */ /* 0x000fe20000000000 */
[----:B------:R-:W-:Y:S02]  /*0120*/  IMAD.MOV.U32 R4, RZ, RZ, 0x1 ;  /* 0x00000001ff047424 */ /* 0x000fe400078e00ff */
[----:B------:R-:W-:Y:S02]  /*0130*/  IMAD.MOV.U32 R5, RZ, RZ, 0xffff ;  /* 0x0000ffffff057424 */ /* 0x000fe400078e00ff */
[----:B------:R-:W-:Y:S04]  /*0140*/  DEPBAR.LE SB0, 0x36 ;  /* 0x00008d800000791a */ /* 0x000fe80000000000 */
[----:B------:R-:W0:Y:S02]  /*0150*/  UTCATOMSWS.FIND_AND_SET.ALIGN UP1, UR5, UR5 ;  /* 0x00000005000575e3 */ /* 0x000e240008020800 */
[----:B0-----:R-:W-:-:S04]  /*0160*/  PLOP3.LUT P0, PT, PT, PT, UP1, 0x80, 0x8 ;  /* 0x000000000008781c */ /* 0x001fc80003f0f018 */
[----:B------:R-:W-:-:S04]  /*0170*/  SEL R0, RZ, 0xffffffff, !P0 ;  /* 0xffffffffff007807 */ /* 0x000fc80004000000 */
[----:B------:R-:W-:Y:S01]  /*0180*/  ISETP.NE.AND P0, PT, R0, RZ, PT ;  /* 0x000000ff0000720c */ /* 0x000fe20003f05270 */
[----:B------:R-:W-:-:S12]  /*0190*/  IMAD.U32 R0, RZ, RZ, UR5 ;  /* 0x00000005ff007e24 */ /* 0x000fd8000f8e00ff */
[----:B------:R-:W-:Y:S05]  /*01a0*/  @P0 BRA `(.L_x_3) ;  /* 0x0000000000240947 */ /* 0x000fea0003800000 */
.L_x_4:
[----:B------:R-:W-:Y:S05]  /*01b0*/  NANOSLEEP 0x64 ;  /* 0x000000640000795d */ /* 0x000fea0003800000 */
[----:B------:R-:W-:-:S05]  /*01c0*/  UMOV UR5, 0x10 ;  /* 0x0000001000057882 */ /* 0x000fca0000000000 */
[----:B------:R-:W-:Y:S04]  /*01d0*/  DEPBAR.LE SB0, 0x36 ;  /* 0x00008d800000791a */ /* 0x000fe80000000000 */
[----:B------:R-:W0:Y:S02]  /*01e0*/  UTCATOMSWS.FIND_AND_SET.ALIGN UP1, UR5, UR5 ;  /* 0x00000005000575e3 */ /* 0x000e240008020800 */
[----:B0-----:R-:W-:-:S04]  /*01f0*/  PLOP3.LUT P0, PT, PT, PT, UP1, 0x80, 0x8 ;  /* 0x000000000008781c */ /* 0x001fc80003f0f018 */
[----:B------:R-:W-:-:S04]  /*0200*/  SEL R0, RZ, 0xffffffff, !P0 ;  /* 0xffffffffff007807 */ /* 0x000fc80004000000 */
[----:B------:R-:W-:Y:S01]  /*0210*/  ISETP.NE.AND P0, PT, R0, RZ, PT ;  /* 0x000000ff0000720c */ /* 0x000fe20003f05270 */
[----:B------:R-:W-:-:S12]  /*0220*/  IMAD.U32 R0, RZ, RZ, UR5 ;  /* 0x00000005ff007e24 */ /* 0x000fd8000f8e00ff */
[----:B------:R-:W-:Y:S05]  /*0230*/  @!P0 BRA `(.L_x_4) ;  /* 0xfffffffc00dc8947 */ /* 0x000fea000383ffff */
.L_x_3:
[C---:B------:R-:W-:Y:S01]  /*0240*/  VIADD R3, R0.reuse, 0x10 ;  /* 0x0000001000037836 */ /* 0x040fe20000000000 */
[----:B------:R-:W-:Y:S01]  /*0250*/  UMOV UR5, 0x50 ;  /* 0x0000005000057882 */ /* 0x000fe20000000000 */
[----:B------:R-:W-:Y:S01]  /*0260*/  SHF.L.U32 R2, R5, R0, RZ ;  /* 0x0000000005027219 */ /* 0x000fe200000006ff */
[----:B------:R-:W-:Y:S01]  /*0270*/  ULEA UR5, UR6, UR5, 0x18 ;  /* 0x0000000506057291 */ /* 0x000fe2000f8ec0ff */
[----:B------:R-:W-:Y:S01]  /*0280*/  IMAD.SHL.U32 R0, R0, 0x20, RZ ;  /* 0x0000002000007824 */ /* 0x000fe200078e00ff */
[----:B------:R-:W-:-:S04]  /*0290*/  SHF.L.U32 R3, R4, R3, RZ ;  /* 0x0000000304037219 */ /* 0x000fc800000006ff */
[----:B------:R-:W-:-:S05]  /*02a0*/  LOP3.LUT R2, R3, R2, RZ, 0xfc, !PT ;  /* 0x0000000203027212 */ /* 0x000fca00078efcff */
[----:B------:R0:W-:Y:S04]  /*02b0*/  ATOMS.OR RZ, [UR5], R2 ;  /* 0x00000002ffff798c */ /* 0x0001e8000b000005 */
[----:B------:R0:W-:Y:S01]  /*02c0*/  STS [UR4], R0 ;  /* 0x00000000ff007988 */ /* 0x0001e20008000804 */
[----:B------:R-:W-:Y:S05]  /*02d0*/  BRA `(.L_x_2) ;  /* 0x0000000000107947 */ /* 0x000fea0003800000 */
.L_x_1:
[----:B------:R-:W-:Y:S01]  /*02e0*/  IMAD.MOV.U32 R0, RZ, RZ, -0x1 ;  /* 0xffffffffff007424 */ /* 0x000fe200078e00ff */
[----:B------:R-:W-:-:S04]  /*02f0*/  MOV R2, 0x320 ;  /* 0x0000032000027802 */ /* 0x000fc80000000f00 */
[----:B------:R0:W-:Y:S03]  /*0300*/  STS [UR4], R0 ;  /* 0x00000000ff007988 */ /* 0x0001e60008000804 */
[----:B0-----:R-:W-:Y:S05]  /*0310*/  CALL.REL.NOINC `($__internal_1_$__cuda_sm10x_tcgen05_guardrail_trap_phase_invalid_during_alloc) ;  /* 0x0000046c002c7944 */ /* 0x001fea0003c00000 */
.L_x_2:
[----:B------:R-:W-:Y:S05]  /*0320*/  WARPSYNC.ALL ;  /* 0x0000000000007948 */ /* 0x000fea0003800000 */
[----:B------:R-:W-:Y:S01]  /*0330*/  NOP ;  /* 0x0000000000007918 */ /* 0x000fe20000000000 */
.L_x_0:
[----:B------:R-:W1:Y:S01]  /*0340*/  LDC.64 R72, c[0x0][0x398] ;  /* 0x0000e600ff487b82 */ /* 0x000e620000000a00 */
[----:B------:R-:W2:Y:S01]  /*0350*/  S2R R5, SR_CTAID.X ;  /* 0x0000000000057919 */ /* 0x000ea20000002500 */
[----:B------:R-:W-:Y:S01]  /*0360*/  UMOV UR9, 0x400 ;  /* 0x0000040000097882 */ /* 0x000fe20000000000 */
[----:B------:R-:W3:Y:S01]  /*0370*/  LDCU UR5, c[0x0][0x3a4] ;  /* 0x00007480ff0577ac */ /* 0x000ee20008000800 */
[----:B------:R-:W4:Y:S01]  /*0380*/  S2R R14, SR_TID.X ;  /* 0x00000000000e7919 */ /* 0x000f220000002100 */
[----:B------:R-:W5:Y:S03]  /*0390*/  LDCU.128 UR12, c[0x0][0x380] ;  /* 0x00007000ff0c77ac */ /* 0x000f660008000c00 */
[----:B------:R-:W0:Y:S01]  /*03a0*/  S2UR UR4, SR_CgaCtaId ;  /* 0x00000000000479c3 */ /* 0x000e220000008800 */
[----:B------:R-:W0:Y:S01]  /*03b0*/  LDCU.64 UR20, c[0x0][0x358] ;  /* 0x00006b00ff1477ac */ /* 0x000e220008000a00 */
[----:B------:R-:W-:-:S06]  /*03c0*/  UMOV UR7, 0x1 ;  /* 0x0000000100077882 */ /* 0x000fcc0000000000 */
[----:B------:R-:W3:Y:S01]  /*03d0*/  LDC.64 R70, c[0x0][0x3a8] ;  /* 0x0000ea00ff467b82 */ /* 0x000ee20000000a00 */
[----:B01----:R-:W-:Y:S01]  /*03e0*/  VIADD R0, R73, 0xff ;  /* 0x000000ff49007836 */ /* 0x003fe20000000000 */
[----:B------:R-:W-:-:S04]  /*03f0*/  IABS R68, R73 ;  /* 0x0000004900447213 */ /* 0x000fc80000000000 */
[----:B------:R-:W-:Y:S01]  /*0400*/  SHF.R.S32.HI R3, RZ, 0x1f, R0 ;  /* 0x0000001fff037819 */ /* 0x000fe20000011400 */
[----:B------:R-:W-:-:S03]  /*0410*/  ULEA UR9, UR4, UR9, 0x18 ;  /* 0x0000000904097291 */ /* 0x000fc6000f8ec0ff */
[----:B------:R-:W-:Y:S02]  /*0420*/  LEA.HI R3, R3, R0, RZ, 0x8 ;  /* 0x0000000003037211 */ /* 0x000fe400078f40ff */
[----:B--2---:R-:W-:Y:S02]  /*0430*/  IABS R8, R5 ;  /* 0x0000000500087213 */ /* 0x004fe40000000000 */
[----:B------:R-:W-:Y:S02]  /*0440*/  SHF.R.S32.HI R3, RZ, 0x8, R3 ;  /* 0x00000008ff037819 */ /* 0x000fe40000011403 */
[----:B----4-:R-:W-:Y:S02]  /*0450*/  SHF.R.U32.HI R11, RZ, 0x5, R14 ;  /* 0x00000005ff0b7819 */ /* 0x010fe4000001160e */
[----:B------:R-:W-:Y:S01]  /*0460*/  LOP3.LUT R14, R14, 0x7f, RZ, 0xc0, !PT ;  /* 0x0000007f0e0e7812 */ /* 0x000fe200078ec0ff */
[----:B------:R-:W-:-:S04]  /*0470*/  IMAD.SHL.U32 R4, R3, 0x4, RZ ;  /* 0x0000000403047824 */ /* 0x000fc800078e00ff */
[----:B---3--:R-:W-:Y:S01]  /*0480*/  IMAD R69, R14, R71, RZ ;  /* 0x000000470e457224 */ /* 0x008fe200078e02ff */
[-C--:B------:R-:W-:Y:S02]  /*0490*/  IABS R7, R4.reuse ;  /* 0x0000000400077213 */ /* 0x080fe40000000000 */
[----:B------:R-:W-:Y:S02]  /*04a0*/  IABS R10, R4 ;  /* 0x00000004000a7213 */ /* 0x000fe40000000000 */
[----:B------:R-:W0:Y:S08]  /*04b0*/  I2F.RP R0, R7 ;  /* 0x0000000700007306 */ /* 0x000e300000209400 */
[----:B0-----:R-:W0:Y:S02]  /*04c0*/  MUFU.RCP R0, R0 ;  /* 0x0000000000007308 */ /* 0x001e240000001000 */
[----:B0-----:R-:W-:-:S02]  /*04d0*/  VIADD R2, R0, 0xffffffe ;  /* 0x0ffffffe00027836 */ /* 0x001fc40000000000 */
[----:B------:R-:W-:-:S04]  /*04e0*/  IMAD.MOV R0, RZ, RZ, -R10 ;  /* 0x000000ffff007224 */ /* 0x000fc800078e0a0a */
[----:B------:R0:W1:Y:S02]  /*04f0*/  F2I.FTZ.U32.TRUNC.NTZ R3, R2 ;  /* 0x0000000200037305 */ /* 0x000064000021f000 */
[----:B0-----:R-:W-:Y:S02]  /*0500*/  IMAD.MOV.U32 R2, RZ, RZ, RZ ;  /* 0x000000ffff027224 */ /* 0x001fe400078e00ff */
[----:B-1----:R-:W-:-:S04]  /*0510*/  IMAD.MOV R6, RZ, RZ, -R3 ;  /* 0x000000ffff067224 */ /* 0x002fc800078e0a03 */
[----:B------:R-:W-:Y:S02]  /*0520*/  IMAD R9, R6, R7, RZ ;  /* 0x0000000706097224 */ /* 0x000fe400078e02ff */
[----:B------:R-:W-:Y:S02]  /*0530*/  IMAD.MOV.U32 R6, RZ, RZ, R8 ;  /* 0x000000ffff067224 */ /* 0x000fe400078e0008 */
[----:B------:R-:W-:-:S06]  /*0540*/  IMAD.HI.U32 R3, R3, R9, R2 ;  /* 0x0000000903037227 */ /* 0x000fcc00078e0002 */
[----:B------:R-:W-:-:S04]  /*0550*/  IMAD.HI.U32 R3, R3, R6, RZ ;  /* 0x0000000603037227 */ /* 0x000fc800078e00ff */
[----:B------:R-:W-:Y:S01]  /*0560*/  IMAD R0, R3, R0, R6 ;  /* 0x0000000003007224 */ /* 0x000fe200078e0206 */
[----:B------:R-:W-:Y:S04]  /*0570*/  BAR.SYNC.DEFER_BLOCKING 0x0 ;  /* 0x0000000000007b1d */ /* 0x000fe80000010000 */
[----:B------:R-:W-:-:S13]  /*0580*/  ISETP.GT.U32.AND P1, PT, R7, R0, PT ;  /* 0x000000000700720c */ /* 0x000fda0003f24070 */
[----:B------:R-:W-:Y:S02]  /*0590*/  @!P1 IMAD.IADD R0, R0, 0x1, -R7 ;  /* 0x0000000100009824 */ /* 0x000fe400078e0a07 */
[----:B------:R-:W-:Y:S01]  /*05a0*/  @!P1 VIADD R3, R3, 0x1 ;  /* 0x0000000103039836 */ /* 0x000fe20000000000 */
[----:B------:R-:W-:Y:S02]  /*05b0*/  ISETP.NE.AND P1, PT, R4, RZ, PT ;  /* 0x000000ff0400720c */ /* 0x000fe40003f25270 */
[----:B------:R-:W-:Y:S02]  /*05c0*/  ISETP.GE.U32.AND P0, PT, R0, R7, PT ;  /* 0x000000070000720c */ /* 0x000fe40003f06070 */
[----:B------:R-:W-:-:S04]  /*05d0*/  LOP3.LUT R0, R5, R4, RZ, 0x3c, !PT ;  /* 0x0000000405007212 */ /* 0x000fc800078e3cff */
[----:B------:R-:W-:Y:S01]  /*05e0*/  ISETP.GE.AND P2, PT, R0, RZ, PT ;  /* 0x000000ff0000720c */ /* 0x000fe20003f46270 */
[----:B------:R-:W-:-:S06]  /*05f0*/  VIADD R0, R72, 0x7f ;  /* 0x0000007f48007836 */ /* 0x000fcc0000000000 */
[----:B------:R-:W-:-:S04]  /*0600*/  @P0 VIADD R3, R3, 0x1 ;  /* 0x0000000103030836 */ /* 0x000fc80000000000 */
[----:B------:R-:W-:Y:S01]  /*0610*/  IMAD.MOV.U32 R2, RZ, RZ, R3 ;  /* 0x000000ffff027224 */ /* 0x000fe200078e0003 */
[----:B------:R-:W-:-:S03]  /*0620*/  SHF.R.S32.HI R3, RZ, 0x1f, R0 ;  /* 0x0000001fff037819 */ /* 0x000fc60000011400 */
[----:B------:R-:W-:Y:S01]  /*0630*/  @!P2 IMAD.MOV R2, RZ, RZ, -R2 ;  /* 0x000000ffff02a224 */ /* 0x000fe200078e0a02 */
[----:B------:R-:W-:Y:S02]  /*0640*/  @!P1 LOP3.LUT R2, RZ, R4, RZ, 0x33, !PT ;  /* 0x00000004ff029212 */ /* 0x000fe400078e33ff */
[----:B------:R-:W-:-:S03]  /*0650*/  LEA.HI R3, R3, R0, RZ, 0x7 ;  /* 0x0000000003037211 */ /* 0x000fc600078f38ff */
[----:B------:R-:W-:Y:S02]  /*0660*/  IMAD.SHL.U32 R6, R2, 0x4, RZ ;  /* 0x0000000402067824 */ /* 0x000fe400078e00ff */
[----:B------:R-:W-:-:S03]  /*0670*/  IMAD.MOV R2, RZ, RZ, -R2 ;  /* 0x000000ffff027224 */ /* 0x000fc600078e0a02 */
[----:B------:R-:W-:Y:S01]  /*0680*/  LEA.HI.SX32 R3, R3, -R6, 0x19 ;  /* 0x8000000603037211 */ /* 0x000fe200078fcaff */
[----:B------:R-:W-:Y:S02]  /*0690*/  IMAD R10, R4, R2, R5 ;  /* 0x00000002040a7224 */ /* 0x000fe400078e0205 */
[----:B------:R-:W-:Y:S01]  /*06a0*/  IMAD.MOV.U32 R2, RZ, RZ, RZ ;  /* 0x000000ffff027224 */ /* 0x000fe200078e00ff */
[----:B------:R-:W-:Y:S01]  /*06b0*/  VIMNMX R9, PT, PT, R3, 0x4, PT ;  /* 0x0000000403097848 */ /* 0x000fe20003fe0100 */
[----:B------:R-:W0:Y:S03]  /*06c0*/  I2F.RP R4, R68 ;  /* 0x0000004400047306 */ /* 0x000e260000209400 */
[----:B------:R-:W-:-:S05]  /*06d0*/  IABS R7, R9 ;  /* 0x0000000900077213 */ /* 0x000fca0000000000 */
[----:B------:R-:W1:Y:S08]  /*06e0*/  I2F.RP R0, R7 ;  /* 0x0000000700007306 */ /* 0x000e700000209400 */
[----:B0-----:R-:W0:Y:S08]  /*06f0*/  MUFU.RCP R4, R4 ;  /* 0x0000000400047308 */ /* 0x001e300000001000 */
[----:B-1----:R-:W1:Y:S01]  /*0700*/  MUFU.RCP R0, R0 ;  /* 0x0000000000007308 */ /* 0x002e620000001000 */
[----:B0-----:R-:W-:-:S07]  /*0710*/  VIADD R74, R4, 0xffffffe ;  /* 0x0ffffffe044a7836 */ /* 0x001fce0000000000 */
[----:B------:R0:W-:Y:S01]  /*0720*/  F2I.FTZ.U32.TRUNC.NTZ R75, R74 ;  /* 0x0000004a004b7305 */ /* 0x0001e2000021f000 */
[----:B-1----:R-:W-:Y:S01]  /*0730*/  VIADD R3, R0, 0xffffffe ;  /* 0x0ffffffe00037836 */ /* 0x002fe20000000000 */
[----:B------:R-:W-:Y:S01]  /*0740*/  IABS R0, R9 ;  /* 0x0000000900007213 */ /* 0x000fe20000000000 */
[----:B0-----:R-:W-:-:S05]  /*0750*/  IMAD.MOV.U32 R74, RZ, RZ, RZ ;  /* 0x000000ffff4a7224 */ /* 0x001fca00078e00ff */
[----:B------:R-:W0:Y:S01]  /*0760*/  F2I.FTZ.U32.TRUNC.NTZ R3, R3 ;  /* 0x0000000300037305 */ /* 0x000e22000021f000 */
[----:B------:R-:W-:Y:S02]  /*0770*/  IMAD.MOV R0, RZ, RZ, -R0 ;  /* 0x000000ffff007224 */ /* 0x000fe400078e0a00 */
[----:B0-----:R-:W-:-:S04]  /*0780*/  IMAD.MOV R8, RZ, RZ, -R3 ;  /* 0x000000ffff087224 */ /* 0x001fc800078e0a03 */
[----:B------:R-:W-:Y:S01]  /*0790*/  IMAD R5, R8, R7, RZ ;  /* 0x0000000708057224 */ /* 0x000fe200078e02ff */
[----:B------:R-:W-:-:S03]  /*07a0*/  IABS R8, R72 ;  /* 0x0000004800087213 */ /* 0x000fc60000000000 */
[----:B------:R-:W-:Y:S01]  /*07b0*/  IMAD.HI.U32 R2, R3, R5, R2 ;  /* 0x0000000503027227 */ /* 0x000fe200078e0002 */
[----:B------:R-:W-:Y:S01]  /*07c0*/  IABS R5, R10 ;  /* 0x0000000a00057213 */ /* 0x000fe20000000000 */
[----:B------:R-:W0:Y:S04]  /*07d0*/  I2F.RP R3, R8 ;  /* 0x0000000800037306 */ /* 0x000e280000209400 */
[----:B------:R-:W-:-:S04]  /*07e0*/  IMAD.HI.U32 R2, R2, R5, RZ ;  /* 0x0000000502027227 */ /* 0x000fc800078e00ff */
[----:B------:R-:W-:Y:S02]  /*07f0*/  IMAD R0, R2, R0, R5 ;  /* 0x0000000002007224 */ /* 0x000fe400078e0205 */
[----:B------:R-:W1:Y:S01]  /*0800*/  LDS R5, [UR9] ;  /* 0x00000009ff057984 */ /* 0x000e620008000800 */
[----:B------:R-:W-:Y:S02]  /*0810*/  BAR.SYNC.DEFER_BLOCKING 0x0 ;  /* 0x0000000000007b1d */ /* 0x000fe40000010000 */
[----:B------:R-:W-:-:S04]  /*0820*/  ISETP.GT.U32.AND P1, PT, R7, R0, PT ;  /* 0x000000000700720c */ /* 0x000fc80003f24070 */
[----:B0-----:R-:W0:Y:S09]  /*0830*/  MUFU.RCP R3, R3 ;  /* 0x0000000300037308 */ /* 0x001e320000001000 */
[----:B------:R-:W-:Y:S02]  /*0840*/  @!P1 IMAD.IADD R0, R0, 0x1, -R7 ;  /* 0x0000000100009824 */ /* 0x000fe400078e0a07 */
[----:B------:R-:W-:Y:S01]  /*0850*/  @!P1 VIADD R2, R2, 0x1 ;  /* 0x0000000102029836 */ /* 0x000fe20000000000 */
[----:B------:R-:W-:-:S02]  /*0860*/  ISETP.NE.AND P1, PT, R9, RZ, PT ;  /* 0x000000ff0900720c */ /* 0x000fc40003f25270 */
[----:B------:R-:W-:Y:S01]  /*0870*/  ISETP.GE.U32.AND P0, PT, R0, R7, PT ;  /* 0x000000070000720c */ /* 0x000fe20003f06070 */
[----:B------:R-:W-:Y:S01]  /*0880*/  IMAD.MOV R7, RZ, RZ, -R75 ;  /* 0x000000ffff077224 */ /* 0x000fe200078e0a4b */
[----:B------:R-:W-:Y:S01]  /*0890*/  LOP3.LUT R0, R10, R9, RZ, 0x3c, !PT ;  /* 0x000000090a007212 */ /* 0x000fe200078e3cff */
[----:B0-----:R-:W-:-:S03]  /*08a0*/  VIADD R4, R3, 0xffffffe ;  /* 0x0ffffffe03047836 */ /* 0x001fc60000000000 */
[----:B------:R-:W-:Y:S01]  /*08b0*/  ISETP.GE.AND P2, PT, R0, RZ, PT ;  /* 0x000000ff0000720c */ /* 0x000fe20003f46270 */
[----:B------:R-:W-:Y:S01]  /*08c0*/  IMAD.SHL.U32 R0, R11, 0x200000, RZ ;  /* 0x002000000b007824 */ /* 0x000fe200078e00ff */
[----:B------:R-:W0:Y:S04]  /*08d0*/  F2I.FTZ.U32.TRUNC.NTZ R3, R4 ;  /* 0x0000000400037305 */ /* 0x000e28000021f000 */
[----:B------:R-:W-:Y:S01]  /*08e0*/  LOP3.LUT R0, R0, 0x600000, RZ, 0xc0, !PT ;  /* 0x0060000000007812 */ /* 0x000fe200078ec0ff */
[----:B------:R-:W-:-:S03]  /*08f0*/  @P0 VIADD R2, R2, 0x1 ;  /* 0x0000000102020836 */ /* 0x000fc60000000000 */
[----:B------:R-:W-:Y:S02]  /*0900*/  R2UR UR10, R0 ;  /* 0x00000000000a72ca */ /* 0x000fe400000e0000 */
[----:B-1----:R-:W-:Y:S01]  /*0910*/  R2UR UR8, R5 ;  /* 0x00000000050872ca */ /* 0x002fe200000e0000 */
[----:B------:R-:W-:Y:S01]  /*0920*/  @!P2 IMAD.MOV R2, RZ, RZ, -R2 ;  /* 0x000000ffff02a224 */ /* 0x000fe200078e0a02 */
[----:B------:R-:W-:Y:S01]  /*0930*/  @!P1 LOP3.LUT R2, RZ, R9, RZ, 0x33, !PT ;  /* 0x00000009ff029212 */ /* 0x000fe200078e33ff */
[----:B------:R-:W-:Y:S01]  /*0940*/  IMAD R5, R7, R68, RZ ;  /* 0x0000004407057224 */ /* 0x000fe200078e02ff */
[----:B------:R-:W-:Y:S01]  /*0950*/  ISETP.NE.U32.AND P2, PT, R14, RZ, PT ;  /* 0x000000ff0e00720c */ /* 0x000fe20003f45070 */
[----:B0-----:R-:W-:Y:S02]  /*0960*/  IMAD.MOV R13, RZ, RZ, -R3 ;  /* 0x000000ffff0d7224 */ /* 0x001fe400078e0a03 */
[----:B------:R-:W-:Y:S02]  /*0970*/  IMAD.SHL.U32 R0, R2, 0x100, RZ ;  /* 0x0000010002007824 */ /* 0x000fe400078e00ff */
[----:B------:R-:W-:-:S02]  /*0980*/  IMAD.MOV R12, RZ, RZ, -R2 ;  /* 0x000000ffff0c7224 */ /* 0x000fc400078e0a02 */
[----:B------:R-:W-:Y:S01]  /*0990*/  VIADD R15, R0, 0xff ;  /* 0x000000ff000f7836 */ /* 0x000fe20000000000 */
[----:B------:R-:W-:Y:S01]  /*09a0*/  IABS R2, R0 ;  /* 0x0000000000027213 */ /* 0x000fe20000000000 */
[----:B------:R-:W-:-:S03]  /*09b0*/  IMAD.HI.U32 R74, R75, R5, R74 ;  /* 0x000000054b4a7227 */ /* 0x000fc600078e004a */
[----:B------:R0:W-:Y:S01]  /*09c0*/  STL [R1+0xf74], R15 ;  /* 0x000f740f01007387 */ /* 0x0001e20000100800 */
[----:B------:R-:W-:Y:S02]  /*09d0*/  VIADD R11, R0, 0x1 ;  /* 0x00000001000b7836 */ /* 0x000fe40000000000 */
[----:B------:R-:W-:Y:S02]  /*09e0*/  IMAD.MOV.U32 R5, RZ, RZ, R2 ;  /* 0x000000ffff057224 */ /* 0x000fe400078e0002 */
[----:B------:R-:W-:Y:S01]  /*09f0*/  IMAD R12, R9, R12, R10 ;  /* 0x0000000c090c7224 */ /* 0x000fe200078e020a */
[----:B------:R-:W-:Y:S01]  /*0a00*/  IABS R9, R15 ;  /* 0x0000000f00097213 */ /* 0x000fe20000000000 */
[----:B------:R-:W-:Y:S01]  /*0a10*/  IMAD.MOV.U32 R2, RZ, RZ, RZ ;  /* 0x000000ffff027224 */ /* 0x000fe200078e00ff */
[----:B------:R-:W-:Y:S01]  /*0a20*/  IABS R7, R11 ;  /* 0x0000000b00077213 */ /* 0x000fe20000000000 */
[----:B------:R-:W-:Y:S01]  /*0a30*/  IMAD R13, R13, R8, RZ ;  /* 0x000000080d0d7224 */ /* 0x000fe200078e02ff */
[----:B------:R1:W-:Y:S01]  /*0a40*/  STL [R1+0xf78], R11 ;  /* 0x000f780b01007387 */ /* 0x0003e20000100800 */
[----:B------:R-:W-:-:S04]  /*0a50*/  IMAD.HI.U32 R4, R74, R5, RZ ;  /* 0x000000054a047227 */ /* 0x000fc800078e00ff */
[----:B------:R-:W-:-:S04]  /*0a60*/  IMAD.HI.U32 R13, R3, R13, R2 ;  /* 0x0000000d030d7227 */ /* 0x000fc800078e0002 */
[----:B------:R-:W-:-:S04]  /*0a70*/  IMAD.HI.U32 R3, R74, R9, RZ ;  /* 0x000000094a037227 */ /* 0x000fc800078e00ff */
[----:B------:R-:W-:Y:S02]  /*0a80*/  IMAD.MOV R4, RZ, RZ, -R4 ;  /* 0x000000ffff047224 */ /* 0x000fe400078e0a04 */
[----:B0-----:R-:W-:Y:S02]  /*0a90*/  VIADD R15, R0, 0x2 ;  /* 0x00000002000f7836 */ /* 0x001fe40000000000 */
[----:B------:R-:W-:-:S03]  /*0aa0*/  IMAD.HI.U32 R2, R74, R7, RZ ;  /* 0x000000074a027227 */ /* 0x000fc600078e00ff */
[----:B------:R-:W-:Y:S01]  /*0ab0*/  STL [R1+0xf90], R15 ;  /* 0x000f900f01007387 */ /* 0x000fe20000100800 */
[----:B------:R-:W-:Y:S02]  /*0ac0*/  IMAD.MOV R3, RZ, RZ, -R3 ;  /* 0x000000ffff037224 */ /* 0x000fe400078e0a03 */
[----:B------:R-:W-:Y:S01]  /*0ad0*/  IMAD R4, R68, R4, R5 ;  /* 0x0000000444047224 */ /* 0x000fe200078e0205 */
[----:B------:R-:W-:Y:S01]  /*0ae0*/  IABS R5, R15 ;  /* 0x0000000f00057213 */ /* 0x000fe20000000000 */
[C---:B-1----:R-:W-:Y:S02]  /*0af0*/  VIADD R11, R0.reuse, 0x3 ;  /* 0x00000003000b7836 */ /* 0x042fe40000000000 */
[----:B------:R-:W-:Y:S02]  /*0b00*/  VIADD R10, R0, 0x4 ;  /* 0x00000004000a7836 */ /* 0x000fe40000000000 */
[----:B------:R-:W-:Y:S01]  /*0b10*/  IMAD.MOV R2, RZ, RZ, -R2 ;  /* 0x000000ffff027224 */ /* 0x000fe200078e0a02 */
[----:B------:R0:W-:Y:S01]  /*0b20*/  STL [R1+0xf8c], R11 ;  /* 0x000f8c0b01007387 */ /* 0x0001e20000100800 */
[----:B------:R-:W-:-:S02]  /*0b30*/  IMAD.IADD R12, R6, 0x1, R12 ;  /* 0x00000001060c7824 */ /* 0x000fc400078e020c */
[C---:B------:R-:W-:Y:S01]  /*0b40*/  IMAD R6, R68.reuse, R3, R9 ;  /* 0x0000000344067224 */ /* 0x040fe200078e0209 */
[----:B------:R-:W-:Y:S01]  /*0b50*/  IABS R3, R10 ;  /* 0x0000000a00037213 */ /* 0x000fe20000000000 */
[----:B------:R-:W-:Y:S01]  /*0b60*/  IMAD R2, R68, R2, R7 ;  /* 0x0000000244027224 */ /* 0x000fe200078e0207 */
[----:B------:R-:W-:Y:S01]  /*0b70*/  STL [R1+0xf80], R10 ;  /* 0x000f800a01007387 */ /* 0x000fe20000100800 */
[----:B------:R-:W-:Y:S02]  /*0b80*/  IMAD.MOV.U32 R9, RZ, RZ, R5 ;  /* 0x000000ffff097224 */ /* 0x000fe400078e0005 */
[----:B------:R-:W-:Y:S01]  /*0b90*/  IMAD.MOV.U32 R7, RZ, RZ, R3 ;  /* 0x000000ffff077224 */ /* 0x000fe200078e0003 */
[----:B0-----:R-:W-:Y:S01]  /*0ba0*/  IABS R11, R11 ;  /* 0x0000000b000b7213 */ /* 0x001fe20000000000 */
[----:B------:R0:W-:Y:S01]  /*0bb0*/  STL [R1+0x3d8], R6 ;  /* 0x0003d80601007387 */ /* 0x0001e20000100800 */
[C---:B------:R-:W-:Y:S02]  /*0bc0*/  VIADD R5, R0.reuse, 0x5 ;  /* 0x0000000500057836 */ /* 0x040fe40000000000 */
[----:B------:R-:W-:Y:S01]  /*0bd0*/  VIADD R36, R0, 0x8 ;  /* 0x0000000800247836 */ /* 0x000fe20000000000 */
[----:B------:R1:W-:Y:S01]  /*0be0*/  STL [R1+0x34], R2 ;  /* 0x0000340201007387 */ /* 0x0003e20000100800 */
[----:B------:R-:W-:Y:S01]  /*0bf0*/  IMAD.HI.U32 R3, R74, R11, RZ ;  /* 0x0000000b4a037227 */ /* 0x000fe200078e00ff */
[----:B------:R-:W-:-:S02]  /*0c00*/  IABS R15, R5 ;  /* 0x00000005000f7213 */ /* 0x000fc40000000000 */
[----:B------:R2:W-:Y:S01]  /*0c10*/  STL [R1+0xf94], R5 ;  /* 0x000f940501007387 */ /* 0x0005e20000100800 */
[----:B------:R-:W-:Y:S01]  /*0c20*/  IMAD.MOV R3, RZ, RZ, -R3 ;  /* 0x000000ffff037224 */ /* 0x000fe200078e0a03 */
[----:B------:R-:W-:Y:S01]  /*0c30*/  IABS R75, R36 ;  /* 0x00000024004b7213 */ /* 0x000fe20000000000 */
[----:B0-----:R-:W-:Y:S02]  /*0c40*/  VIADD R6, R0, 0x6 ;  /* 0x0000000600067836 */ /* 0x001fe40000000000 */
[----:B------:R-:W-:Y:S02]  /*0c50*/  IMAD R3, R68, R3, R11 ;  /* 0x0000000344037224 */ /* 0x000fe400078e020b */
[----:B-1----:R-:W-:Y:S01]  /*0c60*/  IMAD.HI.U32 R2, R74, R9, RZ ;  /* 0x000000094a027227 */ /* 0x002fe200078e00ff */
[----:B------:R0:W-:Y:S03]  /*0c70*/  STL [R1+0xf98], R6 ;  /* 0x000f980601007387 */ /* 0x0001e60000100800 */
[----:B------:R-:W-:-:S02]  /*0c80*/  IMAD.MOV R2, RZ, RZ, -R2 ;  /* 0x000000ffff027224 */ /* 0x000fc400078e0a02 */
[----:B--2---:R-:W-:-:S04]  /*0c90*/  IMAD.HI.U32 R5, R74, R7, RZ ;  /* 0x000000074a057227 */ /* 0x004fc800078e00ff */
[----:B------:R-:W-:Y:S01]  /*0ca0*/  IMAD R2, R68, R2, R9 ;  /* 0x0000000244027224 */ /* 0x000fe200078e0209 */
[----:B0-----:R-:W-:Y:S01]  /*0cb0*/  IABS R6, R6 ;  /* 0x0000000600067213 */ /* 0x001fe20000000000 */
[----:B------:R-:W-:Y:S02]  /*0cc0*/  IMAD.MOV R5, RZ, RZ, -R5 ;  /* 0x000000ffff057224 */ /* 0x000fe400078e0a05 */
[C---:B------:R-:W-:Y:S01]  /*0cd0*/  VIADD R10, R0.reuse, 0x7 ;  /* 0x00000007000a7836 */ /* 0x040fe20000000000 */
[----:B------:R0:W-:Y:S01]  /*0ce0*/  STL [R1+0xb0], R2 ;  /* 0x0000b00201007387 */ /* 0x0001e20000100800 */
[----:B------:R-:W-:Y:S02]  /*0cf0*/  IMAD.MOV.U32 R9, RZ, RZ, R6 ;  /* 0x000000ffff097224 */ /* 0x000fe400078e0006 */
[C---:B------:R-:W-:Y:S01]  /*0d00*/  VIADD R6, R0.reuse, 0x9 ;  /* 0x0000000900067836 */ /* 0x040fe20000000000 */
[----:B------:R1:W-:Y:S01]  /*0d10*/  STL [R1+0x140], R3 ;  /* 0x0001400301007387 */ /* 0x0003e20000100800 */
[----:B------:R-:W-:-:S02]  /*0d20*/  VIADD R16, R0, 0x1b ;  /* 0x0000001b00107836 */ /* 0x000fc40000000000 */
[----:B0-----:R-:W-:-:S04]  /*0d30*/  IMAD.HI.U32 R2, R74, R15, RZ ;  /* 0x0000000f4a027227 */ /* 0x001fc800078e00ff */
[----:B-1----:R-:W-:Y:S01]  /*0d40*/  IMAD R3, R68, R5, R7 ;  /* 0x0000000544037224 */ /* 0x002fe200078e0207 */
[----:B------:R-:W-:Y:S01]  /*0d50*/  IABS R7, R10 ;  /* 0x0000000a00077213 */ /* 0x000fe20000000000 */
[----:B------:R-:W-:-:S03]  /*0d60*/  IMAD.MOV R2, RZ, RZ, -R2 ;  /* 0x000000ffff027224 */ /* 0x000fc600078e0a02 */
[----:B------:R0:W-:Y:S01]  /*0d70*/  STL [R1+0x238], R3 ;  /* 0x0002380301007387 */ /* 0x0001e20000100800 */
[----:B------:R-:W-:Y:S01]  /*0d80*/  IMAD R5, R68, R2, R15 ;  /* 0x0000000244057224 */ /* 0x000fe200078e020f */
[----:B------:R-:W-:Y:S01]  /*0d90*/  IABS R2, R6 ;  /* 0x0000000600027213 */ /* 0x000fe20000000000 */
[----:B------:R-:W-:Y:S01]  /*0da0*/  VIADD R15, R0, 0xc ;  /* 0x0000000c000f7836 */ /* 0x000fe20000000000 */
[----:B------:R1:W-:Y:S04]  /*0db0*/  STL [R1+0xf9c], R10 ;  /* 0x000f9c0a01007387 */ /* 0x0003e80000100800 */
[----:B------:R-:W-:Y:S01]  /*0dc0*/  STL [R1+0x1178], R36 ;  /* 0x0011782401007387 */ /* 0x000fe20000100800 */
[----:B0-----:R-:W-:-:S03]  /*0dd0*/  IMAD.HI.U32 R3, R74, R9, RZ ;  /* 0x000000094a037227 */ /* 0x001fc600078e00ff */
[----:B------:R-:W-:Y:S01]  /*0de0*/  STL [R1+0xfa0], R6 ;  /* 0x000fa00601007387 */ /* 0x000fe20000100800 */
[----:B------:R-:W-:-:S03]  /*0df0*/  IMAD.MOV R3, RZ, RZ, -R3 ;  /* 0x000000ffff037224 */ /* 0x000fc600078e0a03 */
[----:B------:R0:W-:Y:S01]  /*0e00*/  STL [R1+0x390], R5 ;  /* 0x0003900501007387 */ /* 0x0001e20000100800 */
[----:B-1----:R-:W-:Y:S02]  /*0e10*/  VIADD R10, R0, 0xd ;  /* 0x0000000d000a7836 */ /* 0x002fe40000000000 */
[----:B------:R-:W-:Y:S02]  /*0e20*/  IMAD R3, R68, R3, R9 ;  /* 0x0000000344037224 */ /* 0x000fe400078e0209 */
[----:B------:R-:W-:Y:S02]  /*0e30*/  IMAD.MOV.U32 R9, RZ, RZ, R2 ;  /* 0x000000ffff097224 */ /* 0x000fe400078e0002 */
[----:B------:R-:W-:Y:S01]  /*0e40*/  IMAD.HI.U32 R2, R74, R7, RZ ;  /* 0x000000074a027227 */ /* 0x000fe200078e00ff */
[----:B------:R1:W-:Y:S03]  /*0e50*/  STL [R1+0x3dc], R3 ;  /* 0x0003dc0301007387 */ /* 0x0003e60000100800 */
[----:B0-----:R-:W-:-:S02]  /*0e60*/  VIADD R5, R0, 0xa ;  /* 0x0000000a00057836 */ /* 0x001fc40000000000 */
[----:B------:R-:W-:Y:S02]  /*0e70*/  VIADD R6, R0, 0xb ;  /* 0x0000000b00067836 */ /* 0x000fe40000000000 */
[----:B------:R-:W-:Y:S01]  /*0e80*/  IMAD.MOV R2, RZ, RZ, -R2 ;  /* 0x000000ffff027224 */ /* 0x000fe200078e0a02 */
[----:B------:R0:W-:Y:S01]  /*0e90*/  STL [R1+0xfa4], R5 ;  /* 0x000fa40501007387 */ /* 0x0001e20000100800 */
[----:B------:R-:W-:Y:S01]  /*0ea0*/  IABS R11, R5 ;  /* 0x00000005000b7213 */ /* 0x000fe20000000000 */
[----:B-1----:R-:W-:Y:S02]  /*0eb0*/  IMAD.HI.U32 R3, R74, R75, RZ ;  /* 0x0000004b4a037227 */ /* 0x002fe400078e00ff */
[----:B------:R1:W-:Y:S02]  /*0ec0*/  STL [R1+0xfa8], R6 ;  /* 0x000fa80601007387 */ /* 0x0003e40000100800 */
[----:B------:R-:W-:Y:S02]  /*0ed0*/  IMAD.MOV R3, RZ, RZ, -R3 ;  /* 0x000000ffff037224 */ /* 0x000fe400078e0a03 */
[----:B------:R-:W-:-:S02]  /*0ee0*/  IMAD R2, R68, R2, R7 ;  /* 0x0000000244027224 */ /* 0x000fc400078e0207 */
[----:B0-----:R-:W-:-:S03]  /*0ef0*/  IMAD.HI.U32 R5, R74, R9, RZ ;  /* 0x000000094a057227 */ /* 0x001fc600078e00ff */
[----:B------:R0:W-:Y:S01]  /*0f00*/  STL [R1+0x3e0], R2 ;  /* 0x0003e00201007387 */ /* 0x0001e20000100800 */
[----:B------:R-:W-:Y:S01]  /*0f10*/  IMAD.MOV R5, RZ, RZ, -R5 ;  /* 0x000000ffff057224 */ /* 0x000fe200078e0a05 */
[----:B-1----:R-:W-:Y:S01]  /*0f20*/  IABS R6, R6 ;  /* 0x0000000600067213 */ /* 0x002fe20000000000 */
[C---:B------:R-:W-:Y:S02]  /*0f30*/  IMAD R75, R68.reuse, R3, R75 ;  /* 0x00000003444b7224 */ /* 0x040fe400078e024b */
[----:B------:R-:W-:Y:S01]  /*0f40*/  IMAD R3, R68, R5, R9 ;  /* 0x0000000544037224 */ /* 0x000fe200078e0209 */
[----:B------:R-:W-:Y:S01]  /*0f50*/  IABS R5, R10 ;  /* 0x0000000a00057213 */ /* 0x000fe20000000000 */
[----:B------:R-:W-:Y:S01]  /*0f60*/  IMAD.MOV.U32 R7, RZ, RZ, R6 ;  /* 0x000000ffff077224 */ /* 0x000fe200078e0006 */
[----:B------:R-:W-:Y:S01]  /*0f70*/  IABS R9, R15 ;  /* 0x0000000f00097213 */ /* 0x000fe20000000000 */
[----:B------:R-:W-:Y:S01]  /*0f80*/  VIADD R6, R0, 0xe ;  /* 0x0000000e00067836 */ /* 0x000fe20000000000 */
[----:B------:R1:W-:Y:S01]  /*0f90*/  STL [R1+0x30], R3 ;  /* 0x0000300301007387 */ /* 0x0003e20000100800 */
[----:B0-----:R-:W-:-:S03]  /*0fa0*/  IMAD.HI.U32 R2, R74, R11, RZ ;  /* 0x0000000b4a027227 */ /* 0x001fc600078e00ff */
[----:B------:R-:W-:Y:S01]  /*0fb0*/  STL [R1+0xfac], R15 ;  /* 0x000fac0f01007387 */ /* 0x000fe20000100800 */
[----:B------:R-:W-:-:S03]  /*0fc0*/  IMAD.MOV R2, RZ, RZ, -R2 ;  /* 0x000000ffff027224 */ /* 0x000fc600078e0a02 */
[----:B------:R0:W-:Y:S01]  /*0fd0*/  STL [R1+0xfb0], R10 ;  /* 0x000fb00a01007387 */ /* 0x0001e20000100800 */
[----:B-1----:R-:W-:-:S03]  /*0fe0*/  IMAD.HI.U32 R3, R74, R7, RZ ;  /* 0x000000074a037227 */ /* 0x002fc600078e00ff */
[----:B------:R1:W-:Y:S01]  /*0ff0*/  STL [R1+0xfb4], R6 ;  /* 0x000fb40601007387 */ /* 0x0003e20000100800 */
[----:B------:R-:W-:Y:S02]  /*1000*/  IMAD.MOV R3, RZ, RZ, -R3 ;  /* 0x000000ffff037224 */ /* 0x000fe400078e0a03 */
[C---:B0-----:R-:W-:Y:S01]  /*1010*/  IMAD R10, R68.reuse, R2, R11 ;  /* 0x00000002440a7224 */ /* 0x041fe200078e020b */
[----:B------:R-:W-:Y:S01]  /*1020*/  IABS R2, R6 ;  /* 0x0000000600027213 */ /* 0x000fe20000000000 */
[----:B------:R-:W-:Y:S02]  /*1030*/  IMAD R3, R68, R3, R7 ;  /* 0x0000000344037224 */ /* 0x000fe400078e0207 */
[----:B------:R-:W-:Y:S01]  /*1040*/  IMAD.MOV.U32 R11, RZ, RZ, R5 ;  /* 0x000000ffff0b7224 */ /* 0x000fe200078e0005 */
[----:B------:R-:W-:Y:S01]  /*1050*/  STL [R1+0xb4], R10 ;  /* 0x0000b40a01007387 */ /* 0x000fe20000100800 */
[----:B------:R-:W-:Y:S02]  /*1060*/  IMAD.MOV.U32 R7, RZ, RZ, R2 ;  /* 0x000000ffff077224 */ /* 0x000fe400078e0002 */
[----:B------:R-:W-:Y:S01]  /*1070*/  IMAD.HI.U32 R2, R74, R9, RZ ;  /* 0x000000094a027227 */ /* 0x000fe200078e00ff */
[----:B------:R0:W-:Y:S03]  /*1080*/  STL [R1+0x148], R3 ;  /* 0x0001480301007387 */ /* 0x0001e60000100800 */
[----:B------:R-:W-:-:S02]  /*1090*/  VIADD R5, R0, 0xf ;  /* 0x0000000f00057836 */ /* 0x000fc40000000000 */
[----:B------:R-:W-:Y:S02]  /*10a0*/  IMAD.MOV R2, RZ, RZ, -R2 ;  /* 0x000000ffff027224 */ /* 0x000fe400078e0a02 */
[----:B-1----:R-:W-:Y:S01]  /*10b0*/  VIADD R6, R0, 0x10 ;  /* 0x0000001000067836 */ /* 0x002fe20000000000 */
[----:B------:R1:W-:Y:S01]  /*10c0*/  STL [R1+0xfb8], R5 ;  /* 0x000fb80501007387 */ /* 0x0003e20000100800 */
[----:B------:R-:W-:Y:S01]  /*10d0*/  IABS R15, R5 ;  /* 0x00000005000f7213 */ /* 0x000fe20000000000 */
[----:B0-----:R-:W-:Y:S02]  /*10e0*/  IMAD.HI.U32 R3, R74, R11, RZ ;  /* 0x0000000b4a037227 */ /* 0x001fe400078e00ff */
[----:B------:R0:W-:Y:S02]  /*10f0*/  STL [R1+0xfbc], R6 ;  /* 0x000fbc0601007387 */ /* 0x0001e40000100800 */
[----:B------:R-:W-:Y:S02]  /*1100*/  IMAD.MOV R3, RZ, RZ, -R3 ;  /* 0x000000ffff037224 */ /* 0x000fe400078e0a03 */
[----:B------:R-:W-:-:S02]  /*1110*/  IMAD R2, R68, R2, R9 ;  /* 0x0000000244027224 */ /* 0x000fc400078e0209 */
[----:B-1----:R-:W-:-:S03]  /*1120*/  IMAD.HI.U32 R5, R74, R7, RZ ;  /* 0x000000074a057227 */ /* 0x002fc600078e00ff */
[----:B------:R1:W-:Y:S01]  /*1130*/  STL [R1+0x240], R2 ;  /* 0x0002400201007387 */ /* 0x0003e20000100800 */
[----:B------:R-:W-:Y:S01]  /*1140*/  IMAD R3, R68, R3, R11 ;  /* 0x0000000344037224 */ /* 0x000fe200078e020b */
[----:B0-----:R-:W-:Y:S01]  /*1150*/  IABS R6, R6 ;  /* 0x0000000600067213 */ /* 0x001fe20000000000 */
[----:B------:R-:W-:Y:S02]  /*1160*/  IMAD.MOV R5, RZ, RZ, -R5 ;  /* 0x000000ffff057224 */ /* 0x000fe400078e0a05 */
[C---:B------:R-:W-:Y:S01]  /*1170*/  VIADD R11, R0.reuse, 0x11 ;  /* 0x00000011000b7836 */ /* 0x040fe20000000000 */
[----:B------:R0:W-:Y:S01]  /*1180*/  STL [R1+0x394], R3 ;  /* 0x0003940301007387 */ /* 0x0001e20000100800 */
[----:B------:R-:W-:Y:S02]  /*1190*/  IMAD.MOV.U32 R9, RZ, RZ, R6 ;  /* 0x000000ffff097224 */ /* 0x000fe400078e0006 */
[----:B------:R-:W-:Y:S02]  /*11a0*/  VIADD R6, R0, 0x13 ;  /* 0x0000001300067836 */ /* 0x000fe40000000000 */
[----:B-1----:R-:W-:-:S04]  /*11b0*/  IMAD.HI.U32 R2, R74, R15, RZ ;  /* 0x0000000f4a027227 */ /* 0x002fc800078e00ff */
[----:B------:R-:W-:Y:S02]  /*11c0*/  IMAD.MOV R2, RZ, RZ, -R2 ;  /* 0x000000ffff027224 */ /* 0x000fe400078e0a02 */
[----:B0-----:R-:W-:Y:S01]  /*11d0*/  IMAD R3, R68, R5, R7 ;  /* 0x0000000544037224 */ /* 0x001fe200078e0207 */
[----:B------:R-:W-:Y:S01]  /*11e0*/  IABS R7, R11 ;  /* 0x0000000b00077213 */ /* 0x000fe20000000000 */
[----:B------:R-:W-:Y:S02]  /*11f0*/  VIADD R10, R0, 0x12 ;  /* 0x00000012000a7836 */ /* 0x000fe40000000000 */
[----:B------:R-:W-:Y:S01]  /*1200*/  IMAD R5, R68, R2, R15 ;  /* 0x0000000244057224 */ /* 0x000fe200078e020f */
[----:B------:R0:W-:Y:S01]  /*1210*/  STL [R1+0x3e4], R3 ;  /* 0x0003e40301007387 */ /* 0x0001e20000100800 */
[----:B------:R-:W-:-:S03]  /*1220*/  IABS R2, R6 ;  /* 0x0000000600027213 */ /* 0x000fc60000000000 */
[----:B------:R1:W-:Y:S04]  /*1230*/  STL [R1+0xfc0], R11 ;  /* 0x000fc00b01007387 */ /* 0x0003e80000100800 */
[----:B------:R-:W-:Y:S01]  /*1240*/  STL [R1+0xfc4], R10 ;  /* 0x000fc40a01007387 */ /* 0x000fe20000100800 */
[----:B0-----:R-:W-:-:S03]  /*1250*/  IMAD.HI.U32 R3, R74, R9, RZ ;  /* 0x000000094a037227 */ /* 0x001fc600078e00ff */
[----:B------:R-:W-:Y:S01]  /*1260*/  STL [R1+0xfc8], R6 ;  /* 0x000fc80601007387 */ /* 0x000fe20000100800 */
[----:B------:R-:W-:Y:S01]  /*1270*/  IMAD.MOV R3, RZ, RZ, -R3 ;  /* 0x000000ffff037224 */ /* 0x000fe200078e0a03 */
[----:B-1----:R-:W-:Y:S02]  /*1280*/  IABS R11, R10 ;  /* 0x0000000a000b7213 */ /* 0x002fe40000000000 */
[----:B------:R0:W-:Y:S01]  /*1290*/  STL [R1+0x3e8], R5 ;  /* 0x0003e80501007387 */ /* 0x0001e20000100800 */
[----:B------:R-:W-:Y:S02]  /*12a0*/  IMAD R76, R68, R3, R9 ;  /* 0x00000003444c7224 */ /* 0x000fe400078e0209 */
[----:B------:R-:W-:Y:S02]  /*12b0*/  IMAD.MOV.U32 R9, RZ, RZ, R2 ;  /* 0x000000ffff097224 */ /* 0x000fe400078e0002 */
[----:B------:R-:W-:-:S04]  /*12c0*/  IMAD.HI.U32 R2, R74, R7, RZ ;  /* 0x000000074a027227 */ /* 0x000fc800078e00ff */
[----:B0-----:R-:W-:Y:S02]  /*12d0*/  VIADD R5, R0, 0x14 ;  /* 0x0000001400057836 */ /* 0x001fe40000000000 */
[----:B------:R-:W-:-:S03]  /*12e0*/  IMAD.HI.U32 R3, R74, R11, RZ ;  /* 0x0000000b4a037227 */ /* 0x000fc600078e00ff */
[----:B------:R0:W-:Y:S01]  /*12f0*/  STL [R1+0xfcc], R5 ;  /* 0x000fcc0501007387 */ /* 0x0001e20000100800 */
[----:B------:R-:W-:Y:S01]  /*1300*/  IMAD.MOV R2, RZ, RZ, -R2 ;  /* 0x000000ffff027224 */ /* 0x000fe200078e0a02 */
[----:B------:R-:W-:Y:S01]  /*1310*/  IABS R15, R5 ;  /* 0x00000005000f7213 */ /* 0x000fe20000000000 */
[----:B------:R-:W-:Y:S02]  /*1320*/  IMAD.MOV R3, RZ, RZ, -R3 ;  /* 0x000000ffff037224 */ /* 0x000fe400078e0a03 */
[----:B------:R-:W-:Y:S02]  /*1330*/  VIADD R6, R0, 0x15 ;  /* 0x0000001500067836 */ /* 0x000fe40000000000 */
[C---:B------:R-:W-:Y:S02]  /*1340*/  IMAD R2, R68.reuse, R2, R7 ;  /* 0x0000000244027224 */ /* 0x040fe400078e0207 */
[----:B------:R-:W-:Y:S01]  /*1350*/  IMAD R3, R68, R3, R11 ;  /* 0x0000000344037224 */ /* 0x000fe200078e020b */
[----:B------:R1:W-:Y:S01]  /*1360*/  STL [R1+0xfd0], R6 ;  /* 0x000fd00601007387 */ /* 0x0003e20000100800 */
[----:B0-----:R-:W-:-:S03]  /*1370*/  IMAD.HI.U32 R5, R74, R9, RZ ;  /* 0x000000094a057227 */ /* 0x001fc600078e00ff */
[----:B------:R0:W-:Y:S01]  /*1380*/  STL [R1+0x38], R2 ;  /* 0x0000380201007387 */ /* 0x0001e20000100800 */
[----:B------:R-:W-:Y:S02]  /*1390*/  IMAD.MOV R5, RZ, RZ, -R5 ;  /* 0x000000ffff057224 */ /* 0x000fe400078e0a05 */
[C---:B------:R-:W-:Y:S01]  /*13a0*/  VIADD R11, R0.reuse, 0x16 ;  /* 0x00000016000b7836 */ /* 0x040fe20000000000 */
[----:B------:R2:W-:Y:S01]  /*13b0*/  STL [R1+0xb8], R3 ;  /* 0x0000b80301007387 */ /* 0x0005e20000100800 */
[----:B------:R-:W-:Y:S01]  /*13c0*/  VIADD R10, R0, 0x17 ;  /* 0x00000017000a7836 */ /* 0x000fe20000000000 */
[----:B-1----:R-:W-:Y:S01]  /*13d0*/  IABS R6, R6 ;  /* 0x0000000600067213 */ /* 0x002fe20000000000 */
[----:B0-----:R-:W-:-:S04]  /*13e0*/  IMAD.HI.U32 R2, R74, R15, RZ ;  /* 0x0000000f4a027227 */ /* 0x001fc800078e00ff */
[----:B--2---:R-:W-:Y:S01]  /*13f0*/  IMAD R3, R68, R5, R9 ;  /* 0x0000000544037224 */ /* 0x004fe200078e0209 */
[----:B------:R-:W-:Y:S01]  /*1400*/  IABS R9, R11 ;  /* 0x0000000b00097213 */ /* 0x000fe20000000000 */
[----:B------:R-:W-:Y:S02]  /*1410*/  IMAD.MOV.U32 R7, RZ, RZ, R6 ;  /* 0x000000ffff077224 */ /* 0x000fe400078e0006 */
[----:B------:R-:W-:Y:S01]  /*1420*/  IMAD.MOV R2, RZ, RZ, -R2 ;  /* 0x000000ffff027224 */ /* 0x000fe200078e0a02 */
[----:B------:R0:W-:Y:S01]  /*1430*/  STL [R1+0x14c], R3 ;  /* 0x00014c0301007387 */ /* 0x0001e20000100800 */
[----:B------:R-:W-:Y:S02]  /*1440*/  VIADD R6, R0, 0x18 ;  /* 0x0000001800067836 */ /* 0x000fe40000000000 */
[----:B------:R-:W-:Y:S01]  /*1450*/  IMAD R2, R68, R2, R15 ;  /* 0x0000000244027224 */ /* 0x000fe200078e020f */
[----:B------:R1:W-:Y:S01]  /*1460*/  STL [R1+0xfd4], R11 ;  /* 0x000fd40b01007387 */ /* 0x0003e20000100800 */
[C---:B------:R-:W-:Y:S01]  /*1470*/  VIADD R5, R0.reuse, 0x19 ;  /* 0x0000001900057836 */ /* 0x040fe20000000000 */
[----:B------:R-:W-:Y:S01]  /*1480*/  IABS R77, R6 ;  /* 0x00000006004d7213 */ /* 0x000fe20000000000 */
[----:B------:R-:W-:Y:S01]  /*1490*/  VIADD R15, R0, 0x1c ;  /* 0x0000001c000f7836 */ /* 0x000fe20000000000 */
[----:B------:R2:W-:Y:S01]  /*14a0*/  STL [R1+0xfd8], R10 ;  /* 0x000fd80a01007387 */ /* 0x0005e20000100800 */
[----:B0-----:R-:W-:-:S03]  /*14b0*/  IMAD.HI.U32 R3, R74, R7, RZ ;  /* 0x000000074a037227 */ /* 0x001fc600078e00ff */
[----:B------:R0:W-:Y:S01]  /*14c0*/  STL [R1+0xfdc], R6 ;  /* 0x000fdc0601007387 */ /* 0x0001e20000100800 */
[----:B------:R-:W-:Y:S01]  /*14d0*/  IMAD.MOV R3, RZ, RZ, -R3 ;  /* 0x000000ffff037224 */ /* 0x000fe200078e0a03 */
[----:B-1----:R-:W-:Y:S02]  /*14e0*/  IABS R11, R10 ;  /* 0x0000000a000b7213 */ /* 0x002fe40000000000 */
[----:B------:R1:W-:Y:S01]  /*14f0*/  STL [R1+0x250], R2 ;  /* 0x0002500201007387 */ /* 0x0003e20000100800 */
[C---:B--2---:R-:W-:Y:S02]  /*1500*/  VIADD R10, R0.reuse, 0x1d ;  /* 0x0000001d000a7836 */ /* 0x044fe40000000000 */
[----:B0-----:R-:W-:Y:S02]  /*1510*/  VIADD R6, R0, 0x1a ;  /* 0x0000001a00067836 */ /* 0x001fe40000000000 */
[----:B-1----:R-:W-:Y:S01]  /*1520*/  IMAD R2, R68, R3, R7 ;  /* 0x0000000344027224 */ /* 0x002fe200078e0207 */
[----:B------:R-:W-:Y:S01]  /*1530*/  IABS R7, R5 ;  /* 0x0000000500077213 */ /* 0x000fe20000000000 */
[----:B------:R-:W-:-:S03]  /*1540*/  IMAD.HI.U32 R3, R74, R11, RZ ;  /* 0x0000000b4a037227 */ /* 0x000fc600078e00ff */
[----:B------:R0:W-:Y:S01]  /*1550*/  STL [R1+0x39c], R2 ;  /* 0x00039c0201007387 */ /* 0x0001e20000100800 */
[----:B------:R-:W-:-:S03]  /*1560*/  IMAD.MOV R3, RZ, RZ, -R3 ;  /* 0x000000ffff037224 */ /* 0x000fc600078e0a03 */
[----:B------:R1:W-:Y:S01]  /*1570*/  STL [R1+0xfe0], R5 ;  /* 0x000fe00501007387 */ /* 0x0003e20000100800 */
[----:B------:R-:W-:Y:S01]  /*1580*/  IMAD R3, R68, R3, R11 ;  /* 0x0000000344037224 */ /* 0x000fe200078e020b */
[----:B------:R-:W-:Y:S02]  /*1590*/  IABS R11, R15 ;  /* 0x0000000f000b7213 */ /* 0x000fe40000000000 */
[----:B------:R2:W-:Y:S01]  /*15a0*/  STL [R1+0xfe4], R6 ;  /* 0x000fe40601007387 */ /* 0x0005e20000100800 */
[----:B0-----:R-:W-:-:S04]  /*15b0*/  IMAD.HI.U32 R2, R74, R9, RZ ;  /* 0x000000094a027227 */ /* 0x001fc800078e00ff */
[----:B------:R-:W-:Y:S02]  /*15c0*/  IMAD.MOV R2, RZ, RZ, -R2 ;  /* 0x000000ffff027224 */ /* 0x000fe400078e0a02 */
[----:B-1----:R-:W-:Y:S01]  /*15d0*/  IMAD.HI.U32 R5, R74, R77, RZ ;  /* 0x0000004d4a057227 */ /* 0x002fe200078e00ff */
[----:B--2---:R-:W-:-:S03]  /*15e0*/  IABS R6, R6 ;  /* 0x0000000600067213 */ /* 0x004fc60000000000 */
[C---:B------:R-:W-:Y:S02]  /*15f0*/  IMAD R2, R68.reuse, R2, R9 ;  /* 0x0000000244027224 */ /* 0x040fe400078e0209 */
[----:B------:R-:W-:Y:S02]  /*1600*/  IMAD.MOV R5, RZ, RZ, -R5 ;  /* 0x000000ffff057224 */ /* 0x000fe400078e0a05 */
[----:B------:R-:W-:Y:S01]  /*1610*/  IMAD.MOV.U32 R9, RZ, RZ, R6 ;  /* 0x000000ffff097224 */ /* 0x000fe200078e0006 */
[----:B------:R0:W-:Y:S01]  /*1620*/  STL [R1+0x3ec], R2 ;  /* 0x0003ec0201007387 */ /* 0x0001e20000100800 */
[----:B------:R-:W-:Y:S01]  /*1630*/  IMAD R77, R68, R5, R77 ;  /* 0x00000005444d7224 */ /* 0x000fe200078e024d */
[----:B------:R-:W-:Y:S02]  /*1640*/  IABS R5, R16 ;  /* 0x0000001000057213 */ /* 0x000fe40000000000 */
[----:B------:R1:W-:Y:S04]  /*1650*/  STL [R1+0x3f0], R3 ;  /* 0x0003f00301007387 */ /* 0x0003e80000100800 */
[----:B------:R-:W-:Y:S01]  /*1660*/  STL [R1+0xfe8], R16 ;  /* 0x000fe81001007387 */ /* 0x000fe20000100800 */
[----:B0-----:R-:W-:-:S03]  /*1670*/  IMAD.HI.U32 R2, R74, R7, RZ ;  /* 0x000000074a027227 */ /* 0x001fc600078e00ff */
[----:B------:R-:W-:Y:S01]  /*1680*/  STL [R1+0xfec], R15 ;  /* 0x000fec0f01007387 */ /* 0x000fe20000100800 */
[----:B-1----:R-:W-:-:S03]  /*1690*/  IMAD.HI.U32 R3, R74, R9, RZ ;  /* 0x000000094a037227 */ /* 0x002fc600078e00ff */
[----:B------:R-:W-:Y:S01]  /*16a0*/  STL [R1+0xff0], R10 ;  /* 0x000ff00a01007387 */ /* 0x000fe20000100800 */
[----:B------:R-:W-:Y:S02]  /*16b0*/  IMAD.MOV R2, RZ, RZ, -R2 ;  /* 0x000000ffff027224 */ /* 0x000fe400078e0a02 */
[----:B------:R-:W-:Y:S02]  /*16c0*/  IMAD.MOV R3, RZ, RZ, -R3 ;  /* 0x000000ffff037224 */ /* 0x000fe400078e0a03 */
[C---:B------:R-:W-:Y:S01]  /*16d0*/  IMAD R6, R68.reuse, R2, R7 ;  /* 0x0000000244067224 */ /* 0x040fe200078e0207 */
[----:B------:R-:W-:Y:S01]  /*16e0*/  IABS R2, R10 ;  /* 0x0000000a00027213 */ /* 0x000fe20000000000 */
[----:B------:R-:W-:Y:S02]  /*16f0*/  IMAD R3, R68, R3, R9 ;  /* 0x0000000344037224 */ /* 0x000fe400078e0209 */
[----:B------:R-:W-:Y:S01]  /*1700*/  IMAD.MOV.U32 R7, RZ, RZ, R5 ;  /* 0x000000ffff077224 */ /* 0x000fe200078e0005 */
[----:B------:R0:W-:Y:S01]  /*1710*/  STL [R1+0x3c], R6 ;  /* 0x00003c0601007387 */ /* 0x0001e20000100800 */
[----:B------:R-:W-:-:S02]  /*1720*/  IMAD.MOV.U32 R9, RZ, RZ, R2 ;  /* 0x000000ffff097224 */ /* 0x000fc400078e0002 */
[----:B------:R-:W-:Y:S01]  /*1730*/  IMAD.HI.U32 R2, R74, R7, RZ ;  /* 0x000000074a027227 */ /* 0x000fe200078e00ff */
[----:B------:R1:W-:Y:S03]  /*1740*/  STL [R1+0xbc], R3 ;  /* 0x0000bc0301007387 */ /* 0x0003e60000100800 */
[C---:B------:R-:W-:Y:S02]  /*1750*/  VIADD R5, R0.reuse, 0x1e ;  /* 0x0000001e00057836 */ /* 0x040fe40000000000 */
[----:B------:R-:W-:Y:S02]  /*1760*/  IMAD.MOV R2, RZ, RZ, -R2 ;  /* 0x000000ffff027224 */ /* 0x000fe400078e0a02 */
[----:B0-----:R-:W-:Y:S01]  /*1770*/  VIADD R6, R0, 0x1f ;  /* 0x0000001f00067836 */ /* 0x001fe20000000000 */
[----:B------:R0:W-:Y:S01]  /*1780*/  STL [R1+0xff8], R5 ;  /* 0x000ff80501007387 */ /* 0x0001e20000100800 */
[----:B------:R-:W-:Y:S01]  /*1790*/  IABS R15, R5 ;  /* 0x00000005000f7213 */ /* 0x000fe20000000000 */
[----:B-1----:R-:W-:-:S02]  /*17a0*/  IMAD.HI.U32 R3, R74, R11, RZ ;  /* 0x0000000b4a037227 */ /* 0x002fc400078e00ff */
[----:B------:R1:W-:Y:S02]  /*17b0*/  STL [R1+0xffc], R6 ;  /* 0x000ffc0601007387 */ /* 0x0003e40000100800 */
[----:B------:R-:W-:Y:S02]  /*17c0*/  IMAD.MOV R3, RZ, RZ, -R3 ;  /* 0x000000ffff037224 */ /* 0x000fe400078e0a03 */
[----:B------:R-:W-:Y:S02]  /*17d0*/  IMAD R2, R68, R2, R7 ;  /* 0x0000000244027224 */ /* 0x000fe400078e0207 */
[----:B0-----:R-:W-:-:S03]  /*17e0*/  IMAD.HI.U32 R5, R74, R9, RZ ;  /* 0x000000094a057227 */ /* 0x001fc600078e00ff */
[----:B------:R0:W-:Y:S01]  /*17f0*/  STL [R1+0x150], R2 ;  /* 0x0001500201007387 */ /* 0x0001e20000100800 */
[----:B------:R-:W-:Y:S01]  /*1800*/  IMAD R3, R68, R3, R11 ;  /* 0x0000000344037224 */ /* 0x000fe200078e020b */
[----:B-1----:R-:W-:Y:S01]  /*1810*/  IABS R6, R6 ;  /* 0x0000000600067213 */ /* 0x002fe20000000000 */
[----:B------:R-:W-:Y:S02]  /*1820*/  IMAD.MOV R5, RZ, RZ, -R5 ;  /* 0x000000ffff057224 */ /* 0x000fe400078e0a05 */
[C---:B------:R-:W-:Y:S01]  /*1830*/  VIADD R10, R0.reuse, 0x20 ;  /* 0x00000020000a7836 */ /* 0x040fe20000000000 */
[----:B------:R1:W-:Y:S01]  /*1840*/  STL [R1+0x264], R3 ;  /* 0x0002640301007387 */ /* 0x0003e20000100800 */
[----:B------:R-:W-:Y:S02]  /*1850*/  IMAD.MOV.U32 R11, RZ, RZ, R6 ;  /* 0x000000ffff0b7224 */ /* 0x000fe400078e0006 */
[----:B------:R-:W-:Y:S01]  /*1860*/  VIADD R7, R0, 0x21 ;  /* 0x0000002100077836 */ /* 0x000fe20000000000 */
[----:B------:R-:W-:Y:S01]  /*1870*/  IABS R79, R10 ;  /* 0x0000000a004f7213 */ /* 0x000fe20000000000 */
[----:B0-----:R-:W-:-:S04]  /*1880*/  IMAD.HI.U32 R2, R74, R15, RZ ;  /* 0x0000000f4a027227 */ /* 0x001fc800078e00ff */
[----:B------:R-:W-:Y:S02]  /*1890*/  IMAD.MOV R2, RZ, RZ, -R2 ;  /* 0x000000ffff027224 */ /* 0x000fe400078e0a02 */
[----:B-1----:R-:W-:Y:S02]  /*18a0*/  IMAD R3, R68, R5, R9 ;  /* 0x0000000544037224 */ /* 0x002fe400078e0209 */
[----:B------:R-:W-:Y:S02]  /*18b0*/  VIADD R6, R0, 0x22 ;  /* 0x0000002200067836 */ /* 0x000fe40000000000 */
[----:B------:R-:W-:Y:S01]  /*18c0*/  IMAD R5, R68, R2, R15 ;  /* 0x0000000244057224 */ /* 0x000fe200078e020f */
[----:B------:R0:W-:Y:S01]  /*18d0*/  STL [R1+0x3a0], R3 ;  /* 0x0003a00301007387 */ /* 0x0001e20000100800 */
[----:B------:R-:W-:Y:S01]  /*18e0*/  VIADD R15, R0, 0x24 ;  /* 0x00000024000f7836 */ /* 0x000fe20000000000 */
[----:B------:R-:W-:Y:S02]  /*18f0*/  IABS R2, R6 ;  /* 0x0000000600027213 */ /* 0x000fe40000000000 */
[----:B------:R-:W-:Y:S04]  /*1900*/  STL [R1+0x1000], R10 ;  /* 0x0010000a01007387 */ /* 0x000fe80000100800 */
[----:B------:R1:W-:Y:S01]  /*1910*/  STL [R1+0x1004], R7 ;  /* 0x0010040701007387 */ /* 0x0003e20000100800 */
[----:B0-----:R-:W-:-:S03]  /*1920*/  IMAD.HI.U32 R3, R74, R11, RZ ;  /* 0x0000000b4a037227 */ /* 0x001fc600078e00ff */
[----:B------:R0:W-:Y:S01]  /*1930*/  STL [R1+0x100c], R6 ;  /* 0x00100c0601007387 */ /* 0x0001e20000100800 */
[----:B------:R-:W-:-:S03]  /*1940*/  IMAD.MOV R3, RZ, RZ, -R3 ;  /* 0x000000ffff037224 */ /* 0x000fc600078e0a03 */
[----:B------:R2:W-:Y:S01]  /*1950*/  STL [R1+0x3f4], R5 ;  /* 0x0003f40501007387 */ /* 0x0005e20000100800 */
[----:B-1----:R-:W-:Y:S01]  /*1960*/  IABS R7, R7 ;  /* 0x0000000700077213 */ /* 0x002fe20000000000 */
[----:B0-----:R-:W-:Y:S02]  /*1970*/  VIADD R6, R0, 0x23 ;  /* 0x0000002300067836 */ /* 0x001fe40000000000 */
[----:B--2---:R-:W-:-:S03]  /*1980*/  IMAD R5, R68, R3, R11 ;  /* 0x0000000344057224 */ /* 0x004fc600078e020b */
[----:B------:R-:W-:Y:S01]  /*1990*/  IABS R10, R6 ;  /* 0x00000006000a7213 */ /* 0x000fe20000000000 */
[----:B------:R-:W-:Y:S01]  /*19a0*/  IMAD.MOV.U32 R3, RZ, RZ, R2 ;  /* 0x000000ffff037224 */ /* 0x000fe200078e0002 */
[----:B------:R-:W-:Y:S01]  /*19b0*/  IABS R11, R15 ;  /* 0x0000000f000b7213 */ /* 0x000fe20000000000 */
[----:B------:R-:W-:Y:S01]  /*19c0*/  IMAD.HI.U32 R2, R74, R79, RZ ;  /* 0x0000004f4a027227 */ /* 0x000fe200078e00ff */
[----:B------:R0:W-:Y:S03]  /*19d0*/  STL [R1+0x3f8], R5 ;  /* 0x0003f80501007387 */ /* 0x0001e60000100800 */
[----:B------:R-:W-:Y:S01]  /*19e0*/  IMAD.MOV R2, RZ, RZ, -R2 ;  /* 0x000000ffff027224 */ /* 0x000fe200078e0a02 */
[----:B------:R1:W-:Y:S03]  /*19f0*/  STL [R1+0x1014], R6 ;  /* 0x0010140601007387 */ /* 0x0003e60000100800 */
[----:B------:R-:W-:Y:S01]  /*1a00*/  IMAD R79, R68, R2, R79 ;  /* 0x00000002444f7224 */ /* 0x000fe200078e024f */
[----:B------:R-:W-:Y:S01]  /*1a10*/  STL [R1+0x1018], R15 ;  /* 0x0010180f01007387 */ /* 0x000fe20000100800 */
[----:B0-----:R-:W-:-:S04]  /*1a20*/  IMAD.HI.U32 R5, R74, R7, RZ ;  /* 0x000000074a057227 */ /* 0x001fc800078e00ff */
[----:B-1----:R-:W-:-:S04]  /*1a30*/  IMAD.HI.U32 R6, R74, R3, RZ ;  /* 0x000000034a067227 */ /* 0x002fc800078e00ff */
[----:B------:R-:W-:Y:S02]  /*1a40*/  IMAD.MOV R9, RZ, RZ, -R5 ;  /* 0x000000ffff097224 */ /* 0x000fe400078e0a05 */
[----:B------:R-:W-:Y:S02]  /*1a50*/  IMAD.MOV.U32 R5, RZ, RZ, R10 ;  /* 0x000000ffff057224 */ /* 0x000fe400078e000a */
[----:B------:R-:W-:Y:S02]  /*1a60*/  IMAD.MOV R6, RZ, RZ, -R6 ;  /* 0x000000ffff067224 */ /* 0x000fe400078e0a06 */
[----:B------:R-:W-:Y:S02]  /*1a70*/  IMAD R9, R68, R9, R7 ;  /* 0x0000000944097224 */ /* 0x000fe400078e0207 */
[----:B------:R-:W-:Y:S02]  /*1a80*/  IMAD.MOV.U32 R7, RZ, RZ, R11 ;  /* 0x000000ffff077224 */ /* 0x000fe400078e000b */
[----:B------:R-:W-:Y:S01]  /*1a90*/  IMAD.HI.U32 R2, R74, R5, RZ ;  /* 0x000000054a027227 */ /* 0x000fe200078e00ff */
[----:B------:R0:W-:Y:S03]  /*1aa0*/  STL [R1+0x40], R9 ;  /* 0x0000400901007387 */ /* 0x0001e60000100800 */
[----:B------:R-:W-:-:S02]  /*1ab0*/  IMAD R3, R68, R6, R3 ;  /* 0x0000000644037224 */ /* 0x000fc400078e0203 */
[----:B------:R-:W-:-:S03]  /*1ac0*/  IMAD.HI.U32 R6, R74, R7, RZ ;  /* 0x000000074a067227 */ /* 0x000fc600078e00ff */
[----:B------:R1:W-:Y:S01]  /*1ad0*/  STL [R1+0xc0], R3 ;  /* 0x0000c00301007387 */ /* 0x0003e20000100800 */
[----:B------:R-:W-:Y:S02]  /*1ae0*/  IMAD.MOV R10, RZ, RZ, -R2 ;  /* 0x000000ffff0a7224 */ /* 0x000fe400078e0a02 */
[C---:B0-----:R-:W-:Y:S02]  /*1af0*/  VIADD R9, R0.reuse, 0x25 ;  /* 0x0000002500097836 */ /* 0x041fe40000000000 */
[C---:B------:R-:W-:Y:S02]  /*1b00*/  VIADD R15, R0.reuse, 0x26 ;  /* 0x00000026000f7836 */ /* 0x040fe40000000000 */
[----:B------:R-:W-:Y:S01]  /*1b10*/  VIADD R11, R0, 0x27 ;  /* 0x00000027000b7836 */ /* 0x000fe20000000000 */
[----:B------:R0:W-:Y:S01]  /*1b20*/  STL [R1+0x1020], R9 ;  /* 0x0010200901007387 */ /* 0x0001e20000100800 */
[----:B------:R-:W-:Y:S01]  /*1b30*/  IMAD.MOV R2, RZ, RZ, -R6 ;  /* 0x000000ffff027224 */ /* 0x000fe200078e0a06 */
[----:B-1----:R-:W-:Y:S01]  /*1b40*/  IABS R3, R15 ;  /* 0x0000000f00037213 */ /* 0x002fe20000000000 */
[C---:B------:R-:W-:Y:S01]  /*1b50*/  IMAD R6, R68.reuse, R10, R5 ;  /* 0x0000000a44067224 */ /* 0x040fe200078e0205 */
[----:B------:R1:W-:Y:S01]  /*1b60*/  STL [R1+0x1024], R15 ;  /* 0x0010240f01007387 */ /* 0x0003e20000100800 */
[----:B------:R-:W-:Y:S01]  /*1b70*/  IMAD R2, R68, R2, R7 ;  /* 0x0000000244027224 */ /* 0x000fe200078e0207 */
[----:B------:R-:W-:Y:S01]  /*1b80*/  IABS R5, R11 ;  /* 0x0000000b00057213 */ /* 0x000fe20000000000 */
[----:B------:R-:W-:Y:S01]  /*1b90*/  IMAD.HI.U32 R7, R74, R3, RZ ;  /* 0x000000034a077227 */ /* 0x000fe200078e00ff */
[----:B------:R-:W-:Y:S01]  /*1ba0*/  STL [R1+0x1030], R11 ;  /* 0x0010300b01007387 */ /* 0x000fe20000100800 */
[----:B0-----:R-:W-:-:S02]  /*1bb0*/  IABS R9, R9 ;  /* 0x0000000900097213 */ /* 0x001fc40000000000 */
[----:B------:R-:W-:Y:S01]  /*1bc0*/  IMAD.MOV R7, RZ, RZ, -R7 ;  /* 0x000000ffff077224 */ /* 0x000fe200078e0a07 */
[----:B------:R0:W-:Y:S01]  /*1bd0*/  STL [R1+0x158], R6 ;  /* 0x0001580601007387 */ /* 0x0001e20000100800 */
[----:B-1----:R-:W-:-:S03]  /*1be0*/  VIADD R15, R0, 0x2e ;  /* 0x0000002e000f7836 */ /* 0x002fc60000000000 */
[----:B------:R1:W-:Y:S01]  /*1bf0*/  STL [R1+0x26c], R2 ;  /* 0x00026c0201007387 */ /* 0x0003e20000100800 */
[----:B------:R-:W-:-:S04]  /*1c00*/  IMAD.HI.U32 R10, R74, R9, RZ ;  /* 0x000000094a0a7227 */ /* 0x000fc800078e00ff */
[----:B------:R-:W-:Y:S02]  /*1c10*/  IMAD.MOV R10, RZ, RZ, -R10 ;  /* 0x000000ffff0a7224 */ /* 0x000fe400078e0a0a */
[C---:B0-----:R-:W-:Y:S02]  /*1c20*/  VIADD R6, R0.reuse, 0x28 ;  /* 0x0000002800067836 */ /* 0x041fe40000000000 */
[----:B------:R-:W-:Y:S02]  /*1c30*/  VIADD R11, R0, 0x29 ;  /* 0x00000029000b7836 */ /* 0x000fe40000000000 */
[C---:B------:R-:W-:Y:S01]  /*1c40*/  IMAD R9, R68.reuse, R10, R9 ;  /* 0x0000000a44097224 */ /* 0x040fe200078e0209 */
[----:B------:R0:W-:Y:S01]  /*1c50*/  STL [R1+0x109c], R6 ;  /* 0x00109c0601007387 */ /* 0x0001e20000100800 */
[----:B------:R-:W-:Y:S01]  /*1c60*/  IABS R78, R6 ;  /* 0x00000006004e7213 */ /* 0x000fe20000000000 */
[----:B------:R-:W-:Y:S01]  /*1c70*/  IMAD R7, R68, R7, R3 ;  /* 0x0000000744077224 */ /* 0x000fe200078e0203 */
[----:B-1----:R-:W-:Y:S01]  /*1c80*/  IABS R2, R11 ;  /* 0x0000000b00027213 */ /* 0x002fe20000000000 */
[----:B------:R-:W-:Y:S01]  /*1c90*/  STL [R1+0x10f0], R11 ;  /* 0x0010f00b01007387 */ /* 0x000fe20000100800 */
[----:B------:R-:W-:-:S02]  /*1ca0*/  VIADD R10, R0, 0x2a ;  /* 0x0000002a000a7836 */ /* 0x000fc40000000000 */
[C---:B------:R-:W-:Y:S01]  /*1cb0*/  IMAD.HI.U32 R3, R74.reuse, R78, RZ ;  /* 0x0000004e4a037227 */ /* 0x040fe200078e00ff */
[----:B------:R1:W-:Y:S03]  /*1cc0*/  STL [R1+0x3a4], R9 ;  /* 0x0003a40901007387 */ /* 0x0003e60000100800 */
[----:B0-----:R-:W-:Y:S01]  /*1cd0*/  IMAD.HI.U32 R6, R74, R5, RZ ;  /* 0x000000054a067227 */ /* 0x001fe200078e00ff */
[----:B------:R0:W-:Y:S03]  /*1ce0*/  STL [R1+0x3fc], R7 ;  /* 0x0003fc0701007387 */ /* 0x0001e60000100800 */
[----:B------:R-:W-:Y:S02]  /*1cf0*/  IMAD.MOV R6, RZ, RZ, -R6 ;  /* 0x000000ffff067224 */ /* 0x000fe400078e0a06 */
[----:B------:R-:W-:-:S02]  /*1d00*/  IMAD.MOV R3, RZ, RZ, -R3 ;  /* 0x000000ffff037224 */ /* 0x000fc400078e0a03 */
[----:B------:R-:W-:Y:S02]  /*1d10*/  IMAD R5, R68, R6, R5 ;  /* 0x0000000644057224 */ /* 0x000fe400078e0205 */
[C---:B-1----:R-:W-:Y:S02]  /*1d20*/  VIADD R9, R0.reuse, 0x2b ;  /* 0x0000002b00097836 */ /* 0x042fe40000000000 */
[----:B0-----:R-:W-:Y:S01]  /*1d30*/  VIADD R7, R0, 0x2c ;  /* 0x0000002c00077836 */ /* 0x001fe20000000000 */
[----:B------:R0:W-:Y:S01]  /*1d40*/  STL [R1+0x400], R5 ;  /* 0x0004000501007387 */ /* 0x0001e20000100800 */
[----:B------:R-:W-:Y:S01]  /*1d50*/  IMAD R78, R68, R3, R78 ;  /* 0x00000003444e7224 */ /* 0x000fe200078e024e */
[----:B------:R-:W-:Y:S02]  /*1d60*/  IABS R6, R9 ;  /* 0x0000000900067213 */ /* 0x000fe40000000000 */
[----:B------:R1:W-:Y:S01]  /*1d70*/  STL [R1+0x1034], R10 ;  /* 0x0010340a01007387 */ /* 0x0003e20000100800 */
[----:B------:R-:W-:-:S03]  /*1d80*/  IABS R3, R7 ;  /* 0x0000000700037213 */ /* 0x000fc60000000000 */
[----:B------:R-:W-:Y:S01]  /*1d90*/  STL [R1+0x10ec], R9 ;  /* 0x0010ec0901007387 */ /* 0x000fe20000100800 */
[----:B0-----:R-:W-:-:S03]  /*1da0*/  IMAD.HI.U32 R5, R74, R2, RZ ;  /* 0x000000024a057227 */ /* 0x001fc600078e00ff */
[----:B------:R0:W-:Y:S01]  /*1db0*/  STL [R1+0x10e8], R7 ;  /* 0x0010e80701007387 */ /* 0x0001e20000100800 */
[----:B------:R-:W-:Y:S01]  /*1dc0*/  IMAD.MOV R5, RZ, RZ, -R5 ;  /* 0x000000ffff057224 */ /* 0x000fe200078e0a05 */
[----:B-1----:R-:W-:-:S03]  /*1dd0*/  IABS R10, R10 ;  /* 0x0000000a000a7213 */ /* 0x002fc60000000000 */
[----:B------:R-:W-:Y:S02]  /*1de0*/  IMAD R2, R68, R5, R2 ;  /* 0x0000000544027224 */ /* 0x000fe400078e0202 */
[----:B------:R-:W-:-:S03]  /*1df0*/  IMAD.HI.U32 R11, R74, R10, RZ ;  /* 0x0000000a4a0b7227 */ /* 0x000fc600078e00ff */
[----:B------:R1:W-:Y:S01]  /*1e00*/  STL [R1+0x44], R2 ;  /* 0x0000440201007387 */ /* 0x0003e20000100800 */
[----:B0-----:R-:W-:Y:S02]  /*1e10*/  VIADD R7, R0, 0x2d ;  /* 0x0000002d00077836 */ /* 0x001fe40000000000 */
[----:B------:R-:W-:-:S03]  /*1e20*/  IMAD.HI.U32 R9, R74, R6, RZ ;  /* 0x000000064a097227 */ /* 0x000fc600078e00ff */
[----:B------:R0:W-:Y:S01]  /*1e30*/  STL [R1+0x1098], R7 ;  /* 0x0010980701007387 */ /* 0x0001e20000100800 */
[----:B------:R-:W-:Y:S01]  /*1e40*/  IABS R5, R7 ;  /* 0x0000000700057213 */ /* 0x000fe20000000000 */
[----:B------:R-:W-:Y:S02]  /*1e50*/  IMAD.MOV R11, RZ, RZ, -R11 ;  /* 0x000000ffff0b7224 */ /* 0x000fe400078e0a0b */
[----:B------:R-:W-:Y:S01]  /*1e60*/  IMAD.MOV R9, RZ, RZ, -R9 ;  /* 0x000000ffff097224 */ /* 0x000fe200078e0a09 */
[----:B-1----:R-:W-:Y:S01]  /*1e70*/  IABS R2, R15 ;  /* 0x0000000f00027213 */ /* 0x002fe20000000000 */
[C---:B------:R-:W-:Y:S01]  /*1e80*/  IMAD R10, R68.reuse, R11, R10 ;  /* 0x0000000b440a7224 */ /* 0x040fe200078e020a */
[----:B------:R-:W-:Y:S01]  /*1e90*/  STL [R1+0x1120], R15 ;  /* 0x0011200f01007387 */ /* 0x000fe20000100800 */
[----:B------:R-:W-:Y:S02]  /*1ea0*/  IMAD R9, R68, R9, R6 ;  /* 0x0000000944097224 */ /* 0x000fe400078e0206 */
[C---:B0-----:R-:W-:Y:S01]  /*1eb0*/  IMAD.HI.U32 R7, R74.reuse, R3, RZ ;  /* 0x000000034a077227 */ /* 0x041fe200078e00ff */
[----:B------:R-:W-:Y:S03]  /*1ec0*/  STL [R1+0xc4], R10 ;  /* 0x0000c40a01007387 */ /* 0x000fe60000100800 */
[----:B------:R-:W-:Y:S01]  /*1ed0*/  IMAD.MOV R7, RZ, RZ, -R7 ;  /* 0x000000ffff077224 */ /* 0x000fe200078e0a07 */
[----:B------:R0:W-:Y:S01]  /*1ee0*/  STL [R1+0x160], R9 ;  /* 0x0001600901007387 */ /* 0x0001e20000100800 */
[----:B------:R-:W-:-:S04]  /*1ef0*/  IMAD.HI.U32 R6, R74, R5, RZ ;  /* 0x000000054a067227 */ /* 0x000fc800078e00ff */
[----:B------:R-:W-:Y:S02]  /*1f00*/  IMAD R3, R68, R7, R3 ;  /* 0x0000000744037224 */ /* 0x000fe400078e0203 */
[----:B------:R-:W-:Y:S02]  /*1f10*/  IMAD.MOV R6, RZ, RZ, -R6 ;  /* 0x000000ffff067224 */ /* 0x000fe400078e0a06 */
[C---:B------:R-:W-:Y:S01]  /*1f20*/  VIADD R11, R0.reuse, 0x30 ;  /* 0x00000030000b7836 */ /* 0x040fe20000000000 */
[----:B------:R1:W-:Y:S01]  /*1f30*/  STL [R1+0x278], R3 ;  /* 0x0002780301007387 */ /* 0x0003e20000100800 */
[C---:B0-----:R-:W-:Y:S02]  /*1f40*/  VIADD R9, R0.reuse, 0x2f ;  /* 0x0000002f00097836 */ /* 0x041fe40000000000 */
[----:B------:R-:W-:Y:S01]  /*1f50*/  VIADD R10, R0, 0x31 ;  /* 0x00000031000a7836 */ /* 0x000fe20000000000 */
[----:B------:R-:W-:Y:S01]  /*1f60*/  IABS R80, R11 ;  /* 0x0000000b00507213 */ /* 0x000fe20000000000 */
[----:B------:R-:W-:Y:S01]  /*1f70*/  IMAD R6, R68, R6, R5 ;  /* 0x0000000644067224 */ /* 0x000fe200078e0205 */
[----:B------:R0:W-:Y:S01]  /*1f80*/  STL [R1+0x1050], R9 ;  /* 0x0010500901007387 */ /* 0x0001e20000100800 */
[----:B------:R-:W-:Y:S01]  /*1f90*/  VIADD R15, R0, 0x37 ;  /* 0x00000037000f7836 */ /* 0x000fe20000000000 */
[----:B------:R-:W-:Y:S01]  /*1fa0*/  IABS R5, R10 ;  /* 0x0000000a00057213 */ /* 0x000fe20000000000 */
[C---:B------:R-:W-:Y:S01]  /*1fb0*/  IMAD.HI.U32 R7, R74.reuse, R80, RZ ;  /* 0x000000504a077227 */ /* 0x040fe200078e00ff */
[----:B------:R2:W-:Y:S03]  /*1fc0*/  STL [R1+0x1094], R11 ;  /* 0x0010940b01007387 */ /* 0x0005e60000100800 */
[----:B-1----:R-:W-:Y:S01]  /*1fd0*/  IMAD.HI.U32 R3, R74, R2, RZ ;  /* 0x000000024a037227 */ /* 0x002fe200078e00ff */
[----:B------:R1:W-:Y:S01]  /*1fe0*/  STL [R1+0x111c], R10 ;  /* 0x00111c0a01007387 */ /* 0x0003e20000100800 */
[----:B0-----:R-:W-:-:S02]  /*1ff0*/  IABS R9, R9 ;  /* 0x0000000900097213 */ /* 0x001fc40000000000 */
[----:B------:R-:W-:Y:S01]  /*2000*/  IMAD.MOV R3, RZ, RZ, -R3 ;  /* 0x000000ffff037224 */ /* 0x000fe200078e0a03 */
[----:B------:R0:W-:Y:S01]  /*2010*/  STL [R1+0x3a8], R6 ;  /* 0x0003a80601007387 */ /* 0x0001e20000100800 */
[----:B------:R-:W-:Y:S02]  /*2020*/  IMAD.MOV R7, RZ, RZ, -R7 ;  /* 0x000000ffff077224 */ /* 0x000fe400078e0a07 */
[----:B------:R-:W-:Y:S02]  /*2030*/  IMAD R2, R68, R3, R2 ;  /* 0x0000000344027224 */ /* 0x000fe400078e0202 */
[----:B--2---:R-:W-:Y:S02]  /*2040*/  VIADD R11, R0, 0x33 ;  /* 0x00000033000b7836 */ /* 0x004fe40000000000 */
[----:B-1----:R-:W-:Y:S01]  /*2050*/  IMAD.HI.U32 R10, R74, R9, RZ ;  /* 0x000000094a0a7227 */ /* 0x002fe200078e00ff */
[----:B------:R1:W-:Y:S02]  /*2060*/  STL [R1+0x404], R2 ;  /* 0x0004040201007387 */ /* 0x0003e40000100800 */
[----:B------:R-:W-:Y:S01]  /*2070*/  IABS R3, R11 ;  /* 0x0000000b00037213 */ /* 0x000fe20000000000 */
[----:B0-----:R-:W-:-:S02]  /*2080*/  VIADD R6, R0, 0x32 ;  /* 0x0000003200067836 */ /* 0x001fc40000000000 */
[----:B------:R-:W-:Y:S02]  /*2090*/  IMAD.MOV R10, RZ, RZ, -R10 ;  /* 0x000000ffff0a7224 */ /* 0x000fe400078e0a0a */
[C---:B------:R-:W-:Y:S01]  /*20a0*/  IMAD R80, R68.reuse, R7, R80 ;  /* 0x0000000744507224 */ /* 0x040fe200078e0250 */
[----:B------:R0:W-:Y:S01]  /*20b0*/  STL [R1+0x1090], R6 ;  /* 0x0010900601007387 */ /* 0x0001e20000100800 */
[----:B------:R-:W-:Y:S01]  /*20c0*/  IMAD R9, R68, R10, R9 ;  /* 0x0000000a44097224 */ /* 0x000fe200078e0209 */
[----:B-1----:R-:W-:Y:S01]  /*20d0*/  IABS R2, R6 ;  /* 0x0000000600027213 */ /* 0x002fe20000000000 */
[----:B------:R-:W-:Y:S01]  /*20e0*/  VIADD R10, R0, 0x36 ;  /* 0x00000036000a7836 */ /* 0x000fe20000000000 */
[----:B------:R1:W-:Y:S03]  /*20f0*/  STL [R1+0x10e4], R11 ;  /* 0x0010e40b01007387 */ /* 0x0003e60000100800 */
[C---:B------:R-:W-:Y:S01]  /*2100*/  IMAD.HI.U32 R7, R74.reuse, R2, RZ ;  /* 0x000000024a077227 */ /* 0x040fe200078e00ff */
[----:B------:R2:W-:Y:S03]  /*2110*/  STL [R1+0x408], R9 ;  /* 0x0004080901007387 */ /* 0x0005e60000100800 */
[----:B0-----:R-:W-:-:S04]  /*2120*/  IMAD.HI.U32 R6, R74, R5, RZ ;  /* 0x000000054a067227 */ /* 0x001fc800078e00ff */
[----:B------:R-:W-:Y:S02]  /*2130*/  IMAD.MOV R6, RZ, RZ, -R6 ;  /* 0x000000ffff067224 */ /* 0x000fe400078e0a06 */
[----:B-1----:R-:W-:Y:S02]  /*2140*/  VIADD R11, R0, 0x35 ;  /* 0x00000035000b7836 */ /* 0x002fe40000000000 */
[----:B------:R-:W-:Y:S02]  /*2150*/  IMAD R5, R68, R6, R5 ;  /* 0x0000000644057224 */ /* 0x000fe400078e0205 */
[----:B--2---:R-:W-:Y:S02]  /*2160*/  VIADD R9, R0, 0x34 ;  /* 0x0000003400097836 */ /* 0x004fe40000000000 */
[----:B------:R-:W-:Y:S01]  /*2170*/  IMAD.MOV R7, RZ, RZ, -R7 ;  /* 0x000000ffff077224 */ /* 0x000fe200078e0a07 */
[----:B------:R0:W-:Y:S01]  /*2180*/  STL [R1+0x48], R5 ;  /* 0x0000480501007387 */ /* 0x0001e20000100800 */
[----:B------:R-:W-:-:S03]  /*2190*/  IMAD.HI.U32 R6, R74, R3, RZ ;  /* 0x000000034a067227 */ /* 0x000fc600078e00ff */
[----:B------:R1:W-:Y:S01]  /*21a0*/  STL [R1+0x105c], R9 ;  /* 0x00105c0901007387 */ /* 0x0003e20000100800 */
[C---:B------:R-:W-:Y:S01]  /*21b0*/  IMAD R7, R68.reuse, R7, R2 ;  /* 0x0000000744077224 */ /* 0x040fe200078e0202 */
[----:B------:R-:W-:Y:S01]  /*21c0*/  IABS R2, R10 ;  /* 0x0000000a00027213 */ /* 0x000fe20000000000 */
[----:B------:R-:W-:Y:S01]  /*21d0*/  IMAD.MOV R6, RZ, RZ, -R6 ;  /* 0x000000ffff067224 */ /* 0x000fe200078e0a06 */
[----:B------:R2:W-:Y:S01]  /*21e0*/  STL [R1+0x108c], R11 ;  /* 0x00108c0b01007387 */ /* 0x0005e20000100800 */
[----:B0-----:R-:W-:Y:S02]  /*21f0*/  IABS R5, R11 ;  /* 0x0000000b00057213 */ /* 0x001fe40000000000 */
[----:B------:R-:W-:Y:S01]  /*2200*/  IMAD R3, R68, R6, R3 ;  /* 0x0000000644037224 */ /* 0x000fe200078e0203 */
[----:B------:R0:W-:Y:S01]  /*2210*/  STL [R1+0x10e0], R10 ;  /* 0x0010e00a01007387 */ /* 0x0001e20000100800 */
[----:B------:R-:W-:Y:S01]  /*2220*/  IMAD.HI.U32 R6, R74, R2, RZ ;  /* 0x000000024a067227 */ /* 0x000fe200078e00ff */
[----:B-1----:R-:W-:-:S02]  /*2230*/  IABS R9, R9 ;  /* 0x0000000900097213 */ /* 0x002fc40000000000 */
[----:B------:R1:W-:Y:S01]  /*2240*/  STL [R1+0xcc], R7 ;  /* 0x0000cc0701007387 */ /* 0x0003e20000100800 */
[----:B------:R-:W-:Y:S02]  /*2250*/  IMAD.MOV R6, RZ, RZ, -R6 ;  /* 0x000000ffff067224 */ /* 0x000fe400078e0a06 */
[----:B--2---:R-:W-:Y:S01]  /*2260*/  VIADD R11, R0, 0x38 ;  /* 0x00000038000b7836 */ /* 0x004fe20000000000 */
[----:B------:R2:W-:Y:S01]  /*2270*/  STL [R1+0x168], R3 ;  /* 0x0001680301007387 */ /* 0x0005e20000100800 */
[----:B------:R-:W-:Y:S02]  /*2280*/  IMAD R2, R68, R6, R2 ;  /* 0x0000000644027224 */ /* 0x000fe400078e0202 */
[C---:B0-----:R-:W-:Y:S01]  /*2290*/  IMAD.HI.U32 R10, R74.reuse, R9, RZ ;  /* 0x000000094a0a7227 */ /* 0x041fe200078e00ff */
[----:B------:R0:W-:Y:S01]  /*22a0*/  STL [R1+0x10dc], R15 ;  /* 0x0010dc0f01007387 */ /* 0x0001e20000100800 */
[----:B------:R-:W-:Y:S02]  /*22b0*/  IABS R81, R11 ;  /* 0x0000000b00517213 */ /* 0x000fe40000000000 */
[----:B-1----:R-:W-:Y:S01]  /*22c0*/  IMAD.HI.U32 R7, R74, R5, RZ ;  /* 0x000000054a077227 */ /* 0x002fe200078e00ff */
[----:B------:R-:W-:Y:S01]  /*22d0*/  STL [R1+0x10d8], R11 ;  /* 0x0010d80b01007387 */ /* 0x000fe20000100800 */
[----:B--2---:R-:W-:-:S02]  /*22e0*/  IABS R3, R15 ;  /* 0x0000000f00037213 */ /* 0x004fc40000000000 */
[----:B------:R-:W-:Y:S02]  /*22f0*/  IMAD.MOV R10, RZ, RZ, -R10 ;  /* 0x000000ffff0a7224 */ /* 0x000fe400078e0a0a */
[----:B------:R-:W-:Y:S02]  /*2300*/  IMAD.MOV R7, RZ, RZ, -R7 ;  /* 0x000000ffff077224 */ /* 0x000fe400078e0a07 */
[C---:B------:R-:W-:Y:S02]  /*2310*/  IMAD R9, R68.reuse, R10, R9 ;  /* 0x0000000a44097224 */ /* 0x040fe400078e0209 */
[----:B------:R-:W-:Y:S02]  /*2320*/  IMAD R7, R68, R7, R5 ;  /* 0x0000000744077224 */ /* 0x000fe400078e0205 */
[----:B------:R-:W-:Y:S01]  /*2330*/  IMAD.HI.U32 R5, R74, R3, RZ ;  /* 0x000000034a057227 */ /* 0x000fe200078e00ff */
[----:B------:R1:W-:Y:S03]  /*2340*/  STL [R1+0x280], R9 ;  /* 0x0002800901007387 */ /* 0x0003e60000100800 */
[----:B------:R-:W-:Y:S01]  /*2350*/  VIADD R10, R0, 0x39 ;  /* 0x00000039000a7836 */ /* 0x000fe20000000000 */
[----:B------:R2:W-:Y:S01]  /*2360*/  STL [R1+0x3b0], R7 ;  /* 0x0003b00701007387 */ /* 0x0005e20000100800 */
[----:B------:R-:W-:-:S02]  /*2370*/  IMAD.MOV R5, RZ, RZ, -R5 ;  /* 0x000000ffff057224 */ /* 0x000fc400078e0a05 */
[----:B0-----:R-:W-:Y:S01]  /*2380*/  VIADD R15, R0, 0x3d ;  /* 0x0000003d000f7836 */ /* 0x001fe20000000000 */
[----:B------:R0:W-:Y:S01]  /*2390*/  STL [R1+0x40c], R2 ;  /* 0x00040c0201007387 */ /* 0x0001e20000100800 */
[----:B------:R-:W-:Y:S02]  /*23a0*/  IMAD R5, R68, R5, R3 ;  /* 0x0000000544057224 */ /* 0x000fe400078e0203 */
[C---:B-1----:R-:W-:Y:S01]  /*23b0*/  VIADD R9, R0.reuse, 0x3b ;  /* 0x0000003b00097836 */ /* 0x042fe20000000000 */
[----:B------:R1:W-:Y:S01]  /*23c0*/  STL [R1+0x104c], R10 ;  /* 0x00104c0a01007387 */ /* 0x0003e20000100800 */
[----:B--2---:R-:W-:-:S03]  /*23d0*/  VIADD R7, R0, 0x3a ;  /* 0x0000003a00077836 */ /* 0x004fc60000000000 */
[----:B------:R-:W-:Y:S01]  /*23e0*/  IABS R3, R9 ;  /* 0x0000000900037213 */ /* 0x000fe20000000000 */
[----:B0-----:R-:W-:Y:S01]  /*23f0*/  IMAD.HI.U32 R2, R74, R81, RZ ;  /* 0x000000514a027227 */ /* 0x001fe200078e00ff */
[----:B------:R0:W-:Y:S01]  /*2400*/  STL [R1+0x10d4], R7 ;  /* 0x0010d40701007387 */ /* 0x0001e20000100800 */
[----:B-1----:R-:W-:-:S03]  /*2410*/  IABS R10, R10 ;  /* 0x0000000a000a7213 */ /* 0x002fc60000000000 */
[----:B------:R1:W-:Y:S01]  /*2420*/  STL [R1+0x10d0], R9 ;  /* 0x0010d00901007387 */ /* 0x0003e20000100800 */
[----:B------:R-:W-:-:S03]  /*2430*/  IMAD.HI.U32 R6, R74, R3, RZ ;  /* 0x000000034a067227 */ /* 0x000fc600078e00ff */
[----:B------:R2:W-:Y:S01]  /*2440*/  STL [R1+0x410], R5 ;  /* 0x0004100501007387 */ /* 0x0005e20000100800 */
[----:B------:R-:W-:Y:S01]  /*2450*/  IMAD.HI.U32 R11, R74, R10, RZ ;  /* 0x0000000a4a0b7227 */ /* 0x000fe200078e00ff */
[----:B0-----:R-:W-:-:S03]  /*2460*/  IABS R7, R7 ;  /* 0x0000000700077213 */ /* 0x001fc60000000000 */
[----:B------:R-:W-:Y:S02]  /*2470*/  IMAD.MOV R11, RZ, RZ, -R11 ;  /* 0x000000ffff0b7224 */ /* 0x000fe400078e0a0b */
[----:B-1----:R-:W-:-:S04]  /*2480*/  IMAD.HI.U32 R9, R74, R7, RZ ;  /* 0x000000074a097227 */ /* 0x002fc800078e00ff */
[----:B--2---:R-:W-:Y:S02]  /*2490*/  VIADD R5, R0, 0x3c ;  /* 0x0000003c00057836 */ /* 0x004fe40000000000 */
[----:B------:R-:W-:Y:S02]  /*24a0*/  IMAD.MOV R9, RZ, RZ, -R9 ;  /* 0x000000ffff097224 */ /* 0x000fe400078e0a09 */
[----:B------:R-:W-:Y:S01]  /*24b0*/  IMAD.MOV R2, RZ, RZ, -R2 ;  /* 0x000000ffff027224 */ /* 0x000fe200078e0a02 */
[----:B------:R0:W-:Y:S01]  /*24c0*/  STL [R1+0x1088], R5 ;  /* 0x0010880501007387 */ /* 0x0001e20000100800 */
[----:B------:R-:W-:Y:S02]  /*24d0*/  IMAD.MOV R6, RZ, RZ, -R6 ;  /* 0x000000ffff067224 */ /* 0x000fe400078e0a06 */
[C---:B------:R-:W-:Y:S01]  /*24e0*/  IMAD R10, R68.reuse, R11, R10 ;  /* 0x0000000b440a7224 */ /* 0x040fe200078e020a */
[----:B------:R1:W-:Y:S01]  /*24f0*/  STL [R1+0x1118], R15 ;  /* 0x0011180f01007387 */ /* 0x0003e20000100800 */
[----:B------:R-:W-:-:S02]  /*2500*/  IMAD R9, R68, R9, R7 ;  /* 0x0000000944097224 */ /* 0x000fc400078e0207 */
[C---:B------:R-:W-:Y:S01]  /*2510*/  IMAD R81, R68.reuse, R2, R81 ;  /* 0x0000000244517224 */ /* 0x040fe200078e0251 */
[----:B------:R-:W-:Y:S01]  /*2520*/  IABS R2, R15 ;  /* 0x0000000f00027213 */ /* 0x000fe20000000000 */
[----:B------:R-:W-:Y:S01]  /*2530*/  IMAD R3, R68, R6, R3 ;  /* 0x0000000644037224 */ /* 0x000fe200078e0203 */
[----:B0-----:R-:W-:Y:S01]  /*2540*/  IABS R5, R5 ;  /* 0x0000000500057213 */ /* 0x001fe20000000000 */
[----:B------:R0:W-:Y:S01]  /*2550*/  STL [R1+0x4c], R10 ;  /* 0x00004c0a01007387 */ /* 0x0001e20000100800 */
[C---:B------:R-:W-:Y:S02]  /*2560*/  VIADD R11, R0.reuse, 0x3f ;  /* 0x0000003f000b7836 */ /* 0x040fe40000000000 */
[----:B-1----:R-:W-:Y:S01]  /*2570*/  VIADD R15, R0, 0x47 ;  /* 0x00000047000f7836 */ /* 0x002fe20000000000 */
[----:B------:R1:W-:Y:S01]  /*2580*/  STL [R1+0xc8], R9 ;  /* 0x0000c80901007387 */ /* 0x0003e20000100800 */
[----:B------:R-:W-:Y:S01]  /*2590*/  IMAD.HI.U32 R7, R74, R5, RZ ;  /* 0x000000054a077227 */ /* 0x000fe200078e00ff */
[----:B------:R-:W-:-:S02]  /*25a0*/  IABS R6, R11 ;  /* 0x0000000b00067213 */ /* 0x000fc40000000000 */
[----:B------:R2:W-:Y:S01]  /*25b0*/  STL [R1+0x170], R3 ;  /* 0x0001700301007387 */ /* 0x0005e20000100800 */
[----:B------:R-:W-:Y:S02]  /*25c0*/  IMAD.MOV R7, RZ, RZ, -R7 ;  /* 0x000000ffff077224 */ /* 0x000fe400078e0a07 */
[----:B0-----:R-:W-:Y:S02]  /*25d0*/  VIADD R10, R0, 0x40 ;  /* 0x00000040000a7836 */ /* 0x001fe40000000000 */
[----:B------:R-:W-:Y:S02]  /*25e0*/  IMAD R5, R68, R7, R5 ;  /* 0x0000000744057224 */ /* 0x000fe400078e0205 */
[----:B-1----:R-:W-:Y:S01]  /*25f0*/  VIADD R9, R0, 0x3e ;  /* 0x0000003e00097836 */ /* 0x002fe20000000000 */
[----:B------:R-:W-:Y:S01]  /*2600*/  IABS R82, R10 ;  /* 0x0000000a00527213 */ /* 0x000fe20000000000 */
[----:B------:R-:W-:-:S03]  /*2610*/  IMAD.HI.U32 R7, R74, R6, RZ ;  /* 0x000000064a077227 */ /* 0x000fc600078e00ff */
[----:B------:R0:W-:Y:S01]  /*2620*/  STL [R1+0x1048], R9 ;  /* 0x0010480901007387 */ /* 0x0001e20000100800 */
[----:B--2---:R-:W-:-:S03]  /*2630*/  IMAD.HI.U32 R3, R74, R2, RZ ;  /* 0x000000024a037227 */ /* 0x004fc600078e00ff */
[----:B------:R1:W-:Y:S01]  /*2640*/  STL [R1+0x1084], R11 ;  /* 0x0010840b01007387 */ /* 0x0003e20000100800 */
[----:B------:R-:W-:Y:S02]  /*2650*/  IMAD.MOV R3, RZ, RZ, -R3 ;  /* 0x000000ffff037224 */ /* 0x000fe400078e0a03 */
[----:B------:R-:W-:Y:S01]  /*2660*/  IMAD.MOV R7, RZ, RZ, -R7 ;  /* 0x000000ffff077224 */ /* 0x000fe200078e0a07 */
[----:B------:R2:W-:Y:S01]  /*2670*/  STL [R1+0x1114], R10 ;  /* 0x0011140a01007387 */ /* 0x0005e20000100800 */
[----:B------:R-:W-:Y:S01]  /*2680*/  IMAD R2, R68, R3, R2 ;  /* 0x0000000344027224 */ /* 0x000fe200078e0202 */
[----:B0-----:R-:W-:Y:S01]  /*2690*/  IABS R9, R9 ;  /* 0x0000000900097213 */ /* 0x001fe20000000000 */
[----:B------:R-:W-:Y:S01]  /*26a0*/  IMAD.HI.U32 R3, R74, R82, RZ ;  /* 0x000000524a037227 */ /* 0x000fe200078e00ff */
[----:B------:R0:W-:Y:S03]  /*26b0*/  STL [R1+0x288], R5 ;  /* 0x0002880501007387 */ /* 0x0001e60000100800 */
[----:B-1----:R-:W-:Y:S01]  /*26c0*/  VIADD R11, R0, 0x42 ;  /* 0x00000042000b7836 */ /* 0x002fe20000000000 */
[----:B------:R1:W-:Y:S01]  /*26d0*/  STL [R1+0x3b8], R2 ;  /* 0x0003b80201007387 */ /* 0x0003e20000100800 */
[----:B------:R-:W-:-:S02]  /*26e0*/  IMAD R6, R68, R7, R6 ;  /* 0x0000000744067224 */ /* 0x000fc400078e0206 */
[----:B--2---:R-:W-:-:S04]  /*26f0*/  IMAD.HI.U32 R10, R74, R9, RZ ;  /* 0x000000094a0a7227 */ /* 0x004fc800078e00ff */
[----:B0-----:R-:W-:Y:S02]  /*2700*/  VIADD R5, R0, 0x41 ;  /* 0x0000004100057836 */ /* 0x001fe40000000000 */
[----:B------:R-:W-:Y:S01]  /*2710*/  IMAD.MOV R10, RZ, RZ, -R10 ;  /* 0x000000ffff0a7224 */ /* 0x000fe200078e0a0a */
[----:B-1----:R-:W-:Y:S01]  /*2720*/  IABS R2, R11 ;  /* 0x0000000b00027213 */ /* 0x002fe20000000000 */
[----:B------:R-:W-:Y:S01]  /*2730*/  IMAD.MOV R3, RZ, RZ, -R3 ;  /* 0x000000ffff037224 */ /* 0x000fe200078e0a03 */
[----:B------:R0:W-:Y:S01]  /*2740*/  STL [R1+0x1080], R5 ;  /* 0x0010800501007387 */ /* 0x0001e20000100800 */
[C---:B------:R-:W-:Y:S02]  /*2750*/  IMAD R9, R68.reuse, R10, R9 ;  /* 0x0000000a44097224 */ /* 0x040fe400078e0209 */
[----:B------:R-:W-:Y:S01]  /*2760*/  IMAD R82, R68, R3, R82 ;  /* 0x0000000344527224 */ /* 0x000fe200078e0252 */
[----:B------:R1:W-:Y:S01]  /*2770*/  STL [R1+0x10cc], R11 ;  /* 0x0010cc0b01007387 */ /* 0x0003e20000100800 */
[----:B------:R-:W-:-:S02]  /*2780*/  VIADD R10, R0, 0x43 ;  /* 0x00000043000a7836 */ /* 0x000fc40000000000 */
[----:B------:R-:W-:Y:S01]  /*2790*/  IMAD.HI.U32 R3, R74, R2, RZ ;  /* 0x000000024a037227 */ /* 0x000fe200078e00ff */
[----:B------:R2:W-:Y:S01]  /*27a0*/  STL [R1+0x418], R9 ;  /* 0x0004180901007387 */ /* 0x0005e20000100800 */
[----:B0-----:R-:W-:Y:S02]  /*27b0*/  IABS R5, R5 ;  /* 0x0000000500057213 */ /* 0x001fe40000000000 */
[----:B------:R-:W-:Y:S01]  /*27c0*/  IMAD.MOV R3, RZ, RZ, -R3 ;  /* 0x000000ffff037224 */ /* 0x000fe200078e0a03 */
[----:B------:R0:W-:Y:S01]  /*27d0*/  STL [R1+0x41c], R6 ;  /* 0x00041c0601007387 */ /* 0x0001e20000100800 */
[----:B-1----:R-:W-:Y:S02]  /*27e0*/  VIADD R11, R0, 0x44 ;  /* 0x00000044000b7836 */ /* 0x002fe40000000000 */
[----:B------:R-:W-:Y:S01]  /*27f0*/  IMAD.HI.U32 R7, R74, R5, RZ ;  /* 0x000000054a077227 */ /* 0x000fe200078e00ff */
[----:B------:R1:W-:Y:S03]  /*2800*/  STL [R1+0x1058], R10 ;  /* 0x0010580a01007387 */ /* 0x0003e60000100800 */
[----:B------:R-:W-:Y:S01]  /*2810*/  IMAD.MOV R7, RZ, RZ, -R7 ;  /* 0x000000ffff077224 */ /* 0x000fe200078e0a07 */
[----:B------:R3:W-:Y:S01]  /*2820*/  STL [R1+0x107c], R11 ;  /* 0x00107c0b01007387 */ /* 0x0007e20000100800 */
[----:B--2---:R-:W-:Y:S01]  /*2830*/  VIADD R9, R0, 0x45 ;  /* 0x0000004500097836 */ /* 0x004fe20000000000 */
[----:B0-----:R-:W-:Y:S01]  /*2840*/  IABS R6, R11 ;  /* 0x0000000b00067213 */ /* 0x001fe20000000000 */
[----:B------:R-:W-:-:S02]  /*2850*/  IMAD R7, R68, R7, R5 ;  /* 0x0000000744077224 */ /* 0x000fc400078e0205 */
[----:B------:R-:W-:Y:S01]  /*2860*/  IMAD R2, R68, R3, R2 ;  /* 0x0000000344027224 */ /* 0x000fe200078e0202 */
[----:B------:R0:W-:Y:S01]  /*2870*/  STL [R1+0x10c8], R9 ;  /* 0x0010c80901007387 */ /* 0x0001e20000100800 */
[----:B-1----:R-:W-:Y:S02]  /*2880*/  IABS R10, R10 ;  /* 0x0000000a000a7213 */ /* 0x002fe40000000000 */
[----:B------:R-:W-:Y:S01]  /*2890*/  IABS R5, R9 ;  /* 0x0000000900057213 */ /* 0x000fe20000000000 */
[----:B------:R1:W-:Y:S02]  /*28a0*/  STL [R1+0x50], R7 ;  /* 0x0000500701007387 */ /* 0x0003e40000100800 */
[C---:B---3--:R-:W-:Y:S02]  /*28b0*/  IMAD.HI.U32 R11, R74.reuse, R10, RZ ;  /* 0x0000000a4a0b7227 */ /* 0x048fe400078e00ff */
[----:B------:R2:W-:Y:S02]  /*28c0*/  STL [R1+0xd0], R2 ;  /* 0x0000d00201007387 */ /* 0x0005e40000100800 */
[----:B0-----:R-:W-:-:S04]  /*28d0*/  IMAD.HI.U32 R9, R74, R6, RZ ;  /* 0x000000064a097227 */ /* 0x001fc800078e00ff */
[----:B-1----:R-:W-:Y:S02]  /*28e0*/  VIADD R7, R0, 0x46 ;  /* 0x0000004600077836 */ /* 0x002fe40000000000 */
[----:B------:R-:W-:Y:S02]  /*28f0*/  IMAD.MOV R11, RZ, RZ, -R11 ;  /* 0x000000ffff0b7224 */ /* 0x000fe400078e0a0b */
[----:B------:R-:W-:Y:S01]  /*2900*/  IMAD.MOV R9, RZ, RZ, -R9 ;  /* 0x000000ffff097224 */ /* 0x000fe200078e0a09 */
[----:B------:R0:W-:Y:S01]  /*2910*/  STL [R1+0x10c4], R7 ;  /* 0x0010c40701007387 */ /* 0x0001e20000100800 */
[----:B------:R-:W-:Y:S01]  /*2920*/  IABS R3, R7 ;  /* 0x0000000700037213 */ /* 0x000fe20000000000 */
[C---:B------:R-:W-:Y:S01]  /*2930*/  IMAD R10, R68.reuse, R11, R10 ;  /* 0x0000000b440a7224 */ /* 0x040fe200078e020a */
[----:B--2---:R-:W-:Y:S01]  /*2940*/  IABS R2, R15 ;  /* 0x0000000f00027213 */ /* 0x004fe20000000000 */
[----:B------:R-:W-:Y:S01]  /*2950*/  IMAD R9, R68, R9, R6 ;  /* 0x0000000944097224 */ /* 0x000fe200078e0206 */
[----:B------:R-:W-:Y:S01]  /*2960*/  STL [R1+0x10c0], R15 ;  /* 0x0010c00f01007387 */ /* 0x000fe20000100800 */
[----:B------:R-:W-:-:S03]  /*2970*/  IMAD.HI.U32 R6, R74, R3, RZ ;  /* 0x000000034a067227 */ /* 0x000fc600078e00ff */
[----:B------:R1:W-:Y:S01]  /*2980*/  STL [R1+0x174], R10 ;  /* 0x0001740a01007387 */ /* 0x0003e20000100800 */
[----:B0-----:R-:W-:-:S03]  /*2990*/  IMAD.HI.U32 R7, R74, R5, RZ ;  /* 0x000000054a077227 */ /* 0x001fc600078e00ff */
[----:B------:R0:W-:Y:S01]  /*29a0*/  STL [R1+0x28c], R9 ;  /* 0x00028c0901007387 */ /* 0x0001e20000100800 */
[----:B------:R-:W-:Y:S02]  /*29b0*/  IMAD.MOV R7, RZ, RZ, -R7 ;  /* 0x000000ffff077224 */ /* 0x000fe400078e0a07 */
[----:B------:R-:W-:Y:S02]  /*29c0*/  IMAD.MOV R6, RZ, RZ, -R6 ;  /* 0x000000ffff067224 */ /* 0x000fe400078e0a06 */
[----:B------:R-:W-:Y:S02]  /*29d0*/  IMAD R5, R68, R7, R5 ;  /* 0x0000000744057224 */ /* 0x000fe400078e0205 */
[C---:B------:R-:W-:Y:S02]  /*29e0*/  VIADD R11, R0.reuse, 0x48 ;  /* 0x00000048000b7836 */ /* 0x040fe40000000000 */
[C---:B-1----:R-:W-:Y:S01]  /*29f0*/  VIADD R10, R0.reuse, 0x49 ;  /* 0x00000049000a7836 */ /* 0x042fe20000000000 */
[----:B------:R1:W-:Y:S01]  /*2a00*/  STL [R1+0x3bc], R5 ;  /* 0x0003bc0501007387 */ /* 0x0003e20000100800 */
[----:B0-----:R-:W-:Y:S01]  /*2a10*/  VIADD R9, R0, 0x4a ;  /* 0x0000004a00097836 */ /* 0x001fe20000000000 */
[----:B------:R-:W-:Y:S01]  /*2a20*/  IABS R83, R11 ;  /* 0x0000000b00537213 */ /* 0x000fe20000000000 */
[----:B------:R-:W-:Y:S01]  /*2a30*/  IMAD R6, R68, R6, R3 ;  /* 0x0000000644067224 */ /* 0x000fe200078e0203 */
[----:B------:R0:W-:Y:S01]  /*2a40*/  STL [R1+0x1044], R11 ;  /* 0x0010440b01007387 */ /* 0x0001e20000100800 */
[----:B------:R-:W-:Y:S01]  /*2a50*/  IABS R7, R10 ;  /* 0x0000000a00077213 */ /* 0x000fe20000000000 */
[----:B------:R-:W-:Y:S01]  /*2a60*/  VIADD R15, R0, 0x50 ;  /* 0x00000050000f7836 */ /* 0x000fe20000000000 */
[----:B------:R-:W-:Y:S01]  /*2a70*/  IABS R3, R9 ;  /* 0x0000000900037213 */ /* 0x000fe20000000000 */
[----:B------:R2:W-:Y:S01]  /*2a80*/  STL [R1+0x10bc], R10 ;  /* 0x0010bc0a01007387 */ /* 0x0005e20000100800 */
[----:B-1----:R-:W-:-:S02]  /*2a90*/  IMAD.HI.U32 R5, R74, R2, RZ ;  /* 0x000000024a057227 */ /* 0x002fc400078e00ff */
[----:B------:R-:W-:Y:S01]  /*2aa0*/  IABS R84, R15 ;  /* 0x0000000f00547213 */ /* 0x000fe20000000000 */
[----:B------:R1:W-:Y:S01]  /*2ab0*/  STL [R1+0x10b8], R9 ;  /* 0x0010b80901007387 */ /* 0x0003e20000100800 */
[----:B------:R-:W-:-:S03]  /*2ac0*/  IMAD.MOV R5, RZ, RZ, -R5 ;  /* 0x000000ffff057224 */ /* 0x000fc600078e0a05 */
[----:B------:R3:W-:Y:S01]  /*2ad0*/  STL [R1+0x424], R6 ;  /* 0x0004240601007387 */ /* 0x0007e20000100800 */
[----:B0-----:R-:W-:Y:S02]  /*2ae0*/  VIADD R11, R0, 0x4c ;  /* 0x0000004c000b7836 */ /* 0x001fe40000000000 */
[----:B------:R-:W-:Y:S02]  /*2af0*/  IMAD R2, R68, R5, R2 ;  /* 0x0000000544027224 */ /* 0x000fe400078e0202 */
[----:B--2---:R-:W-:-:S03]  /*2b00*/  IMAD.HI.U32 R10, R74, R83, RZ ;  /* 0x000000534a0a7227 */ /* 0x004fc600078e00ff */
[----:B------:R0:W-:Y:S01]  /*2b10*/  STL [R1+0x434], R2 ;  /* 0x0004340201007387 */ /* 0x0001e20000100800 */
[----:B-1----:R-:W-:-:S04]  /*2b20*/  IMAD.HI.U32 R9, R74, R7, RZ ;  /* 0x000000074a097227 */ /* 0x002fc800078e00ff */
[----:B---3--:R-:W-:Y:S02]  /*2b30*/  VIADD R6, R0, 0x4b ;  /* 0x0000004b00067836 */ /* 0x008fe40000000000 */
[----:B------:R-:W-:Y:S02]  /*2b40*/  IMAD.MOV R9, RZ, RZ, -R9 ;  /* 0x000000ffff097224 */ /* 0x000fe400078e0a09 */
[----:B------:R-:W-:Y:S01]  /*2b50*/  IMAD.MOV R10, RZ, RZ, -R10 ;  /* 0x000000ffff0a7224 */ /* 0x000fe200078e0a0a */
[----:B------:R1:W-:Y:S01]  /*2b60*/  STL [R1+0x1078], R6 ;  /* 0x0010780601007387 */ /* 0x0003e20000100800 */
[----:B------:R-:W-:Y:S01]  /*2b70*/  IABS R5, R6 ;  /* 0x0000000600057213 */ /* 0x000fe20000000000 */
[C---:B------:R-:W-:Y:S01]  /*2b80*/  IMAD R9, R68.reuse, R9, R7 ;  /* 0x0000000944097224 */ /* 0x040fe200078e0207 */
[----:B0-----:R-:W-:Y:S01]  /*2b90*/  IABS R2, R11 ;  /* 0x0000000b00027213 */ /* 0x001fe20000000000 */
[----:B------:R0:W-:Y:S01]  /*2ba0*/  STL [R1+0x1110], R11 ;  /* 0x0011100b01007387 */ /* 0x0001e20000100800 */
[----:B------:R-:W-:-:S02]  /*2bb0*/  IMAD R83, R68, R10, R83 ;  /* 0x0000000a44537224 */ /* 0x000fc400078e0253 */
[C---:B------:R-:W-:Y:S01]  /*2bc0*/  IMAD.HI.U32 R7, R74.reuse, R5, RZ ;  /* 0x000000054a077227 */ /* 0x040fe200078e00ff */
[----:B------:R2:W-:Y:S03]  /*2bd0*/  STL [R1+0x54], R9 ;  /* 0x0000540901007387 */ /* 0x0005e60000100800 */
[----:B-1----:R-:W-:-:S04]  /*2be0*/  IMAD.HI.U32 R6, R74, R3, RZ ;  /* 0x000000034a067227 */ /* 0x002fc800078e00ff */
[----:B------:R-:W-:Y:S02]  /*2bf0*/  IMAD.MOV R6, RZ, RZ, -R6 ;  /* 0x000000ffff067224 */ /* 0x000fe400078e0a06 */
[----:B0-----:R-:W-:Y:S02]  /*2c00*/  VIADD R11, R0, 0x4e ;  /* 0x0000004e000b7836 */ /* 0x001fe40000000000 */
[----:B------:R-:W-:Y:S02]  /*2c10*/  IMAD R3, R68, R6, R3 ;  /* 0x0000000644037224 */ /* 0x000fe400078e0203 */
[C---:B--2---:R-:W-:Y:S02]  /*2c20*/  VIADD R9, R0.reuse, 0x4d ;  /* 0x0000004d00097836 */ /* 0x044fe40000000000 */
[----:B------:R-:W-:Y:S01]  /*2c30*/  IMAD.MOV R7, RZ, RZ, -R7 ;  /* 0x000000ffff077224 */ /* 0x000fe200078e0a07 */
[----:B------:R0:W-:Y:S01]  /*2c40*/  STL [R1+0xd4], R3 ;  /* 0x0000d40301007387 */ /* 0x0001e20000100800 */
[----:B------:R-:W-:-:S02]  /*2c50*/  VIADD R10, R0, 0x4f ;  /* 0x0000004f000a7836 */ /* 0x000fc40000000000 */
[----:B------:R-:W-:Y:S01]  /*2c60*/  IMAD.HI.U32 R6, R74, R2, RZ ;  /* 0x000000024a067227 */ /* 0x000fe200078e00ff */
[----:B------:R1:W-:Y:S03]  /*2c70*/  STL [R1+0x1040], R9 ;  /* 0x0010400901007387 */ /* 0x0003e60000100800 */
[C---:B------:R-:W-:Y:S01]  /*2c80*/  IMAD R7, R68.reuse, R7, R5 ;  /* 0x0000000744077224 */ /* 0x040fe200078e0205 */
[----:B------:R-:W-:Y:S01]  /*2c90*/  IABS R5, R10 ;  /* 0x0000000a00057213 */ /* 0x000fe20000000000 */
[----:B------:R-:W-:Y:S01]  /*2ca0*/  IMAD.MOV R6, RZ, RZ, -R6 ;  /* 0x000000ffff067224 */ /* 0x000fe200078e0a06 */
[----:B0-----:R-:W-:Y:S01]  /*2cb0*/  IABS R3, R11 ;  /* 0x0000000b00037213 */ /* 0x001fe20000000000 */
[----:B------:R0:W-:Y:S02]  /*2cc0*/  STL [R1+0x1074], R11 ;  /* 0x0010740b01007387 */ /* 0x0001e40000100800 */
[----:B------:R-:W-:Y:S01]  /*2cd0*/  IMAD R2, R68, R6, R2 ;  /* 0x0000000644027224 */ /* 0x000fe200078e0202 */
[----:B-1----:R-:W-:Y:S01]  /*2ce0*/  IABS R9, R9 ;  /* 0x0000000900097213 */ /* 0x002fe20000000000 */
[----:B------:R1:W-:Y:S01]  /*2cf0*/  STL [R1+0x110c], R10 ;  /* 0x00110c0a01007387 */ /* 0x0003e20000100800 */
[----:B------:R-:W-:-:S03]  /*2d00*/  IMAD.HI.U32 R6, R74, R5, RZ ;  /* 0x000000054a067227 */ /* 0x000fc600078e00ff */
[----:B------:R2:W-:Y:S01]  /*2d10*/  STL [R1+0x180], R7 ;  /* 0x0001800701007387 */ /* 0x0005e20000100800 */
[----:B------:R-:W-:Y:S02]  /*2d20*/  IMAD.MOV R6, RZ, RZ, -R6 ;  /* 0x000000ffff067224 */ /* 0x000fe400078e0a06 */
[----:B0-----:R-:W-:Y:S01]  /*2d30*/  VIADD R11, R0, 0x51 ;  /* 0x00000051000b7836 */ /* 0x001fe20000000000 */
[----:B------:R0:W-:Y:S01]  /*2d40*/  STL [R1+0x2a4], R2 ;  /* 0x0002a40201007387 */ /* 0x0001e20000100800 */
[----:B------:R-:W-:Y:S02]  /*2d50*/  IMAD R5, R68, R6, R5 ;  /* 0x0000000644057224 */ /* 0x000fe400078e0205 */
[C---:B-1----:R-:W-:Y:S01]  /*2d60*/  IMAD.HI.U32 R10, R74.reuse, R9, RZ ;  /* 0x000000094a0a7227 */ /* 0x042fe200078e00ff */
[----:B------:R1:W-:Y:S03]  /*2d70*/  STL [R1+0x1070], R15 ;  /* 0x0010700f01007387 */ /* 0x0003e60000100800 */
[----:B--2---:R-:W-:Y:S01]  /*2d80*/  IMAD.HI.U32 R7, R74, R3, RZ ;  /* 0x000000034a077227 */ /* 0x004fe200078e00ff */
[----:B------:R-:W-:Y:S01]  /*2d90*/  STL [R1+0x10b4], R11 ;  /* 0x0010b40b01007387 */ /* 0x000fe20000100800 */
[----:B0-----:R-:W-:-:S02]  /*2da0*/  IABS R2, R11 ;  /* 0x0000000b00027213 */ /* 0x001fc40000000000 */
        /* <DEDUP_REMOVED lines=9> */
[----:B-1----:R-:W-:Y:S01]  /*2e40*/  VIADD R15, R0, 0x56 ;  /* 0x00000056000f7836 */ /* 0x002fe20000000000 */
[----:B------:R1:W-:Y:S01]  /*2e50*/  STL [R1+0x430], R5 ;  /* 0x0004300501007387 */ /* 0x0003e20000100800 */
[----:B------:R-:W-:Y:S02]  /*2e60*/  IMAD R84, R68, R3, R84 ;  /* 0x0000000344547224 */ /* 0x000fe400078e0254 */
[C---:B0-----:R-:W-:Y:S01]  /*2e70*/  VIADD R9, R0.reuse, 0x53 ;  /* 0x0000005300097836 */ /* 0x041fe20000000000 */
[----:B------:R0:W-:Y:S01]  /*2e80*/  STL [R1+0x1054], R10 ;  /* 0x0010540a01007387 */ /* 0x0001e20000100800 */
[----:B--2---:R-:W-:-:S03]  /*2e90*/  VIADD R7, R0, 0x54 ;  /* 0x0000005400077836 */ /* 0x004fc60000000000 */
[----:B------:R-:W-:Y:S01]  /*2ea0*/  STL [R1+0x106c], R9 ;  /* 0x00106c0901007387 */ /* 0x000fe20000100800 */
[----:B------:R-:W-:Y:S01]  /*2eb0*/  IABS R6, R9 ;  /* 0x0000000900067213 */ /* 0x000fe20000000000 */
[----:B-1----:R-:W-:Y:S01]  /*2ec0*/  IMAD.HI.U32 R5, R74, R2, RZ ;  /* 0x000000024a057227 */ /* 0x002fe200078e00ff */
[----:B------:R-:W-:Y:S01]  /*2ed0*/  IABS R3, R7 ;  /* 0x0000000700037213 */ /* 0x000fe20000000000 */
[----:B------:R1:W-:Y:S02]  /*2ee0*/  STL [R1+0x10b0], R7 ;  /* 0x0010b00701007387 */ /* 0x0003e40000100800 */
[----:B------:R-:W-:Y:S01]  /*2ef0*/  IMAD.MOV R5, RZ, RZ, -R5 ;  /* 0x000000ffff057224 */ /* 0x000fe200078e0a05 */
[----:B0-----:R-:W-:-:S03]  /*2f00*/  IABS R10, R10 ;  /* 0x0000000a000a7213 */ /* 0x001fc60000000000 */
[----:B------:R-:W-:Y:S02]  /*2f10*/  IMAD R2, R68, R5, R2 ;  /* 0x0000000544027224 */ /* 0x000fe400078e0202 */
[----:B------:R-:W-:-:S03]  /*2f20*/  IMAD.HI.U32 R11, R74, R10, RZ ;  /* 0x0000000a4a0b7227 */ /* 0x000fc600078e00ff */
[----:B------:R0:W-:Y:S01]  /*2f30*/  STL [R1+0x60], R2 ;  /* 0x0000600201007387 */ /* 0x0001e20000100800 */
[----:B-1----:R-:W-:Y:S02]  /*2f40*/  VIADD R7, R0, 0x55 ;  /* 0x0000005500077836 */ /* 0x002fe40000000000 */
[----:B------:R-:W-:-:S03]  /*2f50*/  IMAD.HI.U32 R9, R74, R6, RZ ;  /* 0x000000064a097227 */ /* 0x000fc600078e00ff */
[----:B------:R1:W-:Y:S01]  /*2f60*/  STL [R1+0x10ac], R7 ;  /* 0x0010ac0701007387 */ /* 0x0003e20000100800 */
[----:B------:R-:W-:Y:S01]  /*2f70*/  IABS R5, R7 ;  /* 0x0000000700057213 */ /* 0x000fe20000000000 */
[----:B------:R-:W-:Y:S02]  /*2f80*/  IMAD.MOV R11, RZ, RZ, -R11 ;  /* 0x000000ffff0b7224 */ /* 0x000fe400078e0a0b */
[----:B------:R-:W-:Y:S01]  /*2f90*/  IMAD.MOV R9, RZ, RZ, -R9 ;  /* 0x000000ffff097224 */ /* 0x000fe200078e0a09 */
[----:B0-----:R-:W-:Y:S01]  /*2fa0*/  IABS R2, R15 ;  /* 0x0000000f00027213 */ /* 0x001fe20000000000 */
[C---:B------:R-:W-:Y:S01]  /*2fb0*/  IMAD R10, R68.reuse, R11, R10 ;  /* 0x0000000b440a7224 */ /* 0x040fe200078e020a */
[----:B------:R-:W-:Y:S01]  /*2fc0*/  STL [R1+0x10a8], R15 ;  /* 0x0010a80f01007387 */ /* 0x000fe20000100800 */
[----:B------:R-:W-:Y:S02]  /*2fd0*/  IMAD R9, R68, R9, R6 ;  /* 0x0000000944097224 */ /* 0x000fe400078e0206 */
[C---:B-1----:R-:W-:Y:S01]  /*2fe0*/  IMAD.HI.U32 R7, R74.reuse, R3, RZ ;  /* 0x000000034a077227 */ /* 0x042fe200078e00ff */
[----:B------:R0:W-:Y:S03]  /*2ff0*/  STL [R1+0xd8], R10 ;  /* 0x0000d80a01007387 */ /* 0x0001e60000100800 */
        /* <DEDUP_REMOVED lines=8> */
[----:B-1----:R-:W-:Y:S01]  /*3080*/  VIADD R9, R0, 0x59 ;  /* 0x0000005900097836 */ /* 0x002fe20000000000 */
[----:B------:R0:W-:Y:S01]  /*3090*/  STL [R1+0x103c], R11 ;  /* 0x00103c0b01007387 */ /* 0x0001e20000100800 */
[----:B------:R-:W-:Y:S01]  /*30a0*/  IMAD R6, R68, R6, R5 ;  /* 0x0000000644067224 */ /* 0x000fe200078e0205 */
[----:B------:R-:W-:Y:S01]  /*30b0*/  IABS R7, R11 ;  /* 0x0000000b00077213 */ /* 0x000fe20000000000 */
[----:B------:R-:W-:Y:S01]  /*30c0*/  VIADD R15, R0, 0x60 ;  /* 0x00000060000f7836 */ /* 0x000fe20000000000 */
[----:B------:R1:W-:Y:S01]  /*30d0*/  STL [R1+0x10a4], R10 ;  /* 0x0010a40a01007387 */ /* 0x0003e20000100800 */
[----:B------:R-:W-:Y:S01]  /*30e0*/  IABS R5, R9 ;  /* 0x0000000900057213 */ /* 0x000fe20000000000 */
[----:B--2---:R-:W-:Y:S01]  /*30f0*/  IMAD.HI.U32 R3, R74, R2, RZ ;  /* 0x000000024a037227 */ /* 0x004fe200078e00ff */
[----:B------:R-:W-:Y:S01]  /*3100*/  IABS R85, R10 ;  /* 0x0000000a00557213 */ /* 0x000fe20000000000 */
[----:B------:R2:W-:Y:S01]  /*3110*/  STL [R1+0x10a0], R9 ;  /* 0x0010a00901007387 */ /* 0x0005e20000100800 */
[----:B------:R-:W-:Y:S01]  /*3120*/  IABS R87, R15 ;  /* 0x0000000f00577213 */ /* 0x000fe20000000000 */
[----:B------:R-:W-:-:S02]  /*3130*/  IMAD.MOV R3, RZ, RZ, -R3 ;  /* 0x000000ffff037224 */ /* 0x000fc400078e0a03 */
[----:B------:R3:W-:Y:S01]  /*3140*/  STL [R1+0x3c8], R6 ;  /* 0x0003c80601007387 */ /* 0x0007e20000100800 */
[----:B0-----:R-:W-:Y:S02]  /*3150*/  VIADD R11, R0, 0x5b ;  /* 0x0000005b000b7836 */ /* 0x001fe40000000000 */
[----:B------:R-:W-:Y:S02]  /*3160*/  IMAD R2, R68, R3, R2 ;  /* 0x0000000344027224 */ /* 0x000fe400078e0202 */
[C---:B-1----:R-:W-:Y:S01]  /*3170*/  IMAD.HI.U32 R10, R74.reuse, R85, RZ ;  /* 0x000000554a0a7227 */ /* 0x042fe200078e00ff */
[----:B------:R-:W-:Y:S02]  /*3180*/  IABS R3, R11 ;  /* 0x0000000b00037213 */ /* 0x000fe40000000000 */
[----:B------:R0:W-:Y:S01]  /*3190*/  STL [R1+0x428], R2 ;  /* 0x0004280201007387 */ /* 0x0001e20000100800 */
[----:B--2---:R-:W-:-:S04]  /*31a0*/  IMAD.HI.U32 R9, R74, R7, RZ ;  /* 0x000000074a097227 */ /* 0x004fc800078e00ff */
[----:B---3--:R-:W-:Y:S02]  /*31b0*/  VIADD R6, R0, 0x5a ;  /* 0x0000005a00067836 */ /* 0x008fe40000000000 */
[----:B------:R-:W-:Y:S02]  /*31c0*/  IMAD.MOV R9, RZ, RZ, -R9 ;  /* 0x000000ffff097224 */ /* 0x000fe400078e0a09 */
[----:B------:R-:W-:Y:S01]  /*31d0*/  IMAD.MOV R10, RZ, RZ, -R10 ;  /* 0x000000ffff0a7224 */ /* 0x000fe200078e0a0a */
[----:B------:R1:W-:Y:S01]  /*31e0*/  STL [R1+0x1068], R6 ;  /* 0x0010680601007387 */ /* 0x0003e20000100800 */
[----:B0-----:R-:W-:Y:S01]  /*31f0*/  IABS R2, R6 ;  /* 0x0000000600027213 */ /* 0x001fe20000000000 */
[----:B------:R-:W-:Y:S02]  /*3200*/  IMAD R7, R68, R9, R7 ;  /* 0x0000000944077224 */ /* 0x000fe400078e0207 */
[----:B------:R0:W-:Y:S01]  /*3210*/  STL [R1+0x1108], R11 ;  /* 0x0011080b01007387 */ /* 0x0001e20000100800 */
[----:B------:R-:W-:-:S02]  /*3220*/  VIADD R9, R0, 0x5c ;  /* 0x0000005c00097836 */ /* 0x000fc40000000000 */
[----:B------:R-:W-:Y:S01]  /*3230*/  IMAD R85, R68, R10, R85 ;  /* 0x0000000a44557224 */ /* 0x000fe200078e0255 */
[----:B------:R2:W-:Y:S01]  /*3240*/  STL [R1+0x420], R7 ;  /* 0x0004200701007387 */ /* 0x0005e20000100800 */
[----:B------:R-:W-:Y:S02]  /*3250*/  VIADD R10, R0, 0x5e ;  /* 0x0000005e000a7836 */ /* 0x000fe40000000000 */
[----:B-1----:R-:W-:-:S04]  /*3260*/  IMAD.HI.U32 R6, R74, R5, RZ ;  /* 0x000000054a067227 */ /* 0x002fc800078e00ff */
[----:B------:R-:W-:Y:S02]  /*3270*/  IMAD.MOV R6, RZ, RZ, -R6 ;  /* 0x000000ffff067224 */ /* 0x000fe400078e0a06 */
[----:B0-----:R-:W-:Y:S02]  /*3280*/  VIADD R11, R0, 0x5d ;  /* 0x0000005d000b7836 */ /* 0x001fe40000000000 */
[----:B------:R-:W-:Y:S02]  /*3290*/  IMAD R5, R68, R6, R5 ;  /* 0x0000000644057224 */ /* 0x000fe400078e0205 */
[----:B--2---:R-:W-:Y:S01]  /*32a0*/  IMAD.HI.U32 R7, R74, R2, RZ ;  /* 0x000000024a077227 */ /* 0x004fe200078e00ff */
[----:B------:R-:W-:Y:S02]  /*32b0*/  IABS R6, R11 ;  /* 0x0000000b00067213 */ /* 0x000fe40000000000 */
[----:B------:R0:W-:Y:S01]  /*32c0*/  STL [R1+0x5c], R5 ;  /* 0x00005c0501007387 */ /* 0x0001e20000100800 */
[----:B------:R-:W-:-:S03]  /*32d0*/  IMAD.MOV R7, RZ, RZ, -R7 ;  /* 0x000000ffff077224 */ /* 0x000fc600078e0a07 */
[----:B------:R1:W-:Y:S01]  /*32e0*/  STL [R1+0x1038], R9 ;  /* 0x0010380901007387 */ /* 0x0003e20000100800 */
[----:B------:R-:W-:Y:S01]  /*32f0*/  IMAD R7, R68, R7, R2 ;  /* 0x0000000744077224 */ /* 0x000fe200078e0202 */
[----:B------:R-:W-:Y:S02]  /*3300*/  IABS R2, R10 ;  /* 0x0000000a00027213 */ /* 0x000fe40000000000 */
[----:B------:R2:W-:Y:S01]  /*3310*/  STL [R1+0x1064], R11 ;  /* 0x0010640b01007387 */ /* 0x0005e20000100800 */
[----:B0-----:R-:W-:-:S03]  /*3320*/  IMAD.HI.U32 R5, R74, R3, RZ ;  /* 0x000000034a057227 */ /* 0x001fc600078e00ff */
[----:B------:R0:W-:Y:S01]  /*3330*/  STL [R1+0x1104], R10 ;  /* 0x0011040a01007387 */ /* 0x0001e20000100800 */
[----:B-1----:R-:W-:Y:S01]  /*3340*/  IABS R9, R9 ;  /* 0x0000000900097213 */ /* 0x002fe20000000000 */
[----:B------:R-:W-:Y:S02]  /*3350*/  IMAD.MOV R5, RZ, RZ, -R5 ;  /* 0x000000ffff057224 */ /* 0x000fe400078e0a05 */
[----:B------:R1:W-:Y:S01]  /*3360*/  STL [R1+0xdc], R7 ;  /* 0x0000dc0701007387 */ /* 0x0003e20000100800 */
[----:B--2---:R-:W-:Y:S02]  /*3370*/  VIADD R11, R0, 0x61 ;  /* 0x00000061000b7836 */ /* 0x004fe40000000000 */
[----:B------:R-:W-:Y:S02]  /*3380*/  IMAD R3, R68, R5, R3 ;  /* 0x0000000544037224 */ /* 0x000fe400078e0203 */
[----:B0-----:R-:W-:-:S03]  /*3390*/  IMAD.HI.U32 R10, R74, R9, RZ ;  /* 0x000000094a0a7227 */ /* 0x001fc600078e00ff */
[----:B------:R0:W-:Y:S01]  /*33a0*/  STL [R1+0x18c], R3 ;  /* 0x00018c0301007387 */ /* 0x0001e20000100800 */
[----:B-1----:R-:W-:-:S03]  /*33b0*/  IMAD.HI.U32 R7, R74, R6, RZ ;  /* 0x000000064a077227 */ /* 0x002fc600078e00ff */
[----:B------:R-:W-:Y:S01]  /*33c0*/  STL [R1+0x1100], R15 ;  /* 0x0011000f01007387 */ /* 0x000fe20000100800 */
[----:B------:R-:W-:Y:S02]  /*33d0*/  IMAD.MOV R10, RZ, RZ, -R10 ;  /* 0x000000ffff0a7224 */ /* 0x000fe400078e0a0a */
[----:B------:R-:W-:Y:S01]  /*33e0*/  IMAD.HI.U32 R5, R74, R2, RZ ;  /* 0x000000024a057227 */ /* 0x000fe200078e00ff */
[----:B------:R1:W-:Y:S01]  /*33f0*/  STL [R1+0x1130], R11 ;  /* 0x0011300b01007387 */ /* 0x0003e20000100800 */
[----:B0-----:R-:W-:Y:S02]  /*3400*/  IABS R3, R11 ;  /* 0x0000000b00037213 */ /* 0x001fe40000000000 */
[----:B------:R-:W-:Y:S02]  /*3410*/  IMAD.MOV R7, RZ, RZ, -R7 ;  /* 0x000000ffff077224 */ /* 0x000fe400078e0a07 */
[----:B------:R-:W-:Y:S02]  /*3420*/  IMAD R9, R68, R10, R9 ;  /* 0x0000000a44097224 */ /* 0x000fe400078e0209 */
[----:B------:R-:W-:-:S02]  /*3430*/  IMAD.MOV R5, RZ, RZ, -R5 ;  /* 0x000000ffff057224 */ /* 0x000fc400078e0a05 */
[C---:B------:R-:W-:Y:S01]  /*3440*/  IMAD R6, R68.reuse, R7, R6 ;  /* 0x0000000744067224 */ /* 0x040fe200078e0206 */
[----:B------:R0:W-:Y:S01]  /*3450*/  STL [R1+0x2ac], R9 ;  /* 0x0002ac0901007387 */ /* 0x0001e20000100800 */
[----:B------:R-:W-:Y:S02]  /*3460*/  IMAD R2, R68, R5, R2 ;  /* 0x0000000544027224 */ /* 0x000fe400078e0202 */
[----:B------:R-:W-:Y:S01]  /*3470*/  IMAD.HI.U32 R7, R74, R87, RZ ;  /* 0x000000574a077227 */ /* 0x000fe200078e00ff */
[----:B------:R2:W-:Y:S03]  /*3480*/  STL [R1+0x3d0], R6 ;  /* 0x0003d00601007387 */ /* 0x0005e60000100800 */
[C---:B-1----:R-:W-:Y:S01]  /*3490*/  VIADD R11, R0.reuse, 0x63 ;  /* 0x00000063000b7836 */ /* 0x042fe20000000000 */
[----:B------:R1:W-:Y:S01]  /*34a0*/  STL [R1+0x414], R2 ;  /* 0x0004140201007387 */ /* 0x0003e20000100800 */
[----:B------:R-:W-:-:S02]  /*34b0*/  VIADD R10, R0, 0x64 ;  /* 0x00000064000a7836 */ /* 0x000fc40000000000 */
[C---:B0-----:R-:W-:Y:S01]  /*34c0*/  VIADD R9, R0.reuse, 0x62 ;  /* 0x0000006200097836 */ /* 0x041fe20000000000 */
[----:B------:R-:W-:Y:S01]  /*34d0*/  IABS R5, R11 ;  /* 0x0000000b00057213 */ /* 0x000fe20000000000 */
[----:B------:R-:W-:Y:S02]  /*34e0*/  VIADD R15, R0, 0x65 ;  /* 0x00000065000f7836 */ /* 0x000fe40000000000 */
[----:B--2---:R-:W-:Y:S01]  /*34f0*/  IMAD.HI.U32 R6, R74, R3, RZ ;  /* 0x000000034a067227 */ /* 0x004fe200078e00ff */
[----:B------:R0:W-:Y:S03]  /*3500*/  STL [R1+0x1060], R9 ;  /* 0x0010600901007387 */ /* 0x0001e60000100800 */
[----:B-1----:R-:W-:Y:S01]  /*3510*/  IMAD.MOV R2, RZ, RZ, -R7 ;  /* 0x000000ffff027224 */ /* 0x002fe200078e0a07 */
[----:B------:R-:W-:Y:S01]  /*3520*/  STL [R1+0x10fc], R11 ;  /* 0x0010fc0b01007387 */ /* 0x000fe20000100800 */
[----:B------:R-:W-:-:S02]  /*3530*/  IMAD.MOV R6, RZ, RZ, -R6 ;  /* 0x000000ffff067224 */ /* 0x000fc400078e0a06 */
[C---:B------:R-:W-:Y:S01]  /*3540*/  IMAD R87, R68.reuse, R2, R87 ;  /* 0x0000000244577224 */ /* 0x040fe200078e0257 */
[----:B------:R1:W-:Y:S01]  /*3550*/  STL [R1+0x112c], R10 ;  /* 0x00112c0a01007387 */ /* 0x0003e20000100800 */
[----:B------:R-:W-:Y:S01]  /*3560*/  IABS R2, R10 ;  /* 0x0000000a00027213 */ /* 0x000fe20000000000 */
[----:B------:R-:W-:Y:S01]  /*3570*/  IMAD R3, R68, R6, R3 ;  /* 0x0000000644037224 */ /* 0x000fe200078e0203 */
[----:B0-----:R-:W-:Y:S01]  /*3580*/  IABS R9, R9 ;  /* 0x0000000900097213 */ /* 0x001fe20000000000 */
[----:B------:R-:W-:-:S03]  /*3590*/  IMAD.HI.U32 R7, R74, R5, RZ ;  /* 0x000000054a077227 */ /* 0x000fc600078e00ff */
[----:B------:R0:W-:Y:S01]  /*35a0*/  STL [R1+0x58], R3 ;  /* 0x0000580301007387 */ /* 0x0001e20000100800 */
[----:B------:R-:W-:-:S03]  /*35b0*/  IMAD.HI.U32 R6, R74, R2, RZ ;  /* 0x000000024a067227 */ /* 0x000fc600078e00ff */
[----:B------:R2:W-:Y:S01]  /*35c0*/  STL [R1+0x10f8], R15 ;  /* 0x0010f80f01007387 */ /* 0x0005e20000100800 */
[----:B-1----:R-:W-:-:S04]  /*35d0*/  IMAD.HI.U32 R10, R74, R9, RZ ;  /* 0x000000094a0a7227 */ /* 0x002fc800078e00ff */
[----:B------:R-:W-:Y:S01]  /*35e0*/  IMAD.MOV R10, RZ, RZ, -R10 ;  /* 0x000000ffff0a7224 */ /* 0x000fe200078e0a0a */
[----:B0-----:R-:W-:Y:S01]  /*35f0*/  IABS R3, R15 ;  /* 0x0000000f00037213 */ /* 0x001fe20000000000 */
[----:B------:R-:W-:Y:S02]  /*3600*/  IMAD.MOV R7, RZ, RZ, -R7 ;  /* 0x000000ffff077224 */ /* 0x000fe400078e0a07 */
[----:B------:R-:W-:Y:S02]  /*3610*/  VIADD R11, R0, 0x68 ;  /* 0x00000068000b7836 */ /* 0x000fe40000000000 */
[C---:B------:R-:W-:Y:S02]  /*3620*/  IMAD R9, R68.reuse, R10, R9 ;  /* 0x0000000a44097224 */ /* 0x040fe400078e0209 */
[----:B------:R-:W-:Y:S01]  /*3630*/  IMAD.MOV R6, RZ, RZ, -R6 ;  /* 0x000000ffff067224 */ /* 0x000fe200078e0a06 */
[----:B------:R-:W-:Y:S01]  /*3640*/  STL [R1+0x1140], R11 ;  /* 0x0011400b01007387 */ /* 0x000fe20000100800 */
[----:B------:R-:W-:Y:S01]  /*3650*/  IMAD R7, R68, R7, R5 ;  /* 0x0000000744077224 */ /* 0x000fe200078e0205 */
[----:B------:R-:W-:Y:S01]  /*3660*/  IABS R86, R11 ;  /* 0x0000000b00567213 */ /* 0x000fe20000000000 */
[----:B------:R-:W-:Y:S01]  /*3670*/  IMAD.HI.U32 R5, R74, R3, RZ ;  /* 0x000000034a057227 */ /* 0x000fe200078e00ff */
[----:B------:R0:W-:Y:S03]  /*3680*/  STL [R1+0xe0], R9 ;  /* 0x0000e00901007387 */ /* 0x0001e60000100800 */
[----:B------:R-:W-:Y:S01]  /*3690*/  IMAD R2, R68, R6, R2 ;  /* 0x0000000644027224 */ /* 0x000fe200078e0202 */
[----:B------:R1:W-:Y:S01]  /*36a0*/  STL [R1+0x194], R7 ;  /* 0x0001940701007387 */ /* 0x0003e20000100800 */
[----:B------:R-:W-:-:S02]  /*36b0*/  VIADD R10, R0, 0x69 ;  /* 0x00000069000a7836 */ /* 0x000fc40000000000 */
[----:B------:R-:W-:Y:S01]  /*36c0*/  IMAD.MOV R5, RZ, RZ, -R5 ;  /* 0x000000ffff057224 */ /* 0x000fe200078e0a05 */
[----:B------:R3:W-:Y:S01]  /*36d0*/  STL [R1+0x2e0], R2 ;  /* 0x0002e00201007387 */ /* 0x0007e20000100800 */
[C---:B--2---:R-:W-:Y:S02]  /*36e0*/  VIADD R15, R0.reuse, 0x6d ;  /* 0x0000006d000f7836 */ /* 0x044fe40000000000 */
[----:B0-----:R-:W-:Y:S01]  /*36f0*/  VIADD R9, R0, 0x6b ;  /* 0x0000006b00097836 */ /* 0x001fe20000000000 */
[----:B------:R0:W-:Y:S01]  /*3700*/  STL [R1+0x1128], R10 ;  /* 0x0011280a01007387 */ /* 0x0001e20000100800 */
[----:B------:R-:W-:Y:S02]  /*3710*/  IMAD R5, R68, R5, R3 ;  /* 0x0000000544057224 */ /* 0x000fe400078e0203 */
[----:B-1----:R-:W-:Y:S01]  /*3720*/  VIADD R7, R0, 0x6a ;  /* 0x0000006a00077836 */ /* 0x002fe20000000000 */
[----:B------:R-:W-:Y:S01]  /*3730*/  IABS R3, R9 ;  /* 0x0000000900037213 */ /* 0x000fe20000000000 */
[----:B---3--:R-:W-:-:S03]  /*3740*/  IMAD.HI.U32 R2, R74, R86, RZ ;  /* 0x000000564a027227 */ /* 0x008fc600078e00ff */
[----:B------:R1:W-:Y:S01]  /*3750*/  STL [R1+0x113c], R7 ;  /* 0x00113c0701007387 */ /* 0x0003e20000100800 */
[----:B0-----:R-:W-:Y:S01]  /*3760*/  IABS R10, R10 ;  /* 0x0000000a000a7213 */ /* 0x001fe20000000000 */
[C---:B------:R-:W-:Y:S02]  /*3770*/  IMAD.HI.U32 R6, R74.reuse, R3, RZ ;  /* 0x000000034a067227 */ /* 0x040fe400078e00ff */
[----:B------:R0:W-:Y:S02]  /*3780*/  STL [R1+0x1138], R9 ;  /* 0x0011380901007387 */ /* 0x0001e40000100800 */
[----:B------:R-:W-:Y:S02]  /*3790*/  IMAD.HI.U32 R11, R74, R10, RZ ;  /* 0x0000000a4a0b7227 */ /* 0x000fe400078e00ff */
[----:B------:R2:W-:Y:S01]  /*37a0*/  STL [R1+0x3d4], R5 ;  /* 0x0003d40501007387 */ /* 0x0005e20000100800 */
[----:B-1----:R-:W-:Y:S01]  /*37b0*/  IABS R7, R7 ;  /* 0x0000000700077213 */ /* 0x002fe20000000000 */
[----:B------:R-:W-:-:S02]  /*37c0*/  IMAD.MOV R11, RZ, RZ, -R11 ;  /* 0x000000ffff0b7224 */ /* 0x000fc400078e0a0b */
[----:B------:R-:W-:Y:S02]  /*37d0*/  IMAD.MOV R2, RZ, RZ, -R2 ;  /* 0x000000ffff027224 */ /* 0x000fe400078e0a02 */
[----:B0-----:R-:W-:-:S04]  /*37e0*/  IMAD.HI.U32 R9, R74, R7, RZ ;  /* 0x000000074a097227 */ /* 0x001fc800078e00ff */
[----:B--2---:R-:W-:Y:S02]  /*37f0*/  VIADD R5, R0, 0x6c ;  /* 0x0000006c00057836 */ /* 0x004fe40000000000 */
[----:B------:R-:W-:Y:S02]  /*3800*/  IMAD.MOV R9, RZ, RZ, -R9 ;  /* 0x000000ffff097224 */ /* 0x000fe400078e0a09 */
[----:B------:R-:W-:Y:S01]  /*3810*/  IMAD.MOV R6, RZ, RZ, -R6 ;  /* 0x000000ffff067224 */ /* 0x000fe200078e0a06 */
[----:B------:R0:W-:Y:S01]  /*3820*/  STL [R1+0x1134], R5 ;  /* 0x0011340501007387 */ /* 0x0001e20000100800 */
[C---:B------:R-:W-:Y:S02]  /*3830*/  IMAD R10, R68.reuse, R11, R10 ;  /* 0x0000000b440a7224 */ /* 0x040fe400078e020a */
[C---:B------:R-:W-:Y:S01]  /*3840*/  IMAD R9, R68.reuse, R9, R7 ;  /* 0x0000000944097224 */ /* 0x040fe200078e0207 */
[----:B------:R-:W-:Y:S01]  /*3850*/  STL [R1+0x114c], R15 ;  /* 0x00114c0f01007387 */ /* 0x000fe20000100800 */
[C---:B------:R-:W-:Y:S01]  /*3860*/  IMAD R86, R68.reuse, R2, R86 ;  /* 0x0000000244567224 */ /* 0x040fe200078e0256 */
[----:B------:R-:W-:Y:S01]  /*3870*/  IABS R2, R15 ;  /* 0x0000000f00027213 */ /* 0x000fe20000000000 */
[----:B------:R-:W-:Y:S01]  /*3880*/  IMAD R3, R68, R6, R3 ;  /* 0x0000000644037224 */ /* 0x000fe200078e0203 */
[----:B------:R1:W-:Y:S01]  /*3890*/  STL [R1+0x64], R10 ;  /* 0x0000640a01007387 */ /* 0x0003e20000100800 */
[----:B------:R-:W-:Y:S01]  /*38a0*/  VIADD R11, R0, 0x70 ;  /* 0x00000070000b7836 */ /* 0x000fe20000000000 */
[----:B0-----:R-:W-:-:S02]  /*38b0*/  IABS R5, R5 ;  /* 0x0000000500057213 */ /* 0x001fc40000000000 */
[----:B------:R0:W-:Y:S02]  /*38c0*/  STL [R1+0xe4], R9 ;  /* 0x0000e40901007387 */ /* 0x0001e40000100800 */
[----:B------:R-:W-:Y:S01]  /*38d0*/  IABS R88, R11 ;  /* 0x0000000b00587213 */ /* 0x000fe20000000000 */
[----:B------:R-:W-:Y:S01]  /*38e0*/  IMAD.HI.U32 R7, R74, R5, RZ ;  /* 0x000000054a077227 */ /* 0x000fe200078e00ff */
[----:B------:R2:W-:Y:S03]  /*38f0*/  STL [R1+0x19c], R3 ;  /* 0x00019c0301007387 */ /* 0x0005e60000100800 */
[----:B------:R-:W-:Y:S01]  /*3900*/  IMAD.MOV R7, RZ, RZ, -R7 ;  /* 0x000000ffff077224 */ /* 0x000fe200078e0a07 */
[----:B------:R3:W-:Y:S01]  /*3910*/  STL [R1+0x1150], R11 ;  /* 0x0011500b01007387 */ /* 0x0007e20000100800 */
[C---:B-1----:R-:W-:Y:S02]  /*3920*/  VIADD R10, R0.reuse, 0x71 ;  /* 0x00000071000a7836 */ /* 0x042fe40000000000 */
[----:B0-----:R-:W-:-:S02]  /*3930*/  VIADD R9, R0, 0x72 ;  /* 0x0000007200097836 */ /* 0x001fc40000000000 */
[----:B------:R-:W-:Y:S01]  /*3940*/  IMAD R7, R68, R7, R5 ;  /* 0x0000000744077224 */ /* 0x000fe200078e0205 */
[----:B------:R0:W-:Y:S01]  /*3950*/  STL [R1+0x1154], R10 ;  /* 0x0011540a01007387 */ /* 0x0001e20000100800 */
[----:B--2---:R-:W-:Y:S01]  /*3960*/  IMAD.HI.U32 R3, R74, R2, RZ ;  /* 0x000000024a037227 */ /* 0x004fe200078e00ff */
[----:B------:R-:W-:Y:S02]  /*3970*/  IABS R6, R10 ;  /* 0x0000000a00067213 */ /* 0x000fe40000000000 */
[----:B------:R1:W-:Y:S01]  /*3980*/  STL [R1+0x1164], R9 ;  /* 0x0011640901007387 */ /* 0x0003e20000100800 */
[----:B------:R-:W-:Y:S01]  /*3990*/  IMAD.MOV R3, RZ, RZ, -R3 ;  /* 0x000000ffff037224 */ /* 0x000fe200078e0a03 */
[----:B------:R-:W-:Y:S01]  /*39a0*/  IABS R5, R9 ;  /* 0x0000000900057213 */ /* 0x000fe20000000000 */
[----:B---3--:R-:W-:Y:S01]  /*39b0*/  VIADD R11, R0, 0x74 ;  /* 0x00000074000b7836 */ /* 0x008fe20000000000 */
[----:B------:R2:W-:Y:S01]  /*39c0*/  STL [R1+0x2ec], R7 ;  /* 0x0002ec0701007387 */ /* 0x0005e20000100800 */
[----:B------:R-:W-:-:S02]  /*39d0*/  IMAD R2, R68, R3, R2 ;  /* 0x0000000344027224 */ /* 0x000fc400078e0202 */
[----:B0-----:R-:W-:-:S03]  /*39e0*/  IMAD.HI.U32 R10, R74, R88, RZ ;  /* 0x000000584a0a7227 */ /* 0x001fc600078e00ff */
[----:B------:R0:W-:Y:S01]  /*39f0*/  STL [R1+0x3cc], R2 ;  /* 0x0003cc0201007387 */ /* 0x0001e20000100800 */
[----:B-1----:R-:W-:-:S04]  /*3a00*/  IMAD.HI.U32 R9, R74, R6, RZ ;  /* 0x000000064a097227 */ /* 0x002fc800078e00ff */
[----:B--2---:R-:W-:Y:S02]  /*3a10*/  VIADD R7, R0, 0x73 ;  /* 0x0000007300077836 */ /* 0x004fe40000000000 */
        /* <DEDUP_REMOVED lines=14> */
[C---:B------:R-:W-:Y:S01]  /*3b00*/  VIADD R10, R0.reuse, 0x78 ;  /* 0x00000078000a7836 */ /* 0x040fe20000000000 */
[----:B------:R-:W-:Y:S01]  /*3b10*/  IABS R7, R11 ;  /* 0x0000000b00077213 */ /* 0x000fe20000000000 */
[----:B------:R-:W-:Y:S01]  /*3b20*/  IMAD.MOV R6, RZ, RZ, -R6 ;  /* 0x000000ffff067224 */ /* 0x000fe200078e0a06 */
[----:B------:R0:W-:Y:S01]  /*3b30*/  STL [R1+0xec], R5 ;  /* 0x0000ec0501007387 */ /* 0x0001e20000100800 */
[----:B--2---:R-:W-:Y:S01]  /*3b40*/  VIADD R9, R0, 0x79 ;  /* 0x0000007900097836 */ /* 0x004fe20000000000 */
[----:B------:R-:W-:Y:S01]  /*3b50*/  IABS R89, R10 ;  /* 0x0000000a00597213 */ /* 0x000fe20000000000 */
[----:B------:R-:W-:Y:S01]  /*3b60*/  IMAD R6, R68, R6, R3 ;  /* 0x0000000644067224 */ /* 0x000fe200078e0203 */
[----:B------:R1:W-:Y:S01]  /*3b70*/  STL [R1+0x1144], R11 ;  /* 0x0011440b01007387 */ /* 0x0003e20000100800 */
[----:B------:R-:W-:Y:S01]  /*3b80*/  VIADD R15, R0, 0x8d ;  /* 0x0000008d000f7836 */ /* 0x000fe20000000000 */
[----:B------:R-:W-:-:S02]  /*3b90*/  IABS R3, R9 ;  /* 0x0000000900037213 */ /* 0x000fc40000000000 */
[----:B------:R-:W-:Y:S01]  /*3ba0*/  STL [R1+0x1174], R10 ;  /* 0x0011740a01007387 */ /* 0x000fe20000100800 */
[----:B0-----:R-:W-:-:S03]  /*3bb0*/  IMAD.HI.U32 R5, R74, R2, RZ ;  /* 0x000000024a057227 */ /* 0x001fc600078e00ff */
[----:B------:R0:W-:Y:S01]  /*3bc0*/  STL [R1+0x1184], R9 ;  /* 0x0011840901007387 */ /* 0x0001e20000100800 */
[----:B------:R-:W-:-:S03]  /*3bd0*/  IMAD.MOV R5, RZ, RZ, -R5 ;  /* 0x000000ffff057224 */ /* 0x000fc600078e0a05 */
[----:B------:R2:W-:Y:S01]  /*3be0*/  STL [R1+0x1ac], R6 ;  /* 0x0001ac0601007387 */ /* 0x0005e20000100800 */
[----:B-1----:R-:W-:Y:S02]  /*3bf0*/  VIADD R11, R0, 0x7b ;  /* 0x0000007b000b7836 */ /* 0x002fe40000000000 */
[----:B------:R-:W-:Y:S02]  /*3c00*/  IMAD R2, R68, R5, R2 ;  /* 0x0000000544027224 */ /* 0x000fe400078e0202 */
[----:B------:R-:W-:-:S03]  /*3c10*/  IMAD.HI.U32 R5, R74, R3, RZ ;  /* 0x000000034a057227 */ /* 0x000fc600078e00ff */
[----:B------:R1:W-:Y:S01]  /*3c20*/  STL [R1+0x2f0], R2 ;  /* 0x0002f00201007387 */ /* 0x0003e20000100800 */
[----:B0-----:R-:W-:-:S04]  /*3c30*/  IMAD.HI.U32 R9, R74, R7, RZ ;  /* 0x000000074a097227 */ /* 0x001fc800078e00ff */
[----:B--2---:R-:W-:Y:S02]  /*3c40*/  VIADD R6, R0, 0x7a ;  /* 0x0000007a00067836 */ /* 0x004fe40000000000 */
[----:B------:R-:W-:Y:S02]  /*3c50*/  IMAD.MOV R9, RZ, RZ, -R9 ;  /* 0x000000ffff097224 */ /* 0x000fe400078e0a09 */
[----:B------:R-:W-:Y:S01]  /*3c60*/  IMAD.MOV R5, RZ, RZ, -R5 ;  /* 0x000000ffff057224 */ /* 0x000fe200078e0a05 */
[----:B------:R0:W-:Y:S01]  /*3c70*/  STL [R1+0x1170], R6 ;  /* 0x0011700601007387 */ /* 0x0001e20000100800 */
[C---:B------:R-:W-:Y:S01]  /*3c80*/  IMAD R7, R68.reuse, R9, R7 ;  /* 0x0000000944077224 */ /* 0x040fe200078e0207 */
[----:B-1----:R-:W-:Y:S01]  /*3c90*/  IABS R2, R11 ;  /* 0x0000000b00027213 */ /* 0x002fe20000000000 */
[----:B------:R-:W-:Y:S01]  /*3ca0*/  IMAD R3, R68, R5, R3 ;  /* 0x0000000544037224 */ /* 0x000fe200078e0203 */
[----:B------:R1:W-:Y:S01]  /*3cb0*/  STL [R1+0x117c], R11 ;  /* 0x00117c0b01007387 */ /* 0x0003e20000100800 */
[----:B------:R-:W-:-:S03]  /*3cc0*/  IMAD.HI.U32 R10, R74, R89, RZ ;  /* 0x000000594a0a7227 */ /* 0x000fc600078e00ff */
[----:B------:R2:W-:Y:S01]  /*3cd0*/  STL [R1+0x3c4], R7 ;  /* 0x0003c40701007387 */ /* 0x0005e20000100800 */
[----:B------:R-:W-:Y:S01]  /*3ce0*/  IMAD.MOV R10, RZ, RZ, -R10 ;  /* 0x000000ffff0a7224 */ /* 0x000fe200078e0a0a */
[----:B0-----:R-:W-:Y:S01]  /*3cf0*/  IABS R6, R6 ;  /* 0x0000000600067213 */ /* 0x001fe20000000000 */
[----:B------:R-:W-:Y:S01]  /*3d00*/  VIADD R9, R0, 0x7c ;  /* 0x0000007c00097836 */ /* 0x000fe20000000000 */
[----:B------:R0:W-:Y:S01]  /*3d10*/  STL [R1+0x6c], R3 ;  /* 0x00006c0301007387 */ /* 0x0001e20000100800 */
[----:B------:R-:W-:Y:S02]  /*3d20*/  IMAD R89, R68, R10, R89 ;  /* 0x0000000a44597224 */ /* 0x000fe400078e0259 */
[C---:B-1----:R-:W-:Y:S01]  /*3d30*/  VIADD R11, R0.reuse, 0x7d ;  /* 0x0000007d000b7836 */ /* 0x042fe20000000000 */
[----:B------:R1:W-:Y:S01]  /*3d40*/  STL [R1+0x1168], R9 ;  /* 0x0011680901007387 */ /* 0x0003e20000100800 */
[----:B------:R-:W-:Y:S02]  /*3d50*/  VIADD R10, R0, 0x80 ;  /* 0x00000080000a7836 */ /* 0x000fe40000000000 */
[C---:B--2---:R-:W-:Y:S01]  /*3d60*/  IMAD.HI.U32 R7, R74.reuse, R6, RZ ;  /* 0x000000064a077227 */ /* 0x044fe200078e00ff */
[----:B------:R-:W-:Y:S01]  /*3d70*/  IABS R5, R11 ;  /* 0x0000000b00057213 */ /* 0x000fe20000000000 */
[----:B------:R2:W-:Y:S01]  /*3d80*/  STL [R1+0x116c], R11 ;  /* 0x00116c0b01007387 */ /* 0x0005e20000100800 */
[----:B------:R-:W-:Y:S01]  /*3d90*/  IABS R90, R10 ;  /* 0x0000000a005a7213 */ /* 0x000fe20000000000 */
[----:B0-----:R-:W-:-:S02]  /*3da0*/  IMAD.HI.U32 R3, R74, R2, RZ ;  /* 0x000000024a037227 */ /* 0x001fc400078e00ff */
[----:B------:R0:W-:Y:S01]  /*3db0*/  STL [R1+0x1190], R10 ;  /* 0x0011900a01007387 */ /* 0x0001e20000100800 */
[----:B-1----:R-:W-:Y:S01]  /*3dc0*/  IABS R9, R9 ;  /* 0x0000000900097213 */ /* 0x002fe20000000000 */
[----:B------:R-:W-:Y:S02]  /*3dd0*/  IMAD.MOV R7, RZ, RZ, -R7 ;  /* 0x000000ffff077224 */ /* 0x000fe400078e0a07 */
[----:B------:R-:W-:Y:S02]  /*3de0*/  IMAD.MOV R3, RZ, RZ, -R3 ;  /* 0x000000ffff037224 */ /* 0x000fe400078e0a03 */
[C---:B------:R-:W-:Y:S02]  /*3df0*/  IMAD R6, R68.reuse, R7, R6 ;  /* 0x0000000744067224 */ /* 0x040fe400078e0206 */
[----:B------:R-:W-:Y:S02]  /*3e00*/  IMAD R2, R68, R3, R2 ;  /* 0x0000000344027224 */ /* 0x000fe400078e0202 */
[----:B--2---:R-:W-:Y:S01]  /*3e10*/  VIADD R11, R0, 0x81 ;  /* 0x00000081000b7836 */ /* 0x004fe20000000000 */
[----:B------:R1:W-:Y:S01]  /*3e20*/  STL [R1+0xe8], R6 ;  /* 0x0000e80601007387 */ /* 0x0003e20000100800 */
[----:B0-----:R-:W-:-:S03]  /*3e30*/  IMAD.HI.U32 R10, R74, R9, RZ ;  /* 0x000000094a0a7227 */ /* 0x001fc600078e00ff */
[----:B------:R0:W-:Y:S01]  /*3e40*/  STL [R1+0x1b4], R2 ;  /* 0x0001b40201007387 */ /* 0x0001e20000100800 */
[----:B------:R-:W-:Y:S01]  /*3e50*/  VIADD R7, R0, 0x82 ;  /* 0x0000008200077836 */ /* 0x000fe20000000000 */
[----:B------:R-:W-:Y:S01]  /*3e60*/  IABS R3, R11 ;  /* 0x0000000b00037213 */ /* 0x000fe20000000000 */
[----:B------:R-:W-:Y:S01]  /*3e70*/  IMAD.MOV R10, RZ, RZ, -R10 ;  /* 0x000000ffff0a7224 */ /* 0x000fe200078e0a0a */
[----:B------:R-:W-:Y:S01]  /*3e80*/  STL [R1+0x118c], R11 ;  /* 0x00118c0b01007387 */ /* 0x000fe20000100800 */
[----:B-1----:R-:W-:-:S03]  /*3e90*/  IMAD.HI.U32 R6, R74, R5, RZ ;  /* 0x000000054a067227 */ /* 0x002fc600078e00ff */
[----:B------:R1:W-:Y:S01]  /*3ea0*/  STL [R1+0x11a0], R7 ;  /* 0x0011a00701007387 */ /* 0x0003e20000100800 */
[----:B------:R-:W-:Y:S02]  /*3eb0*/  IMAD.MOV R6, RZ, RZ, -R6 ;  /* 0x000000ffff067224 */ /* 0x000fe400078e0a06 */
[C---:B------:R-:W-:Y:S02]  /*3ec0*/  IMAD R9, R68.reuse, R10, R9 ;  /* 0x0000000a44097224 */ /* 0x040fe400078e0209 */
[----:B------:R-:W-:Y:S02]  /*3ed0*/  IMAD R6, R68, R6, R5 ;  /* 0x0000000644067224 */ /* 0x000fe400078e0205 */
[----:B0-----:R-:W-:Y:S01]  /*3ee0*/  IMAD.HI.U32 R2, R74, R90, RZ ;  /* 0x0000005a4a027227 */ /* 0x001fe200078e00ff */
[----:B------:R0:W-:Y:S01]  /*3ef0*/  STL [R1+0x2f4], R9 ;  /* 0x0002f40901007387 */ /* 0x0001e20000100800 */
[----:B-1----:R-:W-:Y:S02]  /*3f00*/  IABS R7, R7 ;  /* 0x0000000700077213 */ /* 0x002fe40000000000 */
[----:B------:R-:W-:Y:S01]  /*3f10*/  IMAD.MOV R2, RZ, RZ, -R2 ;  /* 0x000000ffff027224 */ /* 0x000fe200078e0a02 */
[----:B------:R1:W-:Y:S01]  /*3f20*/  STL [R1+0x3b4], R6 ;  /* 0x0003b40601007387 */ /* 0x0003e20000100800 */
[----:B------:R-:W-:-:S02]  /*3f30*/  VIADD R11, R0, 0x84 ;  /* 0x00000084000b7836 */ /* 0x000fc40000000000 */
[----:B------:R-:W-:Y:S02]  /*3f40*/  IMAD.MOV.U32 R5, RZ, RZ, R7 ;  /* 0x000000ffff057224 */ /* 0x000fe400078e0007 */
[----:B------:R-:W-:-:S04]  /*3f50*/  IMAD.HI.U32 R7, R74, R3, RZ ;  /* 0x000000034a077227 */ /* 0x000fc800078e00ff */
[----:B0-----:R-:W-:Y:S02]  /*3f60*/  VIADD R9, R0, 0x83 ;  /* 0x0000008300097836 */ /* 0x001fe40000000000 */
[----:B-1----:R-:W-:-:S03]  /*3f70*/  IMAD.HI.U32 R6, R74, R5, RZ ;  /* 0x000000054a067227 */ /* 0x002fc600078e00ff */
[----:B------:R0:W-:Y:S01]  /*3f80*/  STL [R1+0x1180], R9 ;  /* 0x0011800901007387 */ /* 0x0001e20000100800 */
[----:B------:R-:W-:Y:S02]  /*3f90*/  IMAD.MOV R7, RZ, RZ, -R7 ;  /* 0x000000ffff077224 */ /* 0x000fe400078e0a07 */
[----:B------:R-:W-:Y:S01]  /*3fa0*/  VIADD R10, R0, 0x85 ;  /* 0x00000085000a7836 */ /* 0x000fe20000000000 */
[----:B------:R1:W-:Y:S01]  /*3fb0*/  STL [R1+0x1188], R11 ;  /* 0x0011880b01007387 */ /* 0x0003e20000100800 */
[----:B------:R-:W-:Y:S02]  /*3fc0*/  IMAD.MOV R6, RZ, RZ, -R6 ;  /* 0x000000ffff067224 */ /* 0x000fe400078e0a06 */
[C---:B------:R-:W-:Y:S01]  /*3fd0*/  IMAD R90, R68.reuse, R2, R90 ;  /* 0x00000002445a7224 */ /* 0x040fe200078e025a */
[----:B------:R-:W-:Y:S01]  /*3fe0*/  IABS R2, R11 ;  /* 0x0000000b00027213 */ /* 0x000fe20000000000 */
[C---:B------:R-:W-:Y:S01]  /*3ff0*/  IMAD R7, R68.reuse, R7, R3 ;  /* 0x0000000744077224 */ /* 0x040fe200078e0203 */
[----:B0-----:R-:W-:Y:S01]  /*4000*/  IABS R9, R9 ;  /* 0x0000000900097213 */ /* 0x001fe20000000000 */
[----:B------:R-:W-:Y:S01]  /*4010*/  IMAD R5, R68, R6, R5 ;  /* 0x0000000644057224 */ /* 0x000fe200078e0205 */
[----:B------:R0:W-:Y:S01]  /*4020*/  STL [R1+0x119c], R10 ;  /* 0x00119c0a01007387 */ /* 0x0001e20000100800 */
[----:B------:R-:W-:Y:S01]  /*4030*/  IABS R3, R10 ;  /* 0x0000000a00037213 */ /* 0x000fe20000000000 */
[----:B------:R-:W-:-:S02]  /*4040*/  IMAD.HI.U32 R6, R74, R2, RZ ;  /* 0x000000024a067227 */ /* 0x000fc400078e00ff */
[----:B------:R2:W-:Y:S02]  /*4050*/  STL [R1+0x78], R7 ;  /* 0x0000780701007387 */ /* 0x0005e40000100800 */
[----:B-1----:R-:W-:Y:S02]  /*4060*/  VIADD R11, R0, 0x88 ;  /* 0x00000088000b7836 */ /* 0x002fe40000000000 */
[----:B------:R1:W-:Y:S01]  /*4070*/  STL [R1+0xf0], R5 ;  /* 0x0000f00501007387 */ /* 0x0003e20000100800 */
[----:B------:R-:W-:Y:S02]  /*4080*/  IMAD.MOV R6, RZ, RZ, -R6 ;  /* 0x000000ffff067224 */ /* 0x000fe400078e0a06 */
[----:B0-----:R-:W-:Y:S01]  /*4090*/  IMAD.HI.U32 R10, R74, R9, RZ ;  /* 0x000000094a0a7227 */ /* 0x001fe200078e00ff */
[----:B------:R-:W-:Y:S01]  /*40a0*/  STL [R1+0x11b4], R11 ;  /* 0x0011b40b01007387 */ /* 0x000fe20000100800 */
[----:B------:R-:W-:Y:S02]  /*40b0*/  IABS R91, R11 ;  /* 0x0000000b005b7213 */ /* 0x000fe40000000000 */
[----:B--2---:R-:W-:-:S02]  /*40c0*/  VIADD R7, R0, 0x89 ;  /* 0x0000008900077836 */ /* 0x004fc40000000000 */
[----:B------:R-:W-:Y:S02]  /*40d0*/  IMAD.MOV R10, RZ, RZ, -R10 ;  /* 0x000000ffff0a7224 */ /* 0x000fe400078e0a0a */
[----:B-1----:R-:W-:Y:S01]  /*40e0*/  IMAD.HI.U32 R5, R74, R3, RZ ;  /* 0x000000034a057227 */ /* 0x002fe200078e00ff */
[----:B------:R0:W-:Y:S03]  /*40f0*/  STL [R1+0x11b0], R7 ;  /* 0x0011b00701007387 */ /* 0x0001e60000100800 */
[----:B------:R-:W-:Y:S02]  /*4100*/  IMAD.MOV R5, RZ, RZ, -R5 ;  /* 0x000000ffff057224 */ /* 0x000fe400078e0a05 */
[C---:B------:R-:W-:Y:S02]  /*4110*/  IMAD R10, R68.reuse, R10, R9 ;  /* 0x0000000a440a7224 */ /* 0x040fe400078e0209 */
[----:B------:R-:W-:-:S02]  /*4120*/  IMAD R9, R68, R6, R2 ;  /* 0x0000000644097224 */ /* 0x000fc400078e0202 */
[----:B------:R-:W-:Y:S01]  /*4130*/  IMAD R3, R68, R5, R3 ;  /* 0x0000000544037224 */ /* 0x000fe200078e0203 */
[----:B0-----:R-:W-:Y:S01]  /*4140*/  IABS R7, R7 ;  /* 0x0000000700077213 */ /* 0x001fe20000000000 */
[----:B------:R0:W-:Y:S01]  /*4150*/  STL [R1+0x1c0], R10 ;  /* 0x0001c00a01007387 */ /* 0x0001e20000100800 */
[----:B------:R-:W-:-:S03]  /*4160*/  IMAD.HI.U32 R6, R74, R91, RZ ;  /* 0x0000005b4a067227 */ /* 0x000fc600078e00ff */
[----:B------:R1:W-:Y:S01]  /*4170*/  STL [R1+0x2e4], R9 ;  /* 0x0002e40901007387 */ /* 0x0003e20000100800 */
[----:B------:R-:W-:Y:S02]  /*4180*/  IMAD.MOV.U32 R2, RZ, RZ, R7 ;  /* 0x000000ffff027224 */ /* 0x000fe400078e0007 */
[----:B------:R-:W-:Y:S01]  /*4190*/  IMAD.MOV R5, RZ, RZ, -R6 ;  /* 0x000000ffff057224 */ /* 0x000fe200078e0a06 */
[----:B------:R2:W-:Y:S01]  /*41a0*/  STL [R1+0x3ac], R3 ;  /* 0x0003ac0301007387 */ /* 0x0005e20000100800 */
[C---:B------:R-:W-:Y:S02]  /*41b0*/  VIADD R7, R0.reuse, 0x8c ;  /* 0x0000008c00077836 */ /* 0x040fe40000000000 */
[----:B0-----:R-:W-:Y:S02]  /*41c0*/  VIADD R10, R0, 0x8b ;  /* 0x0000008b000a7836 */ /* 0x001fe40000000000 */
[----:B------:R-:W-:Y:S01]  /*41d0*/  IMAD R91, R68, R5, R91 ;  /* 0x00000005445b7224 */ /* 0x000fe200078e025b */
[----:B------:R-:W-:Y:S01]  /*41e0*/  IABS R5, R7 ;  /* 0x0000000700057213 */ /* 0x000fe20000000000 */
[C---:B-1----:R-:W-:Y:S01]  /*41f0*/  VIADD R9, R0.reuse, 0x8a ;  /* 0x0000008a00097836 */ /* 0x042fe20000000000 */
[----:B------:R-:W-:Y:S01]  /*4200*/  IABS R6, R10 ;  /* 0x0000000a00067213 */ /* 0x000fe20000000000 */
[----:B------:R-:W-:-:S02]  /*4210*/  VIADD R11, R0, 0x90 ;  /* 0x00000090000b7836 */ /* 0x000fc40000000000 */
[----:B--2---:R-:W-:Y:S01]  /*4220*/  IMAD.HI.U32 R3, R74, R2, RZ ;  /* 0x000000024a037227 */ /* 0x004fe200078e00ff */
[----:B------:R0:W-:Y:S02]  /*4230*/  STL [R1+0x1194], R9 ;  /* 0x0011940901007387 */ /* 0x0001e40000100800 */
[----:B------:R-:W-:Y:S01]  /*4240*/  IABS R92, R11 ;  /* 0x0000000b005c7213 */ /* 0x000fe20000000000 */
[----:B------:R-:W-:Y:S01]  /*4250*/  IMAD.MOV R3, RZ, RZ, -R3 ;  /* 0x000000ffff037224 */ /* 0x000fe200078e0a03 */
[----:B------:R1:W-:Y:S03]  /*4260*/  STL [R1+0x11ac], R10 ;  /* 0x0011ac0a01007387 */ /* 0x0003e60000100800 */
[----:B------:R-:W-:Y:S01]  /*4270*/  IMAD R3, R68, R3, R2 ;  /* 0x0000000344037224 */ /* 0x000fe200078e0202 */
[----:B------:R2:W-:Y:S01]  /*4280*/  STL [R1+0x11a8], R7 ;  /* 0x0011a80701007387 */ /* 0x0005e20000100800 */
[----:B------:R-:W-:Y:S01]  /*4290*/  IMAD.MOV.U32 R2, RZ, RZ, R5 ;  /* 0x000000ffff027224 */ /* 0x000fe200078e0005 */
[----:B0-----:R-:W-:-:S02]  /*42a0*/  IABS R9, R9 ;  /* 0x0000000900097213 */ /* 0x001fc40000000000 */
[----:B------:R0:W-:Y:S01]  /*42b0*/  STL [R1+0x74], R3 ;  /* 0x0000740301007387 */ /* 0x0001e20000100800 */
[----:B------:R-:W-:-:S03]  /*42c0*/  IMAD.HI.U32 R5, R74, R2, RZ ;  /* 0x000000024a057227 */ /* 0x000fc600078e00ff */
[----:B------:R-:W-:Y:S01]  /*42d0*/  STL [R1+0x11a4], R15 ;  /* 0x0011a40f01007387 */ /* 0x000fe20000100800 */
[----:B-1----:R-:W-:-:S03]  /*42e0*/  IMAD.HI.U32 R10, R74, R9, RZ ;  /* 0x000000094a0a7227 */ /* 0x002fc600078e00ff */
[----:B------:R-:W-:Y:S01]  /*42f0*/  STL [R1+0x11d0], R11 ;  /* 0x0011d00b01007387 */ /* 0x000fe20000100800 */
[----:B--2---:R-:W-:Y:S01]  /*4300*/  IMAD.HI.U32 R7, R74, R6, RZ ;  /* 0x000000064a077227 */ /* 0x004fe200078e00ff */
[----:B0-----:R-:W-:-:S03]  /*4310*/  IABS R3, R15 ;  /* 0x0000000f00037213 */ /* 0x001fc60000000000 */
[----:B------:R-:W-:Y:S02]  /*4320*/  IMAD.MOV R10, RZ, RZ, -R10 ;  /* 0x000000ffff0a7224 */ /* 0x000fe400078e0a0a */
[----:B------:R-:W-:Y:S02]  /*4330*/  IMAD.MOV R7, RZ, RZ, -R7 ;  /* 0x000000ffff077224 */ /* 0x000fe400078e0a07 */
[C---:B------:R-:W-:Y:S02]  /*4340*/  IMAD R9, R68.reuse, R10, R9 ;  /* 0x0000000a44097224 */ /* 0x040fe400078e0209 */
[----:B------:R-:W-:Y:S02]  /*4350*/  IMAD.MOV R5, RZ, RZ, -R5 ;  /* 0x000000ffff057224 */ /* 0x000fe400078e0a05 */
[----:B------:R-:W-:Y:S01]  /*4360*/  IMAD R7, R68, R7, R6 ;  /* 0x0000000744077224 */ /* 0x000fe200078e0206 */
[----:B------:R0:W-:Y:S01]  /*4370*/  STL [R1+0xf8], R9 ;  /* 0x0000f80901007387 */ /* 0x0001e20000100800 */
[----:B------:R-:W-:-:S03]  /*4380*/  IMAD.HI.U32 R6, R74, R3, RZ ;  /* 0x000000034a067227 */ /* 0x000fc600078e00ff */
[----:B------:R1:W-:Y:S01]  /*4390*/  STL [R1+0x1c8], R7 ;  /* 0x0001c80701007387 */ /* 0x0003e20000100800 */
[----:B------:R-:W-:Y:S02]  /*43a0*/  IMAD R2, R68, R5, R2 ;  /* 0x0000000544027224 */ /* 0x000fe400078e0202 */
[C---:B------:R-:W-:Y:S02]  /*43b0*/  VIADD R10, R0.reuse, 0x91 ;  /* 0x00000091000a7836 */ /* 0x040fe40000000000 */
[----:B------:R-:W-:Y:S01]  /*43c0*/  IMAD.MOV R5, RZ, RZ, -R6 ;  /* 0x000000ffff057224 */ /* 0x000fe200078e0a06 */
[----:B------:R2:W-:Y:S01]  /*43d0*/  STL [R1+0x2b4], R2 ;  /* 0x0002b40201007387 */ /* 0x0005e20000100800 */
[----:B0-----:R-:W-:Y:S02]  /*43e0*/  VIADD R9, R0, 0x93 ;  /* 0x0000009300097836 */ /* 0x001fe40000000000 */
[----:B------:R-:W-:Y:S01]  /*43f0*/  IMAD R5, R68, R5, R3 ;  /* 0x0000000544057224 */ /* 0x000fe200078e0203 */
[----:B------:R0:W-:Y:S01]  /*4400*/  STL [R1+0x11bc], R10 ;  /* 0x0011bc0a01007387 */ /* 0x0001e20000100800 */
[C---:B-1----:R-:W-:Y:S01]  /*4410*/  VIADD R7, R0.reuse, 0x92 ;  /* 0x0000009200077836 */ /* 0x042fe20000000000 */
[----:B------:R-:W-:Y:S01]  /*4420*/  IABS R3, R9 ;  /* 0x0000000900037213 */ /* 0x000fe20000000000 */
[----:B------:R-:W-:-:S03]  /*4430*/  VIADD R15, R0, 0x95 ;  /* 0x00000095000f7836 */ /* 0x000fc60000000000 */
[----:B------:R1:W-:Y:S01]  /*4440*/  STL [R1+0x11c0], R7 ;  /* 0x0011c00701007387 */ /* 0x0003e20000100800 */
[C---:B--2---:R-:W-:Y:S01]  /*4450*/  IMAD.HI.U32 R2, R74.reuse, R92, RZ ;  /* 0x0000005c4a027227 */ /* 0x044fe200078e00ff */
[----:B0-----:R-:W-:Y:S02]  /*4460*/  IABS R10, R10 ;  /* 0x0000000a000a7213 */ /* 0x001fe40000000000 */
[----:B------:R0:W-:Y:S01]  /*4470*/  STL [R1+0x11cc], R9 ;  /* 0x0011cc0901007387 */ /* 0x0001e20000100800 */
[----:B------:R-:W-:-:S03]  /*4480*/  IMAD.HI.U32 R6, R74, R3, RZ ;  /* 0x000000034a067227 */ /* 0x000fc600078e00ff */
[----:B------:R2:W-:Y:S01]  /*4490*/  STL [R1+0x398], R5 ;  /* 0x0003980501007387 */ /* 0x0005e20000100800 */
[----:B-1----:R-:W-:Y:S01]  /*44a0*/  IABS R7, R7 ;  /* 0x0000000700077213 */ /* 0x002fe20000000000 */
[----:B------:R-:W-:-:S04]  /*44b0*/  IMAD.HI.U32 R11, R74, R10, RZ ;  /* 0x0000000a4a0b7227 */ /* 0x000fc800078e00ff */
[----:B0-----:R-:W-:-:S04]  /*44c0*/  IMAD.HI.U32 R9, R74, R7, RZ ;  /* 0x000000074a097227 */ /* 0x001fc800078e00ff */
[----:B--2---:R-:W-:Y:S02]  /*44d0*/  VIADD R5, R0, 0x94 ;  /* 0x0000009400057836 */ /* 0x004fe40000000000 */
[----:B------:R-:W-:Y:S02]  /*44e0*/  IMAD.MOV R11, RZ, RZ, -R11 ;  /* 0x000000ffff0b7224 */ /* 0x000fe400078e0a0b */
[----:B------:R-:W-:Y:S01]  /*44f0*/  IMAD.MOV R9, RZ, RZ, -R9 ;  /* 0x000000ffff097224 */ /* 0x000fe200078e0a09 */
[----:B------:R0:W-:Y:S01]  /*4500*/  STL [R1+0x11c8], R5 ;  /* 0x0011c80501007387 */ /* 0x0001e20000100800 */
[----:B------:R-:W-:Y:S02]  /*4510*/  IMAD.MOV R2, RZ, RZ, -R2 ;  /* 0x000000ffff027224 */ /* 0x000fe400078e0a02 */
[----:B------:R-:W-:Y:S01]  /*4520*/  IMAD.MOV R6, RZ, RZ, -R6 ;  /* 0x000000ffff067224 */ /* 0x000fe200078e0a06 */
[----:B------:R1:W-:Y:S01]  /*4530*/  STL [R1+0x11c4], R15 ;  /* 0x0011c40f01007387 */ /* 0x0003e20000100800 */
[----:B------:R-:W-:-:S02]  /*4540*/  IMAD R10, R68, R11, R10 ;  /* 0x0000000b440a7224 */ /* 0x000fc400078e020a */
[C---:B------:R-:W-:Y:S02]  /*4550*/  IMAD R9, R68.reuse, R9, R7 ;  /* 0x0000000944097224 */ /* 0x040fe400078e0207 */
[C---:B------:R-:W-:Y:S01]  /*4560*/  IMAD R92, R68.reuse, R2, R92 ;  /* 0x00000002445c7224 */ /* 0x040fe200078e025c */
[----:B0-----:R-:W-:Y:S01]  /*4570*/  IABS R5, R5 ;  /* 0x0000000500057213 */ /* 0x001fe20000000000 */
[----:B------:R-:W-:Y:S01]  /*4580*/  IMAD R3, R68, R6, R3 ;  /* 0x0000000644037224 */ /* 0x000fe200078e0203 */
[----:B------:R-:W-:Y:S01]  /*4590*/  IABS R2, R15 ;  /* 0x0000000f00027213 */ /* 0x000fe20000000000 */
[----:B------:R0:W-:Y:S01]  /*45a0*/  STL [R1+0x70], R10 ;  /* 0x0000700a01007387 */ /* 0x0001e20000100800 */
[----:B------:R-:W-:Y:S02]  /*45b0*/  VIADD R11, R0, 0x98 ;  /* 0x00000098000b7836 */ /* 0x000fe40000000000 */
[----:B------:R-:W-:Y:S01]  /*45c0*/  IMAD.HI.U32 R7, R74, R5, RZ ;  /* 0x000000054a077227 */ /* 0x000fe200078e00ff */
[----:B------:R2:W-:Y:S02]  /*45d0*/  STL [R1+0xfc], R9 ;  /* 0x0000fc0901007387 */ /* 0x0005e40000100800 */
[----:B------:R-:W-:Y:S01]  /*45e0*/  IABS R93, R11 ;  /* 0x0000000b005d7213 */ /* 0x000fe20000000000 */
[----:B------:R-:W-:Y:S01]  /*45f0*/  IMAD.MOV R7, RZ, RZ, -R7 ;  /* 0x000000ffff077224 */ /* 0x000fe200078e0a07 */
[----:B------:R3:W-:Y:S01]  /*4600*/  STL [R1+0x1cc], R3 ;  /* 0x0001cc0301007387 */ /* 0x0007e20000100800 */
[----:B-1----:R-:W-:-:S02]  /*4610*/  VIADD R15, R0, 0xa3 ;  /* 0x000000a3000f7836 */ /* 0x002fc40000000000 */
[----:B0-----:R-:W-:Y:S01]  /*4620*/  VIADD R10, R0, 0x99 ;  /* 0x00000099000a7836 */ /* 0x001fe20000000000 */
[----:B------:R0:W-:Y:S01]  /*4630*/  STL [R1+0x11d4], R11 ;  /* 0x0011d40b01007387 */ /* 0x0001e20000100800 */
[----:B------:R-:W-:Y:S02]  /*4640*/  IMAD R7, R68, R7, R5 ;  /* 0x0000000744077224 */ /* 0x000fe400078e0205 */
[----:B--2---:R-:W-:Y:S01]  /*4650*/  VIADD R9, R0, 0x9a ;  /* 0x0000009a00097836 */ /* 0x004fe20000000000 */
[----:B------:R1:W-:Y:S01]  /*4660*/  STL [R1+0x11e0], R10 ;  /* 0x0011e00a01007387 */ /* 0x0003e20000100800 */
[----:B------:R-:W-:Y:S01]  /*4670*/  IABS R6, R10 ;  /* 0x0000000a00067213 */ /* 0x000fe20000000000 */
[----:B---3--:R-:W-:Y:S02]  /*4680*/  IMAD.HI.U32 R3, R74, R2, RZ ;  /* 0x000000024a037227 */ /* 0x008fe400078e00ff */
[----:B------:R-:W-:Y:S01]  /*4690*/  IABS R5, R9 ;  /* 0x0000000900057213 */ /* 0x000fe20000000000 */
[----:B------:R2:W-:Y:S01]  /*46a0*/  STL [R1+0x11f4], R9 ;  /* 0x0011f40901007387 */ /* 0x0005e20000100800 */
[----:B------:R-:W-:-:S02]  /*46b0*/  IMAD.MOV R3, RZ, RZ, -R3 ;  /* 0x000000ffff037224 */ /* 0x000fc400078e0a03 */
[----:B0-----:R-:W-:Y:S01]  /*46c0*/  VIADD R11, R0, 0x9c ;  /* 0x0000009c000b7836 */ /* 0x001fe20000000000 */
[----:B------:R0:W-:Y:S01]  /*46d0*/  STL [R1+0x298], R7 ;  /* 0x0002980701007387 */ /* 0x0001e20000100800 */
[----:B------:R-:W-:Y:S02]  /*46e0*/  IMAD R2, R68, R3, R2 ;  /* 0x0000000344027224 */ /* 0x000fe400078e0202 */
[----:B------:R-:W-:Y:S02]  /*46f0*/  IMAD.MOV.U32 R3, RZ, RZ, R5 ;  /* 0x000000ffff037224 */ /* 0x000fe400078e0005 */
[C---:B-1----:R-:W-:Y:S01]  /*4700*/  IMAD.HI.U32 R10, R74.reuse, R93, RZ ;  /* 0x0000005d4a0a7227 */ /* 0x042fe200078e00ff */
[----:B------:R1:W-:Y:S03]  /*4710*/  STL [R1+0x38c], R2 ;  /* 0x00038c0201007387 */ /* 0x0003e60000100800 */
[----:B--2---:R-:W-:-:S04]  /*4720*/  IMAD.HI.U32 R9, R74, R6, RZ ;  /* 0x000000064a097227 */ /* 0x004fc800078e00ff */
[----:B0-----:R-:W-:Y:S02]  /*4730*/  VIADD R7, R0, 0x9b ;  /* 0x0000009b00077836 */ /* 0x001fe40000000000 */
[----:B------:R-:W-:Y:S01]  /*4740*/  IMAD.MOV R9, RZ, RZ, -R9 ;  /* 0x000000ffff097224 */ /* 0x000fe200078e0a09 */
[----:B-1----:R-:W-:Y:S01]  /*4750*/  IABS R2, R11 ;  /* 0x0000000b00027213 */ /* 0x002fe20000000000 */
[----:B------:R-:W-:Y:S01]  /*4760*/  IMAD.MOV R10, RZ, RZ, -R10 ;  /* 0x000000ffff0a7224 */ /* 0x000fe200078e0a0a */
[----:B------:R0:W-:Y:S01]  /*4770*/  STL [R1+0x11dc], R7 ;  /* 0x0011dc0701007387 */ /* 0x0001e20000100800 */
[----:B------:R-:W-:Y:S01]  /*4780*/  IABS R5, R7 ;  /* 0x0000000700057213 */ /* 0x000fe20000000000 */
[C---:B------:R-:W-:Y:S02]  /*4790*/  IMAD R9, R68.reuse, R9, R6 ;  /* 0x0000000944097224 */ /* 0x040fe400078e0206 */
[----:B------:R-:W-:Y:S01]  /*47a0*/  STL [R1+0x11e8], R11 ;  /* 0x0011e80b01007387 */ /* 0x000fe20000100800 */
[----:B------:R-:W-:-:S02]  /*47b0*/  IMAD R93, R68, R10, R93 ;  /* 0x0000000a445d7224 */ /* 0x000fc400078e025d */
[C---:B------:R-:W-:Y:S01]  /*47c0*/  IMAD.HI.U32 R6, R74.reuse, R5, RZ ;  /* 0x000000054a067227 */ /* 0x040fe200078e00ff */
[----:B------:R1:W-:Y:S03]  /*47d0*/  STL [R1+0x7c], R9 ;  /* 0x00007c0901007387 */ /* 0x0003e60000100800 */
[----:B0-----:R-:W-:-:S04]  /*47e0*/  IMAD.HI.U32 R7, R74, R3, RZ ;  /* 0x000000034a077227 */ /* 0x001fc800078e00ff */
[----:B------:R-:W-:Y:S02]  /*47f0*/  IMAD.MOV R7, RZ, RZ, -R7 ;  /* 0x000000ffff077224 */ /* 0x000fe400078e0a07 */
[----:B------:R-:W-:Y:S02]  /*4800*/  IMAD.MOV R6, RZ, RZ, -R6 ;  /* 0x000000ffff067224 */ /* 0x000fe400078e0a06 */
[----:B------:R-:W-:Y:S02]  /*4810*/  IMAD R3, R68, R7, R3 ;  /* 0x0000000744037224 */ /* 0x000fe400078e0203 */
[C---:B-1----:R-:W-:Y:S02]  /*4820*/  VIADD R9, R0.reuse, 0x9d ;  /* 0x0000009d00097836 */ /* 0x042fe40000000000 */
[C---:B------:R-:W-:Y:S01]  /*4830*/  VIADD R11, R0.reuse, 0xa0 ;  /* 0x000000a0000b7836 */ /* 0x040fe20000000000 */
[----:B------:R0:W-:Y:S01]  /*4840*/  STL [R1+0x104], R3 ;  /* 0x0001040301007387 */ /* 0x0001e20000100800 */
[----:B------:R-:W-:-:S02]  /*4850*/  VIADD R10, R0, 0xa1 ;  /* 0x000000a1000a7836 */ /* 0x000fc40000000000 */
[----:B------:R-:W-:Y:S01]  /*4860*/  IMAD R6, R68, R6, R5 ;  /* 0x0000000644067224 */ /* 0x000fe200078e0205 */
[----:B------:R1:W-:Y:S01]  /*4870*/  STL [R1+0x11d8], R9 ;  /* 0x0011d80901007387 */ /* 0x0003e20000100800 */
[----:B------:R-:W-:Y:S02]  /*4880*/  IABS R7, R11 ;  /* 0x0000000b00077213 */ /* 0x000fe40000000000 */
[----:B------:R-:W-:Y:S01]  /*4890*/  IABS R5, R10 ;  /* 0x0000000a00057213 */ /* 0x000fe20000000000 */
[----:B------:R2:W-:Y:S01]  /*48a0*/  STL [R1+0x1208], R11 ;  /* 0x0012080b01007387 */ /* 0x0005e20000100800 */
[----:B0-----:R-:W-:-:S03]  /*48b0*/  IMAD.HI.U32 R3, R74, R2, RZ ;  /* 0x000000024a037227 */ /* 0x001fc600078e00ff */
[----:B------:R0:W-:Y:S01]  /*48c0*/  STL [R1+0x1204], R10 ;  /* 0x0012040a01007387 */ /* 0x0001e20000100800 */
[----:B-1----:R-:W-:Y:S01]  /*48d0*/  IABS R9, R9 ;  /* 0x0000000900097213 */ /* 0x002fe20000000000 */
[----:B------:R-:W-:Y:S02]  /*48e0*/  IMAD.MOV R3, RZ, RZ, -R3 ;  /* 0x000000ffff037224 */ /* 0x000fe400078e0a03 */
[----:B------:R1:W-:Y:S01]  /*48f0*/  STL [R1+0x1ec], R6 ;  /* 0x0001ec0601007387 */ /* 0x0003e20000100800 */
[----:B--2---:R-:W-:-:S04]  /*4900*/  IMAD.HI.U32 R11, R74, R7, RZ ;  /* 0x000000074a0b7227 */ /* 0x004fc800078e00ff */
[----:B0-----:R-:W-:-:S04]  /*4910*/  IMAD.HI.U32 R10, R74, R9, RZ ;  /* 0x000000094a0a7227 */ /* 0x001fc800078e00ff */
[----:B------:R-:W-:Y:S02]  /*4920*/  IMAD R2, R68, R3, R2 ;  /* 0x0000000344027224 */ /* 0x000fe400078e0202 */
[----:B-1----:R-:W-:Y:S02]  /*4930*/  VIADD R6, R0, 0xa2 ;  /* 0x000000a200067836 */ /* 0x002fe40000000000 */
[----:B------:R-:W-:Y:S01]  /*4940*/  IMAD.MOV R10, RZ, RZ, -R10 ;  /* 0x000000ffff0a7224 */ /* 0x000fe200078e0a0a */
[----:B------:R0:W-:Y:S01]  /*4950*/  STL [R1+0x284], R2 ;  /* 0x0002840201007387 */ /* 0x0001e20000100800 */
[----:B------:R-:W-:Y:S01]  /*4960*/  IMAD.MOV R11, RZ, RZ, -R11 ;  /* 0x000000ffff0b7224 */ /* 0x000fe200078e0a0b */
[----:B------:R-:W-:Y:S01]  /*4970*/  IABS R3, R6 ;  /* 0x0000000600037213 */ /* 0x000fe20000000000 */
[C---:B------:R-:W-:Y:S01]  /*4980*/  IMAD R9, R68.reuse, R10, R9 ;  /* 0x0000000a44097224 */ /* 0x040fe200078e0209 */
[----:B------:R1:W-:Y:S01]  /*4990*/  STL [R1+0x11fc], R6 ;  /* 0x0011fc0601007387 */ /* 0x0003e20000100800 */
[----:B------:R-:W-:-:S02]  /*49a0*/  IMAD R7, R68, R11, R7 ;  /* 0x0000000b44077224 */ /* 0x000fc400078e0207 */
[C---:B------:R-:W-:Y:S01]  /*49b0*/  VIADD R11, R0.reuse, 0xa5 ;  /* 0x000000a5000b7836 */ /* 0x040fe20000000000 */
[----:B------:R2:W-:Y:S01]  /*49c0*/  STL [R1+0x1210], R15 ;  /* 0x0012100f01007387 */ /* 0x0005e20000100800 */
[----:B------:R-:W-:Y:S01]  /*49d0*/  VIADD R10, R0, 0xa8 ;  /* 0x000000a8000a7836 */ /* 0x000fe20000000000 */
[----:B0-----:R-:W-:Y:S02]  /*49e0*/  IABS R2, R15 ;  /* 0x0000000f00027213 */ /* 0x001fe40000000000 */
[----:B------:R0:W-:Y:S01]  /*49f0*/  STL [R1+0x310], R9 ;  /* 0x0003100901007387 */ /* 0x0001e20000100800 */
[----:B-1----:R-:W-:-:S03]  /*4a00*/  IMAD.HI.U32 R6, R74, R5, RZ ;  /* 0x000000054a067227 */ /* 0x002fc600078e00ff */
[----:B------:R1:W-:Y:S01]  /*4a10*/  STL [R1], R7 ;  /* 0x0000000701007387 */ /* 0x0003e20000100800 */
[----:B------:R-:W-:Y:S02]  /*4a20*/  IMAD.MOV R6, RZ, RZ, -R6 ;  /* 0x000000ffff067224 */ /* 0x000fe400078e0a06 */
[----:B--2---:R-:W-:Y:S02]  /*4a30*/  VIADD R15, R0, 0xa9 ;  /* 0x000000a9000f7836 */ /* 0x004fe40000000000 */
[----:B0-----:R-:W-:-:S04]  /*4a40*/  IMAD.HI.U32 R9, R74, R3, RZ ;  /* 0x000000034a097227 */ /* 0x001fc800078e00ff */
[----:B------:R-:W-:Y:S02]  /*4a50*/  IMAD R5, R68, R6, R5 ;  /* 0x0000000644057224 */ /* 0x000fe400078e0205 */
[----:B-1----:R-:W-:Y:S02]  /*4a60*/  VIADD R7, R0, 0xa4 ;  /* 0x000000a400077836 */ /* 0x002fe40000000000 */
        /* <DEDUP_REMOVED lines=19> */
[----:B------:R-:W-:Y:S03]  /*4ba0*/  STL [R1+0x1220], R15 ;  /* 0x0012200f01007387 */ /* 0x000fe60000100800 */
[----:B-1----:R-:W-:Y:S01]  /*4bb0*/  IMAD.HI.U32 R9, R74, R7, RZ ;  /* 0x000000074a097227 */ /* 0x002fe200078e00ff */
[----:B------:R0:W-:Y:S01]  /*4bc0*/  STL [R1+0x121c], R11 ;  /* 0x00121c0b01007387 */ /* 0x0001e20000100800 */
[----:B--2---:R-:W-:-:S02]  /*4bd0*/  IABS R2, R15 ;  /* 0x0000000f00027213 */ /* 0x004fc40000000000 */
[----:B------:R-:W-:Y:S02]  /*4be0*/  IMAD.MOV R9, RZ, RZ, -R9 ;  /* 0x000000ffff097224 */ /* 0x000fe400078e0a09 */
[----:B------:R-:W-:Y:S02]  /*4bf0*/  IMAD.MOV R10, RZ, RZ, -R10 ;  /* 0x000000ffff0a7224 */ /* 0x000fe400078e0a0a */
[C---:B------:R-:W-:Y:S02]  /*4c00*/  IMAD R7, R68.reuse, R9, R7 ;  /* 0x0000000944077224 */ /* 0x040fe400078e0207 */
[----:B------:R-:W-:Y:S01]  /*4c10*/  IMAD R9, R68, R10, R5 ;  /* 0x0000000a44097224 */ /* 0x000fe200078e0205 */
[----:B0-----:R-:W-:Y:S01]  /*4c20*/  IABS R11, R11 ;  /* 0x0000000b000b7213 */ /* 0x001fe20000000000 */
[C---:B------:R-:W-:Y:S01]  /*4c30*/  VIADD R10, R0.reuse, 0xad ;  /* 0x000000ad000a7836 */ /* 0x040fe20000000000 */
[----:B------:R0:W-:Y:S03]  /*4c40*/  STL [R1+0x270], R7 ;  /* 0x0002700701007387 */ /* 0x0001e60000100800 */
[----:B------:R-:W-:Y:S01]  /*4c50*/  IMAD.MOV.U32 R5, RZ, RZ, R11 ;  /* 0x000000ffff057224 */ /* 0x000fe200078e000b */
[----:B------:R1:W-:Y:S01]  /*4c60*/  STL [R1+0x30c], R9 ;  /* 0x00030c0901007387 */ /* 0x0003e20000100800 */
[----:B------:R-:W-:-:S02]  /*4c70*/  VIADD R11, R0, 0xab ;  /* 0x000000ab000b7836 */ /* 0x000fc40000000000 */
[C---:B------:R-:W-:Y:S01]  /*4c80*/  IMAD.HI.U32 R6, R74.reuse, R5, RZ ;  /* 0x000000054a067227 */ /* 0x040fe200078e00ff */
[----:B------:R2:W-:Y:S03]  /*4c90*/  STL [R1+0x4], R3 ;  /* 0x0000040301007387 */ /* 0x0005e60000100800 */
[----:B0-----:R-:W-:Y:S01]  /*4ca0*/  IMAD.HI.U32 R7, R74, R2, RZ ;  /* 0x000000024a077227 */ /* 0x001fe200078e00ff */
[----:B------:R0:W-:Y:S03]  /*4cb0*/  STL [R1+0x120c], R11 ;  /* 0x00120c0b01007387 */ /* 0x0001e60000100800 */
[----:B-1----:R-:W-:Y:S02]  /*4cc0*/  VIADD R9, R0, 0xac ;  /* 0x000000ac00097836 */ /* 0x002fe40000000000 */
[----:B------:R-:W-:Y:S01]  /*4cd0*/  IMAD.MOV R7, RZ, RZ, -R7 ;  /* 0x000000ffff077224 */ /* 0x000fe200078e0a07 */
[----:B--2---:R-:W-:Y:S01]  /*4ce0*/  IABS R3, R11 ;  /* 0x0000000b00037213 */ /* 0x004fe20000000000 */
[----:B------:R-:W-:Y:S01]  /*4cf0*/  IMAD.MOV R6, RZ, RZ, -R6 ;  /* 0x000000ffff067224 */ /* 0x000fe200078e0a06 */
[----:B------:R1:W-:Y:S01]  /*4d00*/  STL [R1+0x1218], R9 ;  /* 0x0012180901007387 */ /* 0x0003e20000100800 */
[C---:B------:R-:W-:Y:S01]  /*4d10*/  IMAD R2, R68.reuse, R7, R2 ;  /* 0x0000000744027224 */ /* 0x040fe200078e0202 */
[----:B------:R-:W-:Y:S01]  /*4d20*/  IABS R7, R10 ;  /* 0x0000000a00077213 */ /* 0x000fe20000000000 */
[----:B------:R-:W-:Y:S01]  /*4d30*/  IMAD R6, R68, R6, R5 ;  /* 0x0000000644067224 */ /* 0x000fe200078e0205 */
[----:B------:R2:W-:Y:S01]  /*4d40*/  STL [R1+0x1214], R10 ;  /* 0x0012140a01007387 */ /* 0x0005e20000100800 */
[----:B0-----:R-:W-:-:S02]  /*4d50*/  VIADD R11, R0, 0xb0 ;  /* 0x000000b0000b7836 */ /* 0x001fc40000000000 */
[----:B------:R-:W-:Y:S01]  /*4d60*/  IMAD.MOV.U32 R5, RZ, RZ, R7 ;  /* 0x000000ffff057224 */ /* 0x000fe200078e0007 */
[----:B------:R0:W-:Y:S01]  /*4d70*/  STL [R1+0x80], R2 ;  /* 0x0000800201007387 */ /* 0x0001e20000100800 */
[----:B------:R-:W-:Y:S01]  /*4d80*/  IMAD.HI.U32 R7, R74, R3, RZ ;  /* 0x000000034a077227 */ /* 0x000fe200078e00ff */
[----:B-1----:R-:W-:Y:S02]  /*4d90*/  IABS R9, R9 ;  /* 0x0000000900097213 */ /* 0x002fe40000000000 */
[----:B------:R1:W-:Y:S01]  /*4da0*/  STL [R1+0x114], R6 ;  /* 0x0001140601007387 */ /* 0x0003e20000100800 */
[----:B------:R-:W-:Y:S02]  /*4db0*/  IMAD.MOV R7, RZ, RZ, -R7 ;  /* 0x000000ffff077224 */ /* 0x000fe400078e0a07 */
[----:B--2---:R-:W-:Y:S01]  /*4dc0*/  VIADD R10, R0, 0xb1 ;  /* 0x000000b1000a7836 */ /* 0x004fe20000000000 */
[----:B------:R2:W-:Y:S01]  /*4dd0*/  STL [R1+0x1234], R11 ;  /* 0x0012340b01007387 */ /* 0x0005e20000100800 */
[----:B------:R-:W-:-:S02]  /*4de0*/  IMAD R15, R68, R7, R3 ;  /* 0x00000007440f7224 */ /* 0x000fc400078e0203 */
[----:B0-----:R-:W-:Y:S01]  /*4df0*/  IMAD.MOV.U32 R2, RZ, RZ, R9 ;  /* 0x000000ffff027224 */ /* 0x001fe200078e0009 */
[----:B------:R0:W-:Y:S01]  /*4e00*/  STL [R1+0x1240], R10 ;  /* 0x0012400a01007387 */ /* 0x0001e20000100800 */
[----:B-1----:R-:W-:-:S03]  /*4e10*/  IMAD.HI.U32 R6, R74, R5, RZ ;  /* 0x000000054a067227 */ /* 0x002fc600078e00ff */
[----:B------:R-:W-:Y:S01]  /*4e20*/  STL [R1+0x1b8], R15 ;  /* 0x0001b80f01007387 */ /* 0x000fe20000100800 */
[----:B------:R-:W-:Y:S01]  /*4e30*/  IMAD.HI.U32 R9, R74, R2, RZ ;  /* 0x000000024a097227 */ /* 0x000fe200078e00ff */
[----:B--2---:R-:W-:-:S03]  /*4e40*/  IABS R11, R11 ;  /* 0x0000000b000b7213 */ /* 0x004fc60000000000 */
[----:B------:R-:W-:Y:S01]  /*4e50*/  IMAD.MOV R9, RZ, RZ, -R9 ;  /* 0x000000ffff097224 */ /* 0x000fe200078e0a09 */
[----:B0-----:R-:W-:Y:S01]  /*4e60*/  IABS R10, R10 ;  /* 0x0000000a000a7213 */ /* 0x001fe20000000000 */
[----:B------:R-:W-:Y:S02]  /*4e70*/  IMAD.MOV R6, RZ, RZ, -R6 ;  /* 0x000000ffff067224 */ /* 0x000fe400078e0a06 */
[C---:B------:R-:W-:Y:S02]  /*4e80*/  IMAD R7, R68.reuse, R9, R2 ;  /* 0x0000000944077224 */ /* 0x040fe400078e0202 */
[----:B------:R-:W-:Y:S02]  /*4e90*/  IMAD R5, R68, R6, R5 ;  /* 0x0000000644057224 */ /* 0x000fe400078e0205 */
[----:B------:R-:W-:Y:S01]  /*4ea0*/  IMAD.MOV.U32 R3, RZ, RZ, R10 ;  /* 0x000000ffff037224 */ /* 0x000fe200078e000a */
[----:B------:R0:W-:Y:S01]  /*4eb0*/  STL [R1+0x254], R7 ;  /* 0x0002540701007387 */ /* 0x0001e20000100800 */
[----:B------:R-:W-:-:S03]  /*4ec0*/  IMAD.HI.U32 R2, R74, R11, RZ ;  /* 0x0000000b4a027227 */ /* 0x000fc600078e00ff */
[----:B------:R1:W-:Y:S01]  /*4ed0*/  STL [R1+0x2e8], R5 ;  /* 0x0002e80501007387 */ /* 0x0003e20000100800 */
[C---:B------:R-:W-:Y:S02]  /*4ee0*/  VIADD R10, R0.reuse, 0xb2 ;  /* 0x000000b2000a7836 */ /* 0x040fe40000000000 */
[C---:B------:R-:W-:Y:S02]  /*4ef0*/  VIADD R9, R0.reuse, 0xb3 ;  /* 0x000000b300097836 */ /* 0x040fe40000000000 */
[----:B------:R-:W-:Y:S01]  /*4f00*/  IMAD.MOV R6, RZ, RZ, -R2 ;  /* 0x000000ffff067224 */ /* 0x000fe200078e0a02 */
[----:B------:R2:W-:Y:S01]  /*4f10*/  STL [R1+0x122c], R10 ;  /* 0x00122c0a01007387 */ /* 0x0005e20000100800 */
[C---:B0-----:R-:W-:Y:S01]  /*4f20*/  VIADD R7, R0.reuse, 0xb4 ;  /* 0x000000b400077836 */ /* 0x041fe20000000000 */
[----:B------:R-:W-:Y:S01]  /*4f30*/  IABS R2, R9 ;  /* 0x0000000900027213 */ /* 0x000fe20000000000 */
[----:B------:R-:W-:Y:S01]  /*4f40*/  VIADD R15, R0, 0xb8 ;  /* 0x000000b8000f7836 */ /* 0x000fe20000000000 */
[----:B------:R0:W-:Y:S01]  /*4f50*/  STL [R1+0x1230], R9 ;  /* 0x0012300901007387 */ /* 0x0001e20000100800 */
[----:B-1----:R-:W-:-:S03]  /*4f60*/  IMAD.HI.U32 R5, R74, R3, RZ ;  /* 0x000000034a057227 */ /* 0x002fc600078e00ff */
[----:B------:R1:W-:Y:S01]  /*4f70*/  STL [R1+0x123c], R7 ;  /* 0x00123c0701007387 */ /* 0x0003e20000100800 */
[----:B------:R-:W-:Y:S01]  /*4f80*/  IMAD.MOV R5, RZ, RZ, -R5 ;  /* 0x000000ffff057224 */ /* 0x000fe200078e0a05 */
[----:B--2---:R-:W-:-:S03]  /*4f90*/  IABS R10, R10 ;  /* 0x0000000a000a7213 */ /* 0x004fc60000000000 */
[C---:B------:R-:W-:Y:S02]  /*4fa0*/  IMAD R5, R68.reuse, R5, R3 ;  /* 0x0000000544057224 */ /* 0x040fe400078e0203 */
[----:B0-----:R-:W-:Y:S01]  /*4fb0*/  IMAD R9, R68, R6, R11 ;  /* 0x0000000644097224 */ /* 0x001fe200078e020b */
[----:B------:R-:W-:Y:S01]  /*4fc0*/  IABS R6, R7 ;  /* 0x0000000700067213 */ /* 0x000fe20000000000 */
[----:B------:R-:W-:-:S03]  /*4fd0*/  IMAD.HI.U32 R11, R74, R10, RZ ;  /* 0x0000000a4a0b7227 */ /* 0x000fc600078e00ff */
[----:B------:R0:W-:Y:S01]  /*4fe0*/  STL [R1+0x10], R9 ;  /* 0x0000100901007387 */ /* 0x0001e20000100800 */
[----:B-1----:R-:W-:Y:S02]  /*4ff0*/  VIADD R7, R0, 0xb5 ;  /* 0x000000b500077836 */ /* 0x002fe40000000000 */
[----:B------:R-:W-:Y:S01]  /*5000*/  IMAD.MOV.U32 R3, RZ, RZ, R6 ;  /* 0x000000ffff037224 */ /* 0x000fe200078e0006 */
[----:B------:R1:W-:Y:S01]  /*5010*/  STL [R1+0x88], R5 ;  /* 0x0000880501007387 */ /* 0x0003e20000100800 */
[----:B------:R-:W-:Y:S01]  /*5020*/  IMAD.MOV R11, RZ, RZ, -R11 ;  /* 0x000000ffff0b7224 */ /* 0x000fe200078e0a0b */
[----:B------:R-:W-:Y:S02]  /*5030*/  IABS R6, R15 ;  /* 0x0000000f00067213 */ /* 0x000fe40000000000 */
[----:B------:R2:W-:Y:S01]  /*5040*/  STL [R1+0x1238], R7 ;  /* 0x0012380701007387 */ /* 0x0005e20000100800 */
[----:B------:R-:W-:Y:S02]  /*5050*/  IMAD R10, R68, R11, R10 ;  /* 0x0000000b440a7224 */ /* 0x000fe400078e020a */
[C---:B0-----:R-:W-:Y:S01]  /*5060*/  IMAD.HI.U32 R9, R74.reuse, R3, RZ ;  /* 0x000000034a097227 */ /* 0x041fe200078e00ff */
[----:B------:R0:W-:Y:S03]  /*5070*/  STL [R1+0x1264], R15 ;  /* 0x0012640f01007387 */ /* 0x0001e60000100800 */
[----:B-1----:R-:W-:Y:S01]  /*5080*/  IMAD.HI.U32 R5, R74, R2, RZ ;  /* 0x000000024a057227 */ /* 0x002fe200078e00ff */
[----:B------:R1:W-:Y:S01]  /*5090*/  STL [R1+0x11c], R10 ;  /* 0x00011c0a01007387 */ /* 0x0003e20000100800 */
[----:B--2---:R-:W-:-:S02]  /*50a0*/  IABS R7, R7 ;  /* 0x0000000700077213 */ /* 0x004fc40000000000 */
[----:B------:R-:W-:Y:S02]  /*50b0*/  IMAD.MOV R5, RZ, RZ, -R5 ;  /* 0x000000ffff057224 */ /* 0x000fe400078e0a05 */
[----:B------:R-:W-:Y:S02]  /*50c0*/  IMAD.MOV R9, RZ, RZ, -R9 ;  /* 0x000000ffff097224 */ /* 0x000fe400078e0a09 */
[----:B------:R-:W-:Y:S02]  /*50d0*/  IMAD R2, R68, R5, R2 ;  /* 0x0000000544027224 */ /* 0x000fe400078e0202 */
[----:B------:R-:W-:-:S03]  /*50e0*/  IMAD.HI.U32 R5, R74, R7, RZ ;  /* 0x000000074a057227 */ /* 0x000fc600078e00ff */
[----:B------:R2:W-:Y:S01]  /*50f0*/  STL [R1+0x1a8], R2 ;  /* 0x0001a80201007387 */ /* 0x0005e20000100800 */
[C---:B0-----:R-:W-:Y:S02]  /*5100*/  VIADD R15, R0.reuse, 0xba ;  /* 0x000000ba000f7836 */ /* 0x041fe40000000000 */
[C---:B-1----:R-:W-:Y:S02]  /*5110*/  VIADD R10, R0.reuse, 0xb9 ;  /* 0x000000b9000a7836 */ /* 0x042fe40000000000 */
[----:B------:R-:W-:Y:S02]  /*5120*/  VIADD R11, R0, 0xbb ;  /* 0x000000bb000b7836 */ /* 0x000fe40000000000 */
[----:B--2---:R-:W-:Y:S02]  /*5130*/  IMAD R2, R68, R9, R3 ;  /* 0x0000000944027224 */ /* 0x004fe400078e0203 */
[----:B------:R-:W-:Y:S01]  /*5140*/  IMAD.MOV R3, RZ, RZ, -R5 ;  /* 0x000000ffff037224 */ /* 0x000fe200078e0a05 */
[----:B------:R-:W-:-:S02]  /*5150*/  IABS R5, R15 ;  /* 0x0000000f00057213 */ /* 0x000fc40000000000 */
[----:B------:R0:W-:Y:S01]  /*5160*/  STL [R1+0x230], R2 ;  /* 0x0002300201007387 */ /* 0x0001e20000100800 */
[----:B------:R-:W-:Y:S01]  /*5170*/  IMAD R7, R68, R3, R7 ;  /* 0x0000000344077224 */ /* 0x000fe200078e0207 */
[----:B------:R-:W-:Y:S02]  /*5180*/  IABS R3, R11 ;  /* 0x0000000b00037213 */ /* 0x000fe40000000000 */
[----:B------:R1:W-:Y:S04]  /*5190*/  STL [R1+0x1244], R10 ;  /* 0x0012440a01007387 */ /* 0x0003e80000100800 */
        /* <DEDUP_REMOVED lines=10> */
[----:B-1----:R-:W-:Y:S02]  /*5240*/  IMAD.MOV.U32 R7, RZ, RZ, R5 ;  /* 0x000000ffff077224 */ /* 0x002fe400078e0005 */
[----:B------:R-:W-:Y:S02]  /*5250*/  VIADD R5, R0, 0xbc ;  /* 0x000000bc00057836 */ /* 0x000fe40000000000 */
[----:B------:R-:W-:-:S03]  /*5260*/  IMAD.HI.U32 R9, R74, R7, RZ ;  /* 0x000000074a097227 */ /* 0x000fc600078e00ff */
[----:B------:R1:W-:Y:S01]  /*5270*/  STL [R1+0x124c], R5 ;  /* 0x00124c0501007387 */ /* 0x0003e20000100800 */
[----:B------:R-:W-:Y:S01]  /*5280*/  IMAD.HI.U32 R6, R74, R3, RZ ;  /* 0x000000034a067227 */ /* 0x000fe200078e00ff */
[----:B0-----:R-:W-:Y:S02]  /*5290*/  IABS R2, R15 ;  /* 0x0000000f00027213 */ /* 0x001fe40000000000 */
[----:B------:R-:W-:Y:S01]  /*52a0*/  STL [R1+0x1254], R15 ;  /* 0x0012540f01007387 */ /* 0x000fe20000100800 */
[----:B------:R-:W-:Y:S02]  /*52b0*/  IMAD.MOV R11, RZ, RZ, -R11 ;  /* 0x000000ffff0b7224 */ /* 0x000fe400078e0a0b */
[----:B------:R-:W-:Y:S02]  /*52c0*/  IMAD.MOV R9, RZ, RZ, -R9 ;  /* 0x000000ffff097224 */ /* 0x000fe400078e0a09 */
[----:B------:R-:W-:Y:S01]  /*52d0*/  IMAD.MOV R6, RZ, RZ, -R6 ;  /* 0x000000ffff067224 */ /* 0x000fe200078e0a06 */
[----:B-1----:R-:W-:Y:S01]  /*52e0*/  IABS R5, R5 ;  /* 0x0000000500057213 */ /* 0x002fe20000000000 */
[----:B------:R-:W-:-:S02]  /*52f0*/  IMAD R10, R68, R11, R10 ;  /* 0x0000000b440a7224 */ /* 0x000fc400078e020a */
[C---:B------:R-:W-:Y:S02]  /*5300*/  IMAD R9, R68.reuse, R9, R7 ;  /* 0x0000000944097224 */ /* 0x040fe400078e0207 */
[----:B------:R-:W-:Y:S01]  /*5310*/  IMAD R3, R68, R6, R3 ;  /* 0x0000000644037224 */ /* 0x000fe200078e0203 */
[----:B------:R0:W-:Y:S01]  /*5320*/  STL [R1+0x90], R10 ;  /* 0x0000900a01007387 */ /* 0x0001e20000100800 */
[----:B------:R-:W-:-:S03]  /*5330*/  IMAD.HI.U32 R7, R74, R5, RZ ;  /* 0x000000054a077227 */ /* 0x000fc600078e00ff */
[----:B------:R1:W-:Y:S01]  /*5340*/  STL [R1+0x128], R9 ;  /* 0x0001280901007387 */ /* 0x0003e20000100800 */
[----:B------:R-:W-:Y:S02]  /*5350*/  IMAD.MOV R7, RZ, RZ, -R7 ;  /* 0x000000ffff077224 */ /* 0x000fe400078e0a07 */
[----:B------:R-:W-:Y:S01]  /*5360*/  VIADD R11, R0, 0xc1 ;  /* 0x000000c1000b7836 */ /* 0x000fe20000000000 */
[----:B------:R2:W-:Y:S01]  /*5370*/  STL [R1+0x198], R3 ;  /* 0x0001980301007387 */ /* 0x0005e20000100800 */
[----:B------:R-:W-:Y:S02]  /*5380*/  IMAD R7, R68, R7, R5 ;  /* 0x0000000744077224 */ /* 0x000fe400078e0205 */
[C---:B0-----:R-:W-:Y:S01]  /*5390*/  VIADD R10, R0.reuse, 0xc0 ;  /* 0x000000c0000a7836 */ /* 0x041fe20000000000 */
[----:B------:R-:W-:Y:S01]  /*53a0*/  IABS R6, R11 ;  /* 0x0000000b00067213 */ /* 0x000fe20000000000 */
[C---:B------:R-:W-:Y:S02]  /*53b0*/  VIADD R15, R0.reuse, 0xc4 ;  /* 0x000000c4000f7836 */ /* 0x040fe40000000000 */
[----:B-1----:R-:W-:Y:S01]  /*53c0*/  VIADD R9, R0, 0xc2 ;  /* 0x000000c200097836 */ /* 0x002fe20000000000 */
[----:B------:R0:W-:Y:S01]  /*53d0*/  STL [R1+0x1258], R10 ;  /* 0x0012580a01007387 */ /* 0x0001e20000100800 */
[----:B--2---:R-:W-:-:S03]  /*53e0*/  IMAD.HI.U32 R3, R74, R2, RZ ;  /* 0x000000024a037227 */ /* 0x004fc600078e00ff */
[----:B------:R1:W-:Y:S01]  /*53f0*/  STL [R1+0x1270], R11 ;  /* 0x0012700b01007387 */ /* 0x0003e20000100800 */
[----:B------:R-:W-:Y:S01]  /*5400*/  IABS R5, R9 ;  /* 0x0000000900057213 */ /* 0x000fe20000000000 */
[----:B------:R-:W-:Y:S02]  /*5410*/  IMAD.MOV R3, RZ, RZ, -R3 ;  /* 0x000000ffff037224 */ /* 0x000fe400078e0a03 */
[----:B------:R2:W-:Y:S01]  /*5420*/  STL [R1+0x1280], R9 ;  /* 0x0012800901007387 */ /* 0x0005e20000100800 */
[----:B0-----:R-:W-:Y:S01]  /*5430*/  IABS R10, R10 ;  /* 0x0000000a000a7213 */ /* 0x001fe20000000000 */
[----:B------:R-:W-:Y:S02]  /*5440*/  IMAD R2, R68, R3, R2 ;  /* 0x0000000344027224 */ /* 0x000fe400078e0202 */
[----:B------:R0:W-:Y:S01]  /*5450*/  STL [R1+0x20c], R7 ;  /* 0x00020c0701007387 */ /* 0x0001e20000100800 */
        /* <DEDUP_REMOVED lines=11> */
[----:B------:R-:W-:Y:S01]  /*5510*/  IMAD R9, R68, R9, R6 ;  /* 0x0000000944097224 */ /* 0x000fe200078e0206 */
[----:B------:R-:W-:Y:S01]  /*5520*/  STL [R1+0x127c], R15 ;  /* 0x00127c0f01007387 */ /* 0x000fe20000100800 */
[----:B------:R-:W-:-:S03]  /*5530*/  IMAD.HI.U32 R6, R74, R5, RZ ;  /* 0x000000054a067227 */ /* 0x000fc600078e00ff */
[----:B------:R1:W-:Y:S01]  /*5540*/  STL [R1+0x8], R10 ;  /* 0x0000080a01007387 */ /* 0x0003e20000100800 */
[----:B0-----:R-:W-:-:S03]  /*5550*/  IMAD.HI.U32 R7, R74, R3, RZ ;  /* 0x000000034a077227 */ /* 0x001fc600078e00ff */
[----:B------:R0:W-:Y:S01]  /*5560*/  STL [R1+0x8c], R9 ;  /* 0x00008c0901007387 */ /* 0x0001e20000100800 */
[----:B------:R-:W-:Y:S02]  /*5570*/  IMAD.MOV R7, RZ, RZ, -R7 ;  /* 0x000000ffff077224 */ /* 0x000fe400078e0a07 */
[----:B------:R-:W-:Y:S02]  /*5580*/  VIADD R11, R0, 0xc8 ;  /* 0x000000c8000b7836 */ /* 0x000fe40000000000 */
[----:B------:R-:W-:Y:S02]  /*5590*/  IMAD R3, R68, R7, R3 ;  /* 0x0000000744037224 */ /* 0x000fe400078e0203 */
[----:B------:R-:W-:Y:S01]  /*55a0*/  IMAD.MOV R6, RZ, RZ, -R6 ;  /* 0x000000ffff067224 */ /* 0x000fe200078e0a06 */
[----:B------:R-:W-:Y:S01]  /*55b0*/  IABS R7, R11 ;  /* 0x0000000b00077213 */ /* 0x000fe20000000000 */
[C---:B-1----:R-:W-:Y:S01]  /*55c0*/  VIADD R10, R0.reuse, 0xc9 ;  /* 0x000000c9000a7836 */ /* 0x042fe20000000000 */
[----:B------:R1:W-:Y:S01]  /*55d0*/  STL [R1+0x12c], R3 ;  /* 0x00012c0301007387 */ /* 0x0003e20000100800 */
[----:B0-----:R-:W-:-:S02]  /*55e0*/  VIADD R9, R0, 0xc5 ;  /* 0x000000c500097836 */ /* 0x001fc40000000000 */
[----:B------:R-:W-:Y:S01]  /*55f0*/  IMAD R6, R68, R6, R5 ;  /* 0x0000000644067224 */ /* 0x000fe200078e0205 */
[----:B------:R-:W-:Y:S01]  /*5600*/  IABS R5, R10 ;  /* 0x0000000a00057213 */ /* 0x000fe20000000000 */
[----:B------:R-:W-:Y:S01]  /*5610*/  VIADD R15, R0, 0xcb ;  /* 0x000000cb000f7836 */ /* 0x000fe20000000000 */
[----:B------:R0:W-:Y:S01]  /*5620*/  STL [R1+0x126c], R9 ;  /* 0x00126c0901007387 */ /* 0x0001e20000100800 */
[----:B-1----:R-:W-:-:S03]  /*5630*/  IMAD.HI.U32 R3, R74, R2, RZ ;  /* 0x000000024a037227 */ /* 0x002fc600078e00ff */
[----:B------:R1:W-:Y:S01]  /*5640*/  STL [R1+0x128c], R11 ;  /* 0x00128c0b01007387 */ /* 0x0003e20000100800 */
[----:B------:R-:W-:-:S03]  /*5650*/  IMAD.MOV R3, RZ, RZ, -R3 ;  /* 0x000000ffff037224 */ /* 0x000fc600078e0a03 */
        /* <DEDUP_REMOVED lines=13> */
[----:B------:R-:W-:-:S03]  /*5730*/  IMAD.HI.U32 R5, R74, R3, RZ ;  /* 0x000000034a057227 */ /* 0x000fc600078e00ff */
[----:B------:R1:W-:Y:S01]  /*5740*/  STL [R1+0x12a0], R15 ;  /* 0x0012a00f01007387 */ /* 0x0003e20000100800 */
[C---:B------:R-:W-:Y:S02]  /*5750*/  IMAD R9, R68.reuse, R10, R9 ;  /* 0x0000000a44097224 */ /* 0x040fe400078e0209 */
[----:B------:R-:W-:Y:S02]  /*5760*/  IMAD R7, R68, R11, R7 ;  /* 0x0000000b44077224 */ /* 0x000fe400078e0207 */
[----:B------:R-:W-:Y:S01]  /*5770*/  IMAD.MOV R5, RZ, RZ, -R5 ;  /* 0x000000ffff057224 */ /* 0x000fe200078e0a05 */
[----:B0-----:R-:W-:Y:S01]  /*5780*/  IABS R6, R6 ;  /* 0x0000000600067213 */ /* 0x001fe20000000000 */
[----:B------:R0:W-:Y:S01]  /*5790*/  STL [R1+0x274], R9 ;  /* 0x0002740901007387 */ /* 0x0001e20000100800 */
[----:B------:R-:W-:Y:S02]  /*57a0*/  VIADD R11, R0, 0xcd ;  /* 0x000000cd000b7836 */ /* 0x000fe40000000000 */
[----:B------:R-:W-:Y:S01]  /*57b0*/  IMAD R3, R68, R5, R3 ;  /* 0x0000000544037224 */ /* 0x000fe200078e0203 */
[----:B------:R2:W-:Y:S01]  /*57c0*/  STL [R1+0x14], R7 ;  /* 0x0000140701007387 */ /* 0x0005e20000100800 */
[C---:B------:R-:W-:Y:S01]  /*57d0*/  VIADD R10, R0.reuse, 0xd0 ;  /* 0x000000d0000a7836 */ /* 0x040fe20000000000 */
[----:B------:R-:W-:Y:S01]  /*57e0*/  IABS R5, R11 ;  /* 0x0000000b00057213 */ /* 0x000fe20000000000 */
[----:B-1----:R-:W-:Y:S01]  /*57f0*/  VIADD R15, R0, 0xd1 ;  /* 0x000000d1000f7836 */ /* 0x002fe20000000000 */
[----:B------:R1:W-:Y:S01]  /*5800*/  STL [R1+0x9c], R3 ;  /* 0x00009c0301007387 */ /* 0x0003e20000100800 */
[----:B0-----:R-:W-:-:S04]  /*5810*/  IMAD.HI.U32 R9, R74, R6, RZ ;  /* 0x000000064a097227 */ /* 0x001fc800078e00ff */
[----:B--2---:R-:W-:Y:S02]  /*5820*/  VIADD R7, R0, 0xcc ;  /* 0x000000cc00077836 */ /* 0x004fe40000000000 */
[----:B------:R-:W-:Y:S02]  /*5830*/  IMAD.MOV R9, RZ, RZ, -R9 ;  /* 0x000000ffff097224 */ /* 0x000fe400078e0a09 */
[----:B-1----:R-:W-:Y:S01]  /*5840*/  IMAD.HI.U32 R3, R74, R2, RZ ;  /* 0x000000024a037227 */ /* 0x002fe200078e00ff */
[----:B------:R0:W-:Y:S03]  /*5850*/  STL [R1+0x1284], R7 ;  /* 0x0012840701007387 */ /* 0x0001e60000100800 */
[----:B------:R-:W-:Y:S01]  /*5860*/  IMAD R9, R68, R9, R6 ;  /* 0x0000000944097224 */ /* 0x000fe200078e0206 */
[----:B------:R1:W-:Y:S01]  /*5870*/  STL [R1+0x129c], R11 ;  /* 0x00129c0b01007387 */ /* 0x0003e20000100800 */
[----:B------:R-:W-:Y:S01]  /*5880*/  IMAD.MOV R3, RZ, RZ, -R3 ;  /* 0x000000ffff037224 */ /* 0x000fe200078e0a03 */
[----:B------:R-:W-:-:S02]  /*5890*/  IABS R6, R10 ;  /* 0x0000000a00067213 */ /* 0x000fc40000000000 */
[----:B------:R2:W-:Y:S01]  /*58a0*/  STL [R1+0x12b8], R10 ;  /* 0x0012b80a01007387 */ /* 0x0005e20000100800 */
[----:B------:R-:W-:Y:S01]  /*58b0*/  IMAD R2, R68, R3, R2 ;  /* 0x0000000344027224 */ /* 0x000fe200078e0202 */
[----:B0-----:R-:W-:Y:S01]  /*58c0*/  IABS R7, R7 ;  /* 0x0000000700077213 */ /* 0x001fe20000000000 */
[----:B------:R-:W-:Y:S01]  /*58d0*/  IMAD.MOV.U32 R3, RZ, RZ, R6 ;  /* 0x000000ffff037224 */ /* 0x000fe200078e0006 */
[----:B------:R0:W-:Y:S01]  /*58e0*/  STL [R1+0x138], R9 ;  /* 0x0001380901007387 */ /* 0x0001e20000100800 */
[----:B-1----:R-:W-:-:S03]  /*58f0*/  VIADD R11, R0, 0xd2 ;  /* 0x000000d2000b7836 */ /* 0x002fc60000000000 */
[----:B------:R1:W-:Y:S01]  /*5900*/  STL [R1+0x17c], R2 ;  /* 0x00017c0201007387 */ /* 0x0003e20000100800 */
[----:B------:R-:W-:-:S03]  /*5910*/  IMAD.HI.U32 R6, R74, R3, RZ ;  /* 0x000000034a067227 */ /* 0x000fc600078e00ff */
[----:B------:R-:W-:Y:S01]  /*5920*/  STL [R1+0x12c0], R15 ;  /* 0x0012c00f01007387 */ /* 0x000fe20000100800 */
[----:B--2---:R-:W-:-:S03]  /*5930*/  IMAD.HI.U32 R10, R74, R5, RZ ;  /* 0x000000054a0a7227 */ /* 0x004fc600078e00ff */
[----:B------:R2:W-:Y:S01]  /*5940*/  STL [R1+0x12c4], R11 ;  /* 0x0012c40b01007387 */ /* 0x0005e20000100800 */
[----:B0-----:R-:W-:Y:S01]  /*5950*/  IMAD.HI.U32 R9, R74, R7, RZ ;  /* 0x000000074a097227 */ /* 0x001fe200078e00ff */
[----:B-1----:R-:W-:-:S03]  /*5960*/  IABS R2, R15 ;  /* 0x0000000f00027213 */ /* 0x002fc60000000000 */
[----:B------:R-:W-:Y:S02]  /*5970*/  IMAD.MOV R9, RZ, RZ, -R9 ;  /* 0x000000ffff097224 */ /* 0x000fe400078e0a09 */
[----:B------:R-:W-:Y:S02]  /*5980*/  IMAD.MOV R10, RZ, RZ, -R10 ;  /* 0x000000ffff0a7224 */ /* 0x000fe400078e0a0a */
[C---:B------:R-:W-:Y:S01]  /*5990*/  IMAD R7, R68.reuse, R9, R7 ;  /* 0x0000000944077224 */ /* 0x040fe200078e0207 */
[----:B--2---:R-:W-:Y:S01]  /*59a0*/  IABS R11, R11 ;  /* 0x0000000b000b7213 */ /* 0x004fe20000000000 */
[----:B------:R-:W-:Y:S02]  /*59b0*/  IMAD.MOV R6, RZ, RZ, -R6 ;  /* 0x000000ffff067224 */ /* 0x000fe400078e0a06 */
[----:B------:R-:W-:Y:S01]  /*59c0*/  IMAD R9, R68, R10, R5 ;  /* 0x0000000a44097224 */ /* 0x000fe200078e0205 */
[----:B------:R0:W-:Y:S01]  /*59d0*/  STL [R1+0x1bc], R7 ;  /* 0x0001bc0701007387 */ /* 0x0001e20000100800 */
[----:B------:R-:W-:-:S02]  /*59e0*/  IMAD.MOV.U32 R5, RZ, RZ, R11 ;  /* 0x000000ffff057224 */ /* 0x000fc400078e000b */
[----:B------:R-:W-:Y:S01]  /*59f0*/  IMAD R3, R68, R6, R3 ;  /* 0x0000000644037224 */ /* 0x000fe200078e0203 */
[----:B------:R1:W-:Y:S01]  /*5a00*/  STL [R1+0x260], R9 ;  /* 0x0002600901007387 */ /* 0x0003e20000100800 */
[----:B------:R-:W-:Y:S02]  /*5a10*/  VIADD R11, R0, 0xd3 ;  /* 0x000000d3000b7836 */ /* 0x000fe40000000000 */
[C---:B------:R-:W-:Y:S01]  /*5a20*/  IMAD.HI.U32 R6, R74.reuse, R5, RZ ;  /* 0x000000054a067227 */ /* 0x040fe200078e00ff */
[----:B------:R2:W-:Y:S03]  /*5a30*/  STL [R1+0x18], R3 ;  /* 0x0000180301007387 */ /* 0x0005e60000100800 */
[----:B0-----:R-:W-:Y:S01]  /*5a40*/  IMAD.HI.U32 R7, R74, R2, RZ ;  /* 0x000000024a077227 */ /* 0x001fe200078e00ff */
[----:B------:R0:W-:Y:S03]  /*5a50*/  STL [R1+0x12b0], R11 ;  /* 0x0012b00b01007387 */ /* 0x0001e60000100800 */
[----:B-1----:R-:W-:-:S02]  /*5a60*/  VIADD R9, R0, 0xd4 ;  /* 0x000000d400097836 */ /* 0x002fc40000000000 */
[----:B------:R-:W-:Y:S01]  /*5a70*/  IMAD.MOV R7, RZ, RZ, -R7 ;  /* 0x000000ffff077224 */ /* 0x000fe200078e0a07 */
[----:B--2---:R-:W-:Y:S01]  /*5a80*/  IABS R3, R11 ;  /* 0x0000000b00037213 */ /* 0x004fe20000000000 */
[----:B------:R-:W-:Y:S01]  /*5a90*/  VIADD R10, R0, 0xd5 ;  /* 0x000000d5000a7836 */ /* 0x000fe20000000000 */
[----:B------:R1:W-:Y:S01]  /*5aa0*/  STL [R1+0x12ac], R9 ;  /* 0x0012ac0901007387 */ /* 0x0003e20000100800 */
[----:B------:R-:W-:Y:S02]  /*5ab0*/  IMAD R2, R68, R7, R2 ;  /* 0x0000000744027224 */ /* 0x000fe400078e0202 */
[----:B------:R-:W-:Y:S01]  /*5ac0*/  IMAD.MOV R6, RZ, RZ, -R6 ;  /* 0x000000ffff067224 */ /* 0x000fe200078e0a06 */
[----:B------:R-:W-:Y:S01]  /*5ad0*/  IABS R7, R10 ;  /* 0x0000000a00077213 */ /* 0x000fe20000000000 */
[----:B------:R-:W-:Y:S01]  /*5ae0*/  STL [R1+0x12c8], R10 ;  /* 0x0012c80a01007387 */ /* 0x000fe20000100800 */
[----:B0-----:R-:W-:Y:S02]  /*5af0*/  VIADD R11, R0, 0xd8 ;  /* 0x000000d8000b7836 */ /* 0x001fe40000000000 */
[----:B------:R-:W-:Y:S01]  /*5b00*/  IMAD R6, R68, R6, R5 ;  /* 0x0000000644067224 */ /* 0x000fe200078e0205 */
[----:B------:R0:W-:Y:S01]  /*5b10*/  STL [R1+0x98], R2 ;  /* 0x0000980201007387 */ /* 0x0001e20000100800 */
[----:B-1----:R-:W-:Y:S01]  /*5b20*/  IABS R9, R9 ;  /* 0x0000000900097213 */ /* 0x002fe20000000000 */
[----:B------:R-:W-:-:S02]  /*5b30*/  IMAD.MOV.U32 R5, RZ, RZ, R7 ;  /* 0x000000ffff057224 */ /* 0x000fc400078e0007 */
[----:B------:R-:W-:Y:S01]  /*5b40*/  IMAD.HI.U32 R7, R74, R3, RZ ;  /* 0x000000034a077227 */ /* 0x000fe200078e00ff */
[----:B------:R1:W-:Y:S03]  /*5b50*/  STL [R1+0x13c], R6 ;  /* 0x00013c0601007387 */ /* 0x0003e60000100800 */
[----:B------:R-:W-:Y:S01]  /*5b60*/  IMAD.MOV R7, RZ, RZ, -R7 ;  /* 0x000000ffff077224 */ /* 0x000fe200078e0a07 */
[----:B------:R2:W-:Y:S01]  /*5b70*/  STL [R1+0x12bc], R11 ;  /* 0x0012bc0b01007387 */ /* 0x0005e20000100800 */
[----:B0-----:R-:W-:Y:S02]  /*5b80*/  IMAD.MOV.U32 R2, RZ, RZ, R9 ;  /* 0x000000ffff027224 */ /* 0x001fe400078e0009 */
[----:B------:R-:W-:Y:S02]  /*5b90*/  VIADD R10, R0, 0xd9 ;  /* 0x000000d9000a7836 */ /* 0x000fe40000000000 */
[----:B------:R-:W-:-:S03]  /*5ba0*/  IMAD.HI.U32 R9, R74, R2, RZ ;  /* 0x000000024a097227 */ /* 0x000fc600078e00ff */
[----:B------:R0:W-:Y:S01]  /*5bb0*/  STL [R1+0x12cc], R10 ;  /* 0x0012cc0a01007387 */ /* 0x0001e20000100800 */
[----:B-1----:R-:W-:Y:S01]  /*5bc0*/  IMAD.HI.U32 R6, R74, R5, RZ ;  /* 0x000000054a067227 */ /* 0x002fe200078e00ff */
[----:B--2---:R-:W-:-:S03]  /*5bd0*/  IABS R11, R11 ;  /* 0x0000000b000b7213 */ /* 0x004fc60000000000 */
[----:B------:R-:W-:Y:S02]  /*5be0*/  IMAD.MOV R9, RZ, RZ, -R9 ;  /* 0x000000ffff097224 */ /* 0x000fe400078e0a09 */
[----:B------:R-:W-:Y:S02]  /*5bf0*/  IMAD.MOV R6, RZ, RZ, -R6 ;  /* 0x000000ffff067224 */ /* 0x000fe400078e0a06 */
[C---:B------:R-:W-:Y:S01]  /*5c00*/  IMAD R7, R68.reuse, R7, R3 ;  /* 0x0000000744077224 */ /* 0x040fe200078e0203 */
[----:B0-----:R-:W-:Y:S01]  /*5c10*/  IABS R10, R10 ;  /* 0x0000000a000a7213 */ /* 0x001fe20000000000 */
[C---:B------:R-:W-:Y:S02]  /*5c20*/  IMAD R3, R68.reuse, R9, R2 ;  /* 0x0000000944037224 */ /* 0x040fe400078e0202 */
[----:B------:R-:W-:Y:S01]  /*5c30*/  IMAD R5, R68, R6, R5 ;  /* 0x0000000644057224 */ /* 0x000fe200078e0205 */
[----:B------:R0:W-:Y:S01]  /*5c40*/  STL [R1+0x16c], R7 ;  /* 0x00016c0701007387 */ /* 0x0001e20000100800 */
[----:B------:R-:W-:-:S03]  /*5c50*/  IMAD.HI.U32 R2, R74, R11, RZ ;  /* 0x0000000b4a027227 */ /* 0x000fc600078e00ff */
[----:B------:R1:W-:Y:S01]  /*5c60*/  STL [R1+0x1b0], R3 ;  /* 0x0001b00301007387 */ /* 0x0003e20000100800 */
[C---:B------:R-:W-:Y:S02]  /*5c70*/  VIADD R9, R0.reuse, 0xdb ;  /* 0x000000db00097836 */ /* 0x040fe40000000000 */
[----:B------:R-:W-:Y:S01]  /*5c80*/  IMAD.MOV R6, RZ, RZ, -R2 ;  /* 0x000000ffff067224 */ /* 0x000fe200078e0a02 */
[----:B------:R2:W-:Y:S01]  /*5c90*/  STL [R1+0x23c], R5 ;  /* 0x00023c0501007387 */ /* 0x0005e20000100800 */
[C---:B------:R-:W-:Y:S01]  /*5ca0*/  VIADD R15, R0.reuse, 0xe0 ;  /* 0x000000e0000f7836 */ /* 0x040fe20000000000 */
[----:B------:R-:W-:Y:S01]  /*5cb0*/  IABS R2, R9 ;  /* 0x0000000900027213 */ /* 0x000fe20000000000 */
[C---:B0-----:R-:W-:Y:S02]  /*5cc0*/  VIADD R7, R0.reuse, 0xdc ;  /* 0x000000dc00077836 */ /* 0x041fe40000000000 */
[----:B-1----:R-:W-:Y:S02]  /*5cd0*/  VIADD R3, R0, 0xda ;  /* 0x000000da00037836 */ /* 0x002fe40000000000 */
[----:B--2---:R-:W-:-:S03]  /*5ce0*/  IMAD.HI.U32 R5, R74, R10, RZ ;  /* 0x0000000a4a057227 */ /* 0x004fc600078e00ff */
[----:B------:R0:W-:Y:S01]  /*5cf0*/  STL [R1+0x1290], R3 ;  /* 0x0012900301007387 */ /* 0x0001e20000100800 */
[----:B------:R-:W-:-:S03]  /*5d00*/  IMAD.MOV R5, RZ, RZ, -R5 ;  /* 0x000000ffff057224 */ /* 0x000fc600078e0a05 */
[----:B------:R1:W-:Y:S04]  /*5d10*/  STL [R1+0x12a8], R9 ;  /* 0x0012a80901007387 */ /* 0x0003e80000100800 */
[----:B------:R2:W-:Y:S01]  /*5d20*/  STL [R1+0x12b4], R7 ;  /* 0x0012b40701007387 */ /* 0x0005e20000100800 */
[----:B0-----:R-:W-:Y:S01]  /*5d30*/  IABS R3, R3 ;  /* 0x0000000300037213 */ /* 0x001fe20000000000 */
[----:B-1----:R-:W-:Y:S01]  /*5d40*/  IMAD R9, R68, R6, R11 ;  /* 0x0000000644097224 */ /* 0x002fe200078e020b */
[----:B------:R-:W-:Y:S01]  /*5d50*/  IABS R6, R7 ;  /* 0x0000000700067213 */ /* 0x000fe20000000000 */
[----:B------:R-:W-:Y:S02]  /*5d60*/  VIADD R11, R0, 0xdd ;  /* 0x000000dd000b7836 */ /* 0x000fe40000000000 */
[----:B--2---:R-:W-:Y:S01]  /*5d70*/  IMAD R7, R68, R5, R10 ;  /* 0x0000000544077224 */ /* 0x004fe200078e020a */
[----:B------:R0:W-:Y:S01]  /*5d80*/  STL [R1+0x1c], R9 ;  /* 0x00001c0901007387 */ /* 0x0001e20000100800 */
[----:B------:R-:W-:Y:S01]  /*5d90*/  IMAD.MOV.U32 R5, RZ, RZ, R6 ;  /* 0x000000ffff057224 */ /* 0x000fe200078e0006 */
[----:B------:R-:W-:-:S02]  /*5da0*/  IABS R10, R15 ;  /* 0x0000000f000a7213 */ /* 0x000fc40000000000 */
[----:B------:R1:W-:Y:S01]  /*5db0*/  STL [R1+0x94], R7 ;  /* 0x0000940701007387 */ /* 0x0003e20000100800 */
[----:B------:R-:W-:-:S03]  /*5dc0*/  IMAD.HI.U32 R6, R74, R5, RZ ;  /* 0x000000054a067227 */ /* 0x000fc600078e00ff */
[----:B------:R2:W-:Y:S01]  /*5dd0*/  STL [R1+0x1288], R11 ;  /* 0x0012880b01007387 */ /* 0x0005e20000100800 */
[----:B------:R-:W-:Y:S02]  /*5de0*/  IMAD.MOV R6, RZ, RZ, -R6 ;  /* 0x000000ffff067224 */ /* 0x000fe400078e0a06 */
[C---:B0-----:R-:W-:Y:S01]  /*5df0*/  IMAD.HI.U32 R9, R74.reuse, R2, RZ ;  /* 0x000000024a097227 */ /* 0x041fe200078e00ff */
[----:B------:R0:W-:Y:S03]  /*5e00*/  STL [R1+0x1294], R15 ;  /* 0x0012940f01007387 */ /* 0x0001e60000100800 */
[----:B-1----:R-:W-:Y:S01]  /*5e10*/  IMAD.HI.U32 R7, R74, R3, RZ ;  /* 0x000000034a077227 */ /* 0x002fe200078e00ff */
[----:B--2---:R-:W-:-:S03]  /*5e20*/  IABS R11, R11 ;  /* 0x0000000b000b7213 */ /* 0x004fc60000000000 */
[----:B------:R-:W-:Y:S02]  /*5e30*/  IMAD.MOV R7, RZ, RZ, -R7 ;  /* 0x000000ffff077224 */ /* 0x000fe400078e0a07 */
[----:B------:R-:W-:Y:S02]  /*5e40*/  IMAD.MOV R9, RZ, RZ, -R9 ;  /* 0x000000ffff097224 */ /* 0x000fe400078e0a09 */
[C---:B0-----:R-:W-:Y:S02]  /*5e50*/  IMAD R15, R68.reuse, R7, R3 ;  /* 0x00000007440f7224 */ /* 0x041fe400078e0203 */
[C---:B------:R-:W-:Y:S02]  /*5e60*/  IMAD R7, R68.reuse, R9, R2 ;  /* 0x0000000944077224 */ /* 0x040fe400078e0202 */
[----:B------:R-:W-:Y:S01]  /*5e70*/  IMAD R5, R68, R6, R5 ;  /* 0x0000000644057224 */ /* 0x000fe200078e0205 */
[----:B------:R0:W-:Y:S01]  /*5e80*/  STL [R1+0x134], R15 ;  /* 0x0001340f01007387 */ /* 0x0001e20000100800 */
[----:B------:R-:W-:-:S02]  /*5e90*/  IMAD.MOV.U32 R3, RZ, RZ, R10 ;  /* 0x000000ffff037224 */ /* 0x000fc400078e000a */
[----:B------:R-:W-:Y:S01]  /*5ea0*/  IMAD.HI.U32 R2, R74, R11, RZ ;  /* 0x0000000b4a027227 */ /* 0x000fe200078e00ff */
[----:B------:R1:W-:Y:S03]  /*5eb0*/  STL [R1+0x164], R7 ;  /* 0x0001640701007387 */ /* 0x0003e60000100800 */
[C---:B------:R-:W-:Y:S01]  /*5ec0*/  VIADD R10, R0.reuse, 0xe1 ;  /* 0x000000e1000a7836 */ /* 0x040fe20000000000 */
[----:B------:R2:W-:Y:S01]  /*5ed0*/  STL [R1+0x1a0], R5 ;  /* 0x0001a00501007387 */ /* 0x0005e20000100800 */
[C---:B------:R-:W-:Y:S02]  /*5ee0*/  VIADD R9, R0.reuse, 0xe2 ;  /* 0x000000e200097836 */ /* 0x040fe40000000000 */
[----:B------:R-:W-:Y:S01]  /*5ef0*/  IMAD.MOV R6, RZ, RZ, -R2 ;  /* 0x000000ffff067224 */ /* 0x000fe200078e0a02 */
[----:B------:R3:W-:Y:S01]  /*5f00*/  STL [R1+0x125c], R10 ;  /* 0x00125c0a01007387 */ /* 0x0007e20000100800 */
[C---:B0-----:R-:W-:Y:S01]  /*5f10*/  VIADD R15, R0.reuse, 0xe5 ;  /* 0x000000e5000f7836 */ /* 0x041fe20000000000 */
[----:B------:R-:W-:Y:S01]  /*5f20*/  IABS R2, R9 ;  /* 0x0000000900027213 */ /* 0x000fe20000000000 */
[----:B-1----:R-:W-:Y:S01]  /*5f30*/  VIADD R7, R0, 0xe3 ;  /* 0x000000e300077836 */ /* 0x002fe20000000000 */
[----:B------:R0:W-:Y:S01]  /*5f40*/  STL [R1+0x1268], R9 ;  /* 0x0012680901007387 */ /* 0x0001e20000100800 */
[----:B--2---:R-:W-:-:S03]  /*5f50*/  IMAD.HI.U32 R5, R74, R3, RZ ;  /* 0x000000034a057227 */ /* 0x004fc600078e00ff */
[----:B------:R1:W-:Y:S01]  /*5f60*/  STL [R1+0x1274], R7 ;  /* 0x0012740701007387 */ /* 0x0003e20000100800 */
[----:B------:R-:W-:Y:S01]  /*5f70*/  IMAD.MOV R5, RZ, RZ, -R5 ;  /* 0x000000ffff057224 */ /* 0x000fe200078e0a05 */
[----:B---3--:R-:W-:Y:S01]  /*5f80*/  IABS R10, R10 ;  /* 0x0000000a000a7213 */ /* 0x008fe20000000000 */
[C---:B0-----:R-:W-:Y:S01]  /*5f90*/  IMAD R9, R68.reuse, R6, R11 ;  /* 0x0000000644097224 */ /* 0x041fe200078e020b */
[----:B------:R-:W-:Y:S01]  /*5fa0*/  IABS R6, R7 ;  /* 0x0000000700067213 */ /* 0x000fe20000000000 */
[----:B------:R-:W-:Y:S02]  /*5fb0*/  IMAD R5, R68, R5, R3 ;  /* 0x0000000544057224 */ /* 0x000fe400078e0203 */
[----:B------:R-:W-:Y:S01]  /*5fc0*/  IMAD.HI.U32 R11, R74, R10, RZ ;  /* 0x0000000a4a0b7227 */ /* 0x000fe200078e00ff */
[----:B------:R0:W-:Y:S03]  /*5fd0*/  STL [R1+0x214], R9 ;  /* 0x0002140901007387 */ /* 0x0001e60000100800 */
[----:B-1----:R-:W-:Y:S01]  /*5fe0*/  VIADD R7, R0, 0xe4 ;  /* 0x000000e400077836 */ /* 0x002fe20000000000 */
[----:B------:R1:W-:Y:S01]  /*5ff0*/  STL [R1+0x28], R5 ;  /* 0x0000280501007387 */ /* 0x0003e20000100800 */
[----:B------:R-:W-:Y:S01]  /*6000*/  IMAD.MOV.U32 R3, RZ, RZ, R6 ;  /* 0x000000ffff037224 */ /* 0x000fe200078e0006 */
[----:B------:R-:W-:Y:S01]  /*6010*/  IABS R6, R15 ;  /* 0x0000000f00067213 */ /* 0x000fe20000000000 */
[----:B------:R-:W-:Y:S01]  /*6020*/  IMAD.MOV R11, RZ, RZ, -R11 ;  /* 0x000000ffff0b7224 */ /* 0x000fe200078e0a0b */
[----:B------:R2:W-:Y:S01]  /*6030*/  STL [R1+0x1248], R7 ;  /* 0x0012480701007387 */ /* 0x0005e20000100800 */
[----:B0-----:R-:W-:-:S03]  /*6040*/  IMAD.HI.U32 R9, R74, R3, RZ ;  /* 0x000000034a097227 */ /* 0x001fc600078e00ff */
[----:B------:R0:W-:Y:S01]  /*6050*/  STL [R1+0x1228], R15 ;  /* 0x0012280f01007387 */ /* 0x0001e20000100800 */
[----:B-1----:R-:W-:-:S04]  /*6060*/  IMAD.HI.U32 R5, R74, R2, RZ ;  /* 0x000000024a057227 */ /* 0x002fc800078e00ff */
[----:B------:R-:W-:Y:S01]  /*6070*/  IMAD.MOV R5, RZ, RZ, -R5 ;  /* 0x000000ffff057224 */ /* 0x000fe200078e0a05 */
[----:B--2---:R-:W-:Y:S01]  /*6080*/  IABS R7, R7 ;  /* 0x0000000700077213 */ /* 0x004fe20000000000 */
[C---:B------:R-:W-:Y:S02]  /*6090*/  IMAD R10, R68.reuse, R11, R10 ;  /* 0x0000000b440a7224 */ /* 0x040fe400078e020a */
[----:B------:R-:W-:Y:S02]  /*60a0*/  IMAD R2, R68, R5, R2 ;  /* 0x0000000544027224 */ /* 0x000fe400078e0202 */
[----:B------:R-:W-:Y:S01]  /*60b0*/  IMAD.MOV R9, RZ, RZ, -R9 ;  /* 0x000000ffff097224 */ /* 0x000fe200078e0a09 */
[----:B------:R1:W-:Y:S01]  /*60c0*/  STL [R1+0xa0], R10 ;  /* 0x0000a00a01007387 */ /* 0x0003e20000100800 */
[----:B------:R-:W-:-:S03]  /*60d0*/  IMAD.HI.U32 R5, R74, R7, RZ ;  /* 0x000000074a057227 */ /* 0x000fc600078e00ff */
[----:B------:R2:W-:Y:S01]  /*60e0*/  STL [R1+0x124], R2 ;  /* 0x0001240201007387 */ /* 0x0005e20000100800 */
[C---:B0-----:R-:W-:Y:S02]  /*60f0*/  VIADD R15, R0.reuse, 0xe9 ;  /* 0x000000e9000f7836 */ /* 0x041fe40000000000 */
[----:B------:R-:W-:Y:S02]  /*6100*/  IMAD.MOV R5, RZ, RZ, -R5 ;  /* 0x000000ffff057224 */ /* 0x000fe400078e0a05 */
[C---:B------:R-:W-:Y:S02]  /*6110*/  VIADD R11, R0.reuse, 0xea ;  /* 0x000000ea000b7836 */ /* 0x040fe40000000000 */
[----:B-1----:R-:W-:Y:S02]  /*6120*/  VIADD R10, R0, 0xe8 ;  /* 0x000000e8000a7836 */ /* 0x002fe40000000000 */
[C---:B------:R-:W-:Y:S01]  /*6130*/  IMAD R7, R68.reuse, R5, R7 ;  /* 0x0000000544077224 */ /* 0x040fe200078e0207 */
[----:B------:R-:W-:Y:S01]  /*6140*/  IABS R5, R11 ;  /* 0x0000000b00057213 */ /* 0x000fe20000000000 */
[----:B--2---:R-:W-:Y:S01]  /*6150*/  IMAD R2, R68, R9, R3 ;  /* 0x0000000944027224 */ /* 0x004fe200078e0203 */
[----:B------:R-:W-:-:S04]  /*6160*/  IABS R3, R15 ;  /* 0x0000000f00037213 */ /* 0x000fc80000000000 */
[----:B------:R0:W-:Y:S04]  /*6170*/  STL [R1+0x154], R2 ;  /* 0x0001540201007387 */ /* 0x0001e80000100800 */
[----:B------:R1:W-:Y:S04]  /*6180*/  STL [R1+0x1200], R10 ;  /* 0x0012000a01007387 */ /* 0x0003e80000100800 */
[----:B------:R2:W-:Y:S01]  /*6190*/  STL [R1+0x11f0], R15 ;  /* 0x0011f00f01007387 */ /* 0x0005e20000100800 */
[----:B0-----:R-:W-:-:S03]  /*61a0*/  IMAD.HI.U32 R2, R74, R6, RZ ;  /* 0x000000064a027227 */ /* 0x001fc600078e00ff */
[----:B------:R0:W-:Y:S01]  /*61b0*/  STL [R1+0x11e4], R11 ;  /* 0x0011e40b01007387 */ /* 0x0001e20000100800 */
[----:B------:R-:W-:Y:S01]  /*61c0*/  IMAD.MOV R2, RZ, RZ, -R2 ;  /* 0x000000ffff027224 */ /* 0x000fe200078e0a02 */
[----:B-1----:R-:W-:Y:S02]  /*61d0*/  IABS R10, R10 ;  /* 0x0000000a000a7213 */ /* 0x002fe40000000000 */
[----:B------:R1:W-:Y:S01]  /*61e0*/  STL [R1+0x190], R7 ;  /* 0x0001900701007387 */ /* 0x0003e20000100800 */
[----:B--2---:R-:W-:Y:S02]  /*61f0*/  VIADD R15, R0, 0xeb ;  /* 0x000000eb000f7836 */ /* 0x004fe40000000000 */
[----:B0-----:R-:W-:-:S04]  /*6200*/  IMAD.HI.U32 R11, R74, R10, RZ ;  /* 0x0000000a4a0b7227 */ /* 0x001fc800078e00ff */
[----:B-1----:R-:W-:Y:S02]  /*6210*/  IMAD.MOV.U32 R7, RZ, RZ, R3 ;  /* 0x000000ffff077224 */ /* 0x002fe400078e0003 */
[----:B------:R-:W-:Y:S02]  /*6220*/  IMAD R3, R68, R2, R6 ;  /* 0x0000000244037224 */ /* 0x000fe400078e0206 */
[----:B------:R-:W-:Y:S01]  /*6230*/  IMAD.MOV.U32 R2, RZ, RZ, R5 ;  /* 0x000000ffff027224 */ /* 0x000fe200078e0005 */
[----:B------:R-:W-:Y:S01]  /*6240*/  IABS R5, R15 ;  /* 0x0000000f00057213 */ /* 0x000fe20000000000 */
[C---:B------:R-:W-:Y:S01]  /*6250*/  IMAD.HI.U32 R9, R74.reuse, R7, RZ ;  /* 0x000000074a097227 */ /* 0x040fe200078e00ff */
[----:B------:R0:W-:Y:S03]  /*6260*/  STL [R1+0x1f4], R3 ;  /* 0x0001f40301007387 */ /* 0x0001e60000100800 */
[----:B------:R-:W-:Y:S01]  /*6270*/  IMAD.HI.U32 R6, R74, R2, RZ ;  /* 0x000000024a067227 */ /* 0x000fe200078e00ff */
[----:B------:R1:W-:Y:S03]  /*6280*/  STL [R1+0x11b8], R15 ;  /* 0x0011b80f01007387 */ /* 0x0003e60000100800 */
[----:B------:R-:W-:-:S02]  /*6290*/  IMAD.MOV R9, RZ, RZ, -R9 ;  /* 0x000000ffff097224 */ /* 0x000fc400078e0a09 */
[----:B------:R-:W-:Y:S02]  /*62a0*/  IMAD.MOV R11, RZ, RZ, -R11 ;  /* 0x000000ffff0b7224 */ /* 0x000fe400078e0a0b */
[----:B0-----:R-:W-:Y:S02]  /*62b0*/  VIADD R3, R0, 0xec ;  /* 0x000000ec00037836 */ /* 0x001fe40000000000 */
[----:B------:R-:W-:Y:S02]  /*62c0*/  IMAD.MOV R6, RZ, RZ, -R6 ;  /* 0x000000ffff067224 */ /* 0x000fe400078e0a06 */
[C---:B------:R-:W-:Y:S01]  /*62d0*/  IMAD R9, R68.reuse, R9, R7 ;  /* 0x0000000944097224 */ /* 0x040fe200078e0207 */
[----:B------:R0:W-:Y:S01]  /*62e0*/  STL [R1+0x1198], R3 ;  /* 0x0011980301007387 */ /* 0x0001e20000100800 */
[C---:B------:R-:W-:Y:S02]  /*62f0*/  IMAD R10, R68.reuse, R11, R10 ;  /* 0x0000000b440a7224 */ /* 0x040fe400078e020a */
[----:B------:R-:W-:-:S02]  /*6300*/  IMAD R2, R68, R6, R2 ;  /* 0x0000000644027224 */ /* 0x000fc400078e0202 */
[----:B-1----:R-:W-:Y:S01]  /*6310*/  IMAD R15, R12, 0x80, R14 ;  /* 0x000000800c0f7824 */ /* 0x002fe200078e020e */
[----:B------:R1:W-:Y:S01]  /*6320*/  STL [R1+0x24], R10 ;  /* 0x0000240a01007387 */ /* 0x0003e20000100800 */
[----:B------:R-:W-:Y:S01]  /*6330*/  VIADD R11, R0, 0xf2 ;  /* 0x000000f2000b7836 */ /* 0x000fe20000000000 */
[----:B0-----:R-:W-:Y:S02]  /*6340*/  IABS R3, R3 ;  /* 0x0000000300037213 */ /* 0x001fe40000000000 */
[----:B------:R0:W-:Y:S01]  /*6350*/  STL [R1+0xac], R9 ;  /* 0x0000ac0901007387 */ /* 0x0001e20000100800 */
[----:B------:R-:W-:Y:S02]  /*6360*/  ISETP.GE.AND P1, PT, R15, RZ, PT ;  /* 0x000000ff0f00720c */ /* 0x000fe40003f26270 */
[----:B------:R-:W-:Y:S01]  /*6370*/  IMAD.MOV.U32 R7, RZ, RZ, R3 ;  /* 0x000000ffff077224 */ /* 0x000fe200078e0003 */
[----:B------:R2:W-:Y:S01]  /*6380*/  STL [R1+0x118], R2 ;  /* 0x0001180201007387 */ /* 0x0005e20000100800 */
[----:B------:R-:W-:-:S04]  /*6390*/  IMAD.HI.U32 R3, R74, R5, RZ ;  /* 0x000000054a037227 */ /* 0x000fc800078e00ff */
[----:B------:R-:W-:Y:S02]  /*63a0*/  IMAD.MOV R6, RZ, RZ, -R3 ;  /* 0x000000ffff067224 */ /* 0x000fe400078e0a03 */
[C---:B-1----:R-:W-:Y:S02]  /*63b0*/  VIADD R10, R0.reuse, 0xed ;  /* 0x000000ed000a7836 */ /* 0x042fe40000000000 */
[----:B0-----:R-:W-:Y:S02]  /*63c0*/  VIADD R9, R0, 0xf0 ;  /* 0x000000f000097836 */ /* 0x001fe40000000000 */
[----:B--2---:R-:W-:Y:S01]  /*63d0*/  IMAD.HI.U32 R2, R74, R7, RZ ;  /* 0x000000074a027227 */ /* 0x004fe200078e00ff */
[----:B------:R-:W-:Y:S01]  /*63e0*/  STL [R1+0x1158], R10 ;  /* 0x0011580a01007387 */ /* 0x000fe20000100800 */
[----:B------:R-:W-:Y:S02]  /*63f0*/  IABS R3, R10 ;  /* 0x0000000a00037213 */ /* 0x000fe40000000000 */
[----:B------:R-:W-:Y:S01]  /*6400*/  IMAD R6, R68, R6, R5 ;  /* 0x0000000644067224 */ /* 0x000fe200078e0205 */
[----:B------:R0:W-:Y:S01]  /*6410*/  STL [R1+0x1148], R9 ;  /* 0x0011480901007387 */ /* 0x0001e20000100800 */
[----:B------:R-:W-:Y:S01]  /*6420*/  IMAD.MOV R2, RZ, RZ, -R2 ;  /* 0x000000ffff027224 */ /* 0x000fe200078e0a02 */
[----:B------:R-:W-:-:S02]  /*6430*/  IABS R5, R9 ;  /* 0x0000000900057213 */ /* 0x000fc40000000000 */
[----:B------:R-:W-:Y:S01]  /*6440*/  STL [R1+0xf4c], R15 ;  /* 0x000f4c0f01007387 */ /* 0x000fe20000100800 */
[----:B------:R-:W-:-:S03]  /*6450*/  IMAD R7, R68, R2, R7 ;  /* 0x0000000244077224 */ /* 0x000fc600078e0207 */
[----:B------:R1:W-:Y:S01]  /*6460*/  STL [R1+0x144], R6 ;  /* 0x0001440601007387 */ /* 0x0003e20000100800 */
[----:B0-----:R-:W-:-:S03]  /*6470*/  VIADD R9, R0, 0xf1 ;  /* 0x000000f100097836 */ /* 0x001fc60000000000 */
[----:B------:R0:W-:Y:S04]  /*6480*/  STL [R1+0x178], R7 ;  /* 0x0001780701007387 */ /* 0x0001e80000100800 */
[----:B------:R-:W-:Y:S01]  /*6490*/  STL [R1+0x1124], R9 ;  /* 0x0011240901007387 */ /* 0x000fe20000100800 */
[----:B-1----:R-:W-:-:S03]  /*64a0*/  IABS R6, R15 ;  /* 0x0000000f00067213 */ /* 0x002fc60000000000 */
[----:B------:R1:W-:Y:S01]  /*64b0*/  STL [R1+0x10f4], R11 ;  /* 0x0010f40b01007387 */ /* 0x0003e20000100800 */
[----:B0-----:R-:W-:Y:S01]  /*64c0*/  IMAD.MOV.U32 R7, RZ, RZ, R5 ;  /* 0x000000ffff077224 */ /* 0x001fe200078e0005 */
[----:B------:R-:W-:Y:S01]  /*64d0*/  IABS R5, R9 ;  /* 0x0000000900057213 */ /* 0x000fe20000000000 */
[----:B------:R-:W-:Y:S02]  /*64e0*/  IMAD.MOV.U32 R2, RZ, RZ, R6 ;  /* 0x000000ffff027224 */ /* 0x000fe400078e0006 */
[----:B------:R-:W-:-:S04]  /*64f0*/  IMAD.HI.U32 R6, R74, R3, RZ ;  /* 0x000000034a067227 */ /* 0x000fc800078e00ff */
[----:B------:R-:W-:Y:S01]  /*6500*/  IMAD.MOV R6, RZ, RZ, -R6 ;  /* 0x000000ffff067224 */ /* 0x000fe200078e0a06 */
[----:B-1----:R-:W-:Y:S01]  /*6510*/  IABS R11, R11 ;  /* 0x0000000b000b7213 */ /* 0x002fe20000000000 */
[----:B------:R-:W-:-:S04]  /*6520*/  IMAD.HI.U32 R9, R74, R7, RZ ;  /* 0x000000074a097227 */ /* 0x000fc800078e00ff */
[----:B------:R-:W-:-:S04]  /*6530*/  IMAD.HI.U32 R10, R13, R2, RZ ;  /* 0x000000020d0a7227 */ /* 0x000fc800078e00ff */
[C---:B------:R-:W-:Y:S02]  /*6540*/  IMAD R12, R68.reuse, R6, R3 ;  /* 0x00000006440c7224 */ /* 0x040fe400078e0203 */
[----:B------:R-:W-:Y:S02]  /*6550*/  IMAD.MOV R9, RZ, RZ, -R9 ;  /* 0x000000ffff097224 */ /* 0x000fe400078e0a09 */
[----:B------:R-:W-:Y:S01]  /*6560*/  IMAD.MOV R10, RZ, RZ, -R10 ;  /* 0x000000ffff0a7224 */ /* 0x000fe200078e0a0a */
[----:B------:R0:W-:Y:S01]  /*6570*/  STL [R1+0x1c4], R12 ;  /* 0x0001c40c01007387 */ /* 0x0001e20000100800 */
[----:B------:R-:W-:Y:S02]  /*6580*/  IMAD.MOV.U32 R3, RZ, RZ, R11 ;  /* 0x000000ffff037224 */ /* 0x000fe400078e000b */
[----:B------:R-:W-:Y:S02]  /*6590*/  IMAD R9, R68, R9, R7 ;  /* 0x0000000944097224 */ /* 0x000fe400078e0207 */
[----:B------:R-:W-:-:S03]  /*65a0*/  IMAD.HI.U32 R6, R74, R5, RZ ;  /* 0x000000054a067227 */ /* 0x000fc600078e00ff */
[----:B------:R1:W-:Y:S01]  /*65b0*/  STL [R1+0x20], R9 ;  /* 0x0000200901007387 */ /* 0x0003e20000100800 */
[----:B------:R-:W-:Y:S02]  /*65c0*/  IMAD R2, R8, R10, R2 ;  /* 0x0000000a08027224 */ /* 0x000fe400078e0202 */
[----:B0-----:R-:W-:Y:S02]  /*65d0*/  VIADD R12, R0, 0xf3 ;  /* 0x000000f3000c7836 */ /* 0x001fe40000000000 */
[----:B------:R-:W-:Y:S01]  /*65e0*/  IMAD.HI.U32 R7, R74, R3, RZ ;  /* 0x000000034a077227 */ /* 0x000fe200078e00ff */
[----:B------:R-:W-:Y:S02]  /*65f0*/  ISETP.GT.U32.AND P0, PT, R8, R2, PT ;  /* 0x000000020800720c */ /* 0x000fe40003f04070 */
[----:B------:R0:W-:Y:S01]  /*6600*/  STL [R1+0x102c], R12 ;  /* 0x00102c0c01007387 */ /* 0x0001e20000100800 */
[----:B------:R-:W-:Y:S01]  /*6610*/  IMAD.MOV R6, RZ, RZ, -R6 ;  /* 0x000000ffff067224 */ /* 0x000fe200078e0a06 */
[----:B-1----:R-:W-:Y:S01]  /*6620*/  IABS R9, R12 ;  /* 0x0000000c00097213 */ /* 0x002fe20000000000 */
[----:B------:R-:W-:-:S02]  /*6630*/  IMAD.MOV R7, RZ, RZ, -R7 ;  /* 0x000000ffff077224 */ /* 0x000fc400078e0a07 */
[----:B------:R-:W-:Y:S02]  /*6640*/  VIADD R11, R0, 0xf4 ;  /* 0x000000f4000b7836 */ /* 0x000fe40000000000 */
[C---:B------:R-:W-:Y:S02]  /*6650*/  IMAD R5, R68.reuse, R6, R5 ;  /* 0x0000000644057224 */ /* 0x040fe400078e0205 */
[----:B------:R-:W-:Y:S01]  /*6660*/  IMAD R3, R68, R7, R3 ;  /* 0x0000000744037224 */ /* 0x000fe200078e0203 */
[----:B------:R-:W-:Y:S01]  /*6670*/  STL [R1+0x1028], R11 ;  /* 0x0010280b01007387 */ /* 0x000fe20000100800 */
[C---:B------:R-:W-:Y:S01]  /*6680*/  VIADD R10, R0.reuse, 0xf5 ;  /* 0x000000f5000a7836 */ /* 0x040fe20000000000 */
[----:B0-----:R-:W0:Y:S01]  /*6690*/  LDC R12, c[0x0][0x3a0] ;  /* 0x0000e800ff0c7b82 */ /* 0x001e220000000800 */
[----:B------:R-:W-:Y:S01]  /*66a0*/  IMAD.MOV.U32 R7, RZ, RZ, R9 ;  /* 0x000000ffff077224 */ /* 0x000fe200078e0009 */
[----:B------:R1:W-:Y:S01]  /*66b0*/  STL [R1+0xa8], R5 ;  /* 0x0000a80501007387 */ /* 0x0003e20000100800 */
[----:B------:R-:W-:Y:S01]  /*66c0*/  VIADD R13, R0, 0xf8 ;  /* 0x000000f8000d7836 */ /* 0x000fe20000000000 */
[----:B------:R-:W-:Y:S01]  /*66d0*/  IABS R6, R10 ;  /* 0x0000000a00067213 */ /* 0x000fe20000000000 */
[----:B------:R-:W-:Y:S01]  /*66e0*/  IMAD.HI.U32 R9, R74, R7, RZ ;  /* 0x000000074a097227 */ /* 0x000fe200078e00ff */
[----:B------:R2:W-:Y:S03]  /*66f0*/  STL [R1+0x101c], R10 ;  /* 0x00101c0a01007387 */ /* 0x0005e60000100800 */
[----:B------:R-:W-:Y:S01]  /*6700*/  @!P0 IMAD.IADD R2, R2, 0x1, -R8 ;  /* 0x0000000102028824 */ /* 0x000fe200078e0a08 */
[----:B------:R3:W-:Y:S01]  /*6710*/  STL [R1+0x10c], R3 ;  /* 0x00010c0301007387 */ /* 0x0007e20000100800 */
[----:B------:R-:W-:Y:S01]  /*6720*/  IMAD.MOV R9, RZ, RZ, -R9 ;  /* 0x000000ffff097224 */ /* 0x000fe200078e0a09 */
[----:B-1----:R-:W-:Y:S01]  /*6730*/  IABS R5, R11 ;  /* 0x0000000b00057213 */ /* 0x002fe20000000000 */
[----:B------:R-:W-:Y:S01]  /*6740*/  IMAD.HI.U32 R11, R74, R6, RZ ;  /* 0x000000064a0b7227 */ /* 0x000fe200078e00ff */
[----:B------:R1:W-:Y:S01]  /*6750*/  STL [R1+0x1010], R13 ;  /* 0x0010100d01007387 */ /* 0x0003e20000100800 */
[----:B------:R-:W-:-:S02]  /*6760*/  ISETP.GT.U32.AND P0, PT, R8, R2, PT ;  /* 0x000000020800720c */ /* 0x000fc40003f04070 */
[----:B--2---:R-:W-:Y:S01]  /*6770*/  IMAD.HI.U32 R10, R74, R5, RZ ;  /* 0x000000054a0a7227 */ /* 0x004fe200078e00ff */
[----:B---3--:R-:W-:-:S03]  /*6780*/  IABS R3, R13 ;  /* 0x0000000d00037213 */ /* 0x008fc60000000000 */
[----:B------:R-:W-:Y:S02]  /*6790*/  IMAD R7, R68, R9, R7 ;  /* 0x0000000944077224 */ /* 0x000fe400078e0207 */
[----:B------:R-:W-:Y:S02]  /*67a0*/  IMAD.MOV R10, RZ, RZ, -R10 ;  /* 0x000000ffff0a7224 */ /* 0x000fe400078e0a0a */
[----:B-1----:R-:W-:Y:S02]  /*67b0*/  VIADD R13, R0, 0xf9 ;  /* 0x000000f9000d7836 */ /* 0x002fe40000000000 */
[----:B------:R-:W-:Y:S02]  /*67c0*/  IMAD.MOV R11, RZ, RZ, -R11 ;  /* 0x000000ffff0b7224 */ /* 0x000fe400078e0a0b */
[----:B------:R-:W-:Y:S01]  /*67d0*/  IMAD R5, R68, R10, R5 ;  /* 0x0000000a44057224 */ /* 0x000fe200078e0205 */
[----:B------:R-:W-:Y:S01]  /*67e0*/  STL [R1+0x1008], R13 ;  /* 0x0010080d01007387 */ /* 0x000fe20000100800 */
[----:B------:R-:W-:Y:S01]  /*67f0*/  @!P0 IMAD.IADD R2, R2, 0x1, -R8 ;  /* 0x0000000102028824 */ /* 0x000fe200078e0a08 */
[----:B------:R-:W-:Y:S01]  /*6800*/  ISETP.NE.AND P0, PT, R72, RZ, PT ;  /* 0x000000ff4800720c */ /* 0x000fe20003f05270 */
[----:B------:R-:W-:Y:S01]  /*6810*/  VIADD R8, R0, 0xfa ;  /* 0x000000fa00087836 */ /* 0x000fe20000000000 */
[----:B------:R1:W-:Y:S04]  /*6820*/  STL [R1+0x130], R7 ;  /* 0x0001300701007387 */ /* 0x0003e80000100800 */
[----:B------:R2:W-:Y:S01]  /*6830*/  STL [R1+0x15c], R5 ;  /* 0x00015c0501007387 */ /* 0x0005e20000100800 */
[----:B-1----:R-:W-:-:S02]  /*6840*/  IMAD R7, R68, R11, R6 ;  /* 0x0000000b44077224 */ /* 0x002fc400078e0206 */
[C---:B------:R-:W-:Y:S01]  /*6850*/  IMAD.HI.U32 R6, R74.reuse, R3, RZ ;  /* 0x000000034a067227 */ /* 0x040fe200078e00ff */
[----:B--2---:R-:W-:Y:S02]  /*6860*/  IABS R5, R13 ;  /* 0x0000000d00057213 */ /* 0x004fe40000000000 */
[----:B------:R1:W-:Y:S04]  /*6870*/  STL [R1+0x1a4], R7 ;  /* 0x0001a40701007387 */ /* 0x0003e80000100800 */
[----:B------:R-:W-:Y:S01]  /*6880*/  STL [R1+0xff4], R8 ;  /* 0x000ff40801007387 */ /* 0x000fe20000100800 */
[----:B-1----:R-:W-:Y:S02]  /*6890*/  IMAD.MOV R7, RZ, RZ, -R6 ;  /* 0x000000ffff077224 */ /* 0x002fe400078e0a06 */
[----:B------:R-:W-:-:S04]  /*68a0*/  IMAD.HI.U32 R6, R74, R5, RZ ;  /* 0x000000054a067227 */ /* 0x000fc800078e00ff */
[----:B------:R-:W-:Y:S02]  /*68b0*/  IMAD R3, R68, R7, R3 ;  /* 0x0000000744037224 */ /* 0x000fe400078e0203 */
[----:B------:R-:W-:Y:S02]  /*68c0*/  IMAD.MOV R6, RZ, RZ, -R6 ;  /* 0x000000ffff067224 */ /* 0x000fe400078e0a06 */
[----:B0-----:R-:W-:Y:S01]  /*68d0*/  VIADD R7, R12, 0xfffffffe ;  /* 0xfffffffe0c077836 */ /* 0x001fe20000000000 */
[----:B------:R0:W-:Y:S01]  /*68e0*/  STL [R1+0x2c], R3 ;  /* 0x00002c0301007387 */ /* 0x0001e20000100800 */
[----:B------:R-:W-:-:S03]  /*68f0*/  IMAD R5, R68, R6, R5 ;  /* 0x0000000644057224 */ /* 0x000fc600078e0205 */
[----:B------:R-:W-:Y:S01]  /*6900*/  ISETP.GE.U32.AND P5, PT, R7, 0x7fffff7f, PT ;  /* 0x7fffff7f0700780c */ /* 0x000fe20003fa6070 */
[C---:B------:R-:W-:Y:S01]  /*6910*/  VIADD R7, R12.reuse, 0xfffffffd ;  /* 0xfffffffd0c077836 */ /* 0x040fe20000000000 */
[----:B------:R1:W-:Y:S01]  /*6920*/  STL [R1+0xa4], R5 ;  /* 0x0000a40501007387 */ /* 0x0003e20000100800 */
[----:B0-----:R-:W-:Y:S01]  /*6930*/  IMAD.MOV.U32 R3, RZ, RZ, R2 ;  /* 0x000000ffff037224 */ /* 0x001fe200078e0002 */
[----:B------:R-:W-:Y:S01]  /*6940*/  IABS R2, R8 ;  /* 0x0000000800027213 */ /* 0x000fe20000000000 */
[----:B------:R-:W-:Y:S02]  /*6950*/  VIADD R8, R12, 0xffffffff ;  /* 0xffffffff0c087836 */ /* 0x000fe40000000000 */
[----:B------:R-:W-:Y:S01]  /*6960*/  @!P1 IMAD.MOV R3, RZ, RZ, -R3 ;  /* 0x000000ffff039224 */ /* 0x000fe200078e0a03 */
[----:B------:R-:W-:Y:S01]  /*6970*/  @!P0 LOP3.LUT R3, RZ, R72, RZ, 0x33, !PT ;  /* 0x00000048ff038212 */ /* 0x000fe200078e33ff */
[----:B------:R-:W-:Y:S01]  /*6980*/  IMAD.HI.U32 R6, R74, R2, RZ ;  /* 0x000000024a067227 */ /* 0x000fe200078e00ff */
[----:B-----5:R-:W-:-:S02]  /*6990*/  LEA R72, P4, R69, UR14, 0x1 ;  /* 0x0000000e45487c11 */ /* 0x020fc4000f8808ff */
[----:B------:R-:W-:Y:S01]  /*69a0*/  ISETP.GE.U32.AND P1, PT, R7, 0x7fffff7e, PT ;  /* 0x7fffff7e0700780c */ /* 0x000fe20003f26070 */
[----:B------:R-:W-:Y:S01]  /*69b0*/  IMAD.MOV R6, RZ, RZ, -R6 ;  /* 0x000000ffff067224 */ /* 0x000fe200078e0a06 */
[----:B------:R-:W-:Y:S01]  /*69c0*/  ISETP.GE.U32.AND P3, PT, R8, 0x7fffff80, PT ;  /* 0x7fffff800800780c */ /* 0x000fe20003f66070 */
[----:B-1----:R-:W-:Y:S01]  /*69d0*/  IMAD R5, R3, UR5, RZ ;  /* 0x0000000503057c24 */ /* 0x002fe2000f8e02ff */
[----:B------:R-:W-:Y:S01]  /*69e0*/  LEA.HI.X.SX32 R69, R69, UR15, 0x1, P4 ;  /* 0x0000000f45457c11 */ /* 0x000fe2000a0f0eff */
[----:B------:R-:W-:Y:S02]  /*69f0*/  IMAD R6, R68, R6, R2 ;  /* 0x0000000644067224 */ /* 0x000fe400078e0202 */
[----:B------:R-:W-:Y:S01]  /*6a00*/  VIADD R7, R12, 0xfffffffc ;  /* 0xfffffffc0c077836 */ /* 0x000fe20000000000 */
[C---:B------:R-:W-:Y:S02]  /*6a10*/  LEA R3, P0, R5.reuse, UR12, 0x1 ;  /* 0x0000000c05037c11 */ /* 0x040fe4000f8008ff */
[----:B------:R0:W-:Y:S02]  /*6a20*/  STL [R1+0x100], R6 ;  /* 0x0001000601007387 */ /* 0x0001e40000100800 */
[----:B------:R-:W-:Y:S01]  /*6a30*/  LEA.HI.X.SX32 R2, R5, UR13, 0x1, P0 ;  /* 0x0000000d05027c11 */ /* 0x000fe200080f0eff */
[----:B------:R-:W-:Y:S01]  /*6a40*/  IMAD.SHL.U32 R5, R70, 0x2, RZ ;  /* 0x0000000246057824 */ /* 0x000fe200078e00ff */
[----:B------:R-:W-:Y:S07]  /*6a50*/  BRA.U UP0, `(.L_x_5) ;  /* 0x0000000100187547 */ /* 0x000fee000b800000 */
[----:B------:R-:W-:Y:S01]  /*6a60*/  ELECT P0, URZ, PT ;  /* 0x0000000000ff782f */ /* 0x000fe20003800000 */
[----:B0-----:R-:W-:Y:S01]  /*6a70*/  IMAD.MOV.U32 R6, RZ, RZ, 0x1 ;  /* 0x00000001ff067424 */ /* 0x001fe200078e00ff */
[----:B------:R-:W-:Y:S01]  /*6a80*/  UMOV UR5, 0x40 ;  /* 0x0000004000057882 */ /* 0x000fe20000000000 */
[----:B------:R-:W-:Y:S01]  /*6a90*/  UVIRTCOUNT.DEALLOC.SMPOOL 0x80 ;  /* 0x000000800000784c */ /* 0x000fe20000000000 */
[----:B------:R-:W-:-:S09]  /*6aa0*/  ULEA UR5, UR4, UR5, 0x18 ;  /* 0x0000000504057291 */ /* 0x000fd2000f8ec0ff */
[----:B------:R1:W-:Y:S03]  /*6ab0*/  @P0 STS.U8 [UR5], R6 ;  /* 0x00000006ff000988 */ /* 0x0003e60008000005 */
.L_x_5:
[----:B------:R-:W-:Y:S01]  /*6ac0*/  UIADD3 UR10, UPT, UPT, UR8, UR10, URZ ;  /* 0x0000000a080a7290 */ /* 0x000fe2000fffe0ff */
[----:B01----:R-:W-:Y:S01]  /*6ad0*/  VIADD R6, R12, 0xfffffffb ;  /* 0xfffffffb0c067836 */ /* 0x003fe20000000000 */
[----:B------:R-:W-:Y:S01]  /*6ae0*/  VOTEU.ALL UP1, P2 ;  /* 0x0000000000ff7886 */ /* 0x000fe20001020000 */
[----:B------:R-:W-:Y:S01]  /*6af0*/  UIADD3 UR6, UPT, UPT, UR9, 0x20000, URZ ;  /* 0x0002000009067890 */ /* 0x000fe2000fffe0ff */
[----:B------:R-:W-:Y:S01]  /*6b00*/  IADD3 R18, P0, PT, R5, R3, RZ ;  /* 0x0000000305127210 */ /* 0x000fe20007f1e0ff */
[----:B------:R-:W-:Y:S01]  /*6b10*/  VOTEU.ALL UP2, P2 ;  /* 0x0000000000ff7886 */ /* 0x000fe20001040000 */
[----:B------:R-:W-:Y:S01]  /*6b20*/  ISETP.GE.U32.AND P4, PT, R7, 0x7fffff7d, PT ;  /* 0x7fffff7d0700780c */ /* 0x000fe20003f86070 */
[----:B------:R-:W-:Y:S01]  /*6b30*/  @!P3 IMAD.MOV.U32 R7, RZ, RZ, R2 ;  /* 0x000000ffff07b224 */ /* 0x000fe200078e0002 */
[----:B------:R-:W-:-:S04]  /*6b40*/  @!UP1 UIADD3 UR4, UPT, UPT, -UR7, 0x100000, URZ ;  /* 0x0010000007049890 */ /* 0x000fc8000fffe1ff */
[----:B------:R-:W-:Y:S02]  /*6b50*/  @!UP1 USHF.L.U32 UR5, UR4, 0xb, URZ ;  /* 0x0000000b04059899 */ /* 0x000fe400080006ff */
[----:B------:R-:W-:Y:S01]  /*6b60*/  @!UP1 USHF.L.U32 UR4, UR4, 0x1, URZ ;  /* 0x0000000104049899 */ /* 0x000fe200080006ff */
[----:B------:R-:W-:Y:S01]  /*6b70*/  STTM.x64 tmem[UR10], RZ ;  /* 0x000000ff000079ed */ /* 0x000fe2000834000a */
[----:B------:R-:W-:Y:S01]  /*6b80*/  STTM.x64 tmem[UR10+0x40], RZ ;  /* 0x000040ff000079ed */ /* 0x000fe2000834000a */
[----:B------:R-:W-:Y:S01]  /*6b90*/  STTM.x64 tmem[UR10+0x80], RZ ;  /* 0x000080ff000079ed */ /* 0x000fe2000834000a */
[----:B------:R-:W-:Y:S01]  /*6ba0*/  STTM.x64 tmem[UR10+0xc0], RZ ;  /* 0x0000c0ff000079ed */ /* 0x000fe2000834000a */
[----:B------:R-:W0:Y:S02]  /*6bb0*/  FENCE.VIEW.ASYNC.T ;  /* 0x00000000000073c6 */ /* 0x000e240000000200 */
[----:B0-----:R-:W-:Y:S01]  /*6bc0*/  BAR.SYNC.DEFER_BLOCKING 0x0 ;  /* 0x0000000000007b1d */ /* 0x001fe20000010000 */
[----:B------:R-:W-:-:S02]  /*6bd0*/  LEA.HI.X.SX32 R45, R70, R2, 0x1, P0 ;  /* 0x00000002462d7211 */ /* 0x000fc400000f0eff */
[----:B------:R-:W-:Y:S01]  /*6be0*/  ISETP.GE.U32.AND P0, PT, R6, 0x7fffff7c, PT ;  /* 0x7fffff7c0600780c */ /* 0x000fe20003f06070 */
[----:B------:R-:W-:Y:S01]  /*6bf0*/  @!P3 IMAD.MOV.U32 R6, RZ, RZ, R3 ;  /* 0x000000ffff06b224 */ /* 0x000fe200078e0003 */
[----:B------:R-:W-:Y:S01]  /*6c00*/  PRMT R8, RZ, 0x7610, R8 ;  /* 0x00007610ff087816 */ /* 0x000fe20000000008 */
[----:B------:R-:W0:Y:S01]  /*6c10*/  LDCU UR11, c[0x0][0x3b0] ;  /* 0x00007600ff0b77ac */ /* 0x000e220008000800 */
[----:B------:R-:W-:Y:S01]  /*6c20*/  PRMT R10, RZ, 0x7610, R10 ;  /* 0x00007610ff0a7816 */ /* 0x000fe2000000000a */
[----:B------:R-:W-:Y:S04]  /*6c30*/  STL [R1+0x1318], R93 ;  /* 0x0013185d01007387 */ /* 0x000fe80000100800 */
[----:B------:R-:W-:Y:S04]  /*6c40*/  STL [R1+0x1314], R92 ;  /* 0x0013145c01007387 */ /* 0x000fe80000100800 */
[----:B------:R-:W-:Y:S04]  /*6c50*/  STL [R1+0x1310], R91 ;  /* 0x0013105b01007387 */ /* 0x000fe80000100800 */
[----:B------:R-:W-:Y:S04]  /*6c60*/  STL [R1+0x130c], R90 ;  /* 0x00130c5a01007387 */ /* 0x000fe80000100800 */
[----:B------:R-:W1:Y:S02]  /*6c70*/  FENCE.VIEW.ASYNC.S ;  /* 0x00000000000073c6 */ /* 0x000e640000000000 */
[----:B-1----:R1:W2:Y:S02]  /*6c80*/  @!UP2 SYNCS.EXCH.64 URZ, [UR6], UR4 ;  /* 0x0000000406ffa5b2 */ /* 0x0022a40008000100 */
[----:B--2---:R-:W-:Y:S06]  /*6c90*/  BAR.SYNC.DEFER_BLOCKING 0x0 ;  /* 0x0000000000007b1d */ /* 0x004fec0000010000 */
[----:B------:R-:W-:Y:S04]  /*6ca0*/  STL [R1+0x1308], R89 ;  /* 0x0013085901007387 */ /* 0x000fe80000100800 */
[----:B------:R-:W-:Y:S04]  /*6cb0*/  STL [R1+0x1304], R88 ;  /* 0x0013045801007387 */ /* 0x000fe80000100800 */
[----:B------:R-:W-:Y:S04]  /*6cc0*/  STL [R1+0x1300], R87 ;  /* 0x0013005701007387 */ /* 0x000fe80000100800 */
[----:B------:R-:W-:Y:S04]  /*6cd0*/  STL [R1+0x12fc], R86 ;  /* 0x0012fc5601007387 */ /* 0x000fe80000100800 */
[----:B------:R2:W3:Y:S04]  /*6ce0*/  @!P3 LDG.E.U16 R8, desc[UR20][R6.64] ;  /* 0x000000140608b981 */ /* 0x0004e8000c1e1500 */
[----:B------:R-:W-:Y:S04]  /*6cf0*/  STL [R1+0x12f8], R85 ;  /* 0x0012f85501007387 */ /* 0x000fe80000100800 */
[----:B------:R-:W-:Y:S01]  /*6d00*/  STL [R1+0x12f4], R84 ;  /* 0x0012f45401007387 */ /* 0x000fe20000100800 */
[----:B--2---:R-:W-:-:S02]  /*6d10*/  @!P5 IMAD.MOV.U32 R6, RZ, RZ, R18 ;  /* 0x000000ffff06d224 */ /* 0x004fc400078e0012 */
[----:B------:R-:W-:Y:S01]  /*6d20*/  @!P5 IMAD.MOV.U32 R7, RZ, RZ, R45 ;  /* 0x000000ffff07d224 */ /* 0x000fe200078e002d */
[----:B------:R-:W-:Y:S04]  /*6d30*/  STL [R1+0x12f0], R83 ;  /* 0x0012f05301007387 */ /* 0x000fe80000100800 */
[----:B------:R2:W4:Y:S04]  /*6d40*/  @!P5 LDG.E.U16 R10, desc[UR20][R6.64] ;  /* 0x00000014060ad981 */ /* 0x000528000c1e1500 */
[----:B------:R-:W-:Y:S04]  /*6d50*/  STL [R1+0x12ec], R82 ;  /* 0x0012ec5201007387 */ /* 0x000fe80000100800 */
        /* <DEDUP_REMOVED lines=8> */
[----:B------:R0:W-:Y:S01]  /*6de0*/  STL [R1+0xabc], R45 ;  /* 0x000abc2d01007387 */ /* 0x0001e20000100800 */
[----:B--2---:R-:W-:-:S02]  /*6df0*/  VIADD R7, R12, 0xfffffffa ;  /* 0xfffffffa0c077836 */ /* 0x004fc40000000000 */
[C---:B------:R-:W-:Y:S01]  /*6e00*/  IMAD R6, R70.reuse, 0x3, RZ ;  /* 0x0000000346067824 */ /* 0x040fe200078e02ff */
[----:B0-----:R-:W-:-:S04]  /*6e10*/  LEA R45, P3, R70, R3, 0x2 ;  /* 0x00000003462d7211 */ /* 0x001fc800078610ff */
[----:B------:R-:W-:Y:S02]  /*6e20*/  LEA.HI.X.SX32 R48, R5, R2, 0x1, P3 ;  /* 0x0000000205307211 */ /* 0x000fe400018f0eff */
[----:B------:R-:W-:Y:S02]  /*6e30*/  ISETP.GE.U32.AND P5, PT, R7, 0x7fffff7b, PT ;  /* 0x7fffff7b0700780c */ /* 0x000fe40003fa6070 */
[----:B------:R-:W-:Y:S01]  /*6e40*/  PRMT R43, RZ, 0x7610, R43 ;  /* 0x00007610ff2b7816 */ /* 0x000fe2000000002b */
[----:B------:R-:W-:Y:S01]  /*6e50*/  @!P1 IMAD.MOV.U32 R7, RZ, RZ, R48 ;  /* 0x000000ffff079224 */ /* 0x000fe200078e0030 */
[----:B------:R-:W-:Y:S01]  /*6e60*/  PRMT R9, RZ, 0x7610, R9 ;  /* 0x00007610ff097816 */ /* 0x000fe20000000009 */
[----:B---3--:R0:W-:Y:S02]  /*6e70*/  STL [R1+0x388], R8 ;  /* 0x0003880801007387 */ /* 0x0081e40000100800 */
[----:B0-----:R-:W-:Y:S02]  /*6e80*/  IMAD R8, R70, 0x6, RZ ;  /* 0x0000000646087824 */ /* 0x001fe400078e02ff */
[----:B----4-:R0:W-:Y:S03]  /*6e90*/  STL [R1+0x384], R10 ;  /* 0x0003840a01007387 */ /* 0x0101e60000100800 */
[----:B0-----:R-:W-:-:S04]  /*6ea0*/  IADD3 R10, P6, PT, R8, R3, RZ ;  /* 0x00000003080a7210 */ /* 0x001fc80007fde0ff */
[----:B------:R-:W-:Y:S01]  /*6eb0*/  LEA.HI.X.SX32 R18, R6, R2, 0x1, P6 ;  /* 0x0000000206127211 */ /* 0x000fe200030f0eff */
[----:B------:R-:W-:-:S05]  /*6ec0*/  @!P1 IMAD.MOV.U32 R6, RZ, RZ, R45 ;  /* 0x000000ffff069224 */ /* 0x000fca00078e002d */
[----:B------:R0:W2:Y:S02]  /*6ed0*/  @!P1 LDG.E.U16 R43, desc[UR20][R6.64] ;  /* 0x00000014062b9981 */ /* 0x0000a4000c1e1500 */
[----:B0-----:R-:W-:Y:S02]  /*6ee0*/  @!P4 IMAD.MOV.U32 R6, RZ, RZ, R10 ;  /* 0x000000ffff06c224 */ /* 0x001fe400078e000a */
[----:B------:R-:W-:-:S05]  /*6ef0*/  @!P4 IMAD.MOV.U32 R7, RZ, RZ, R18 ;  /* 0x000000ffff07c224 */ /* 0x000fca00078e0012 */
[----:B------:R0:W3:Y:S01]  /*6f00*/  @!P4 LDG.E.U16 R9, desc[UR20][R6.64] ;  /* 0x000000140609c981 */ /* 0x0000e2000c1e1500 */
[----:B------:R-:W-:-:S03]  /*6f10*/  VIADD R5, R12, 0xfffffff9 ;  /* 0xfffffff90c057836 */ /* 0x000fc60000000000 */
[----:B------:R4:W-:Y:S04]  /*6f20*/  STL [R1+0xac8], R45 ;  /* 0x000ac82d01007387 */ /* 0x0009e80000100800 */
[----:B------:R-:W-:Y:S01]  /*6f30*/  STL [R1+0xad0], R10 ;  /* 0x000ad00a01007387 */ /* 0x000fe20000100800 */
[----:B------:R-:W-:-:S03]  /*6f40*/  ISETP.GE.U32.AND P3, PT, R5, 0x7fffff7a, PT ;  /* 0x7fffff7a0500780c */ /* 0x000fc60003f66070 */
[----:B------:R1:W-:Y:S01]  /*6f50*/  STL [R1+0xac4], R48 ;  /* 0x000ac43001007387 */ /* 0x0003e20000100800 */
[----:B------:R-:W-:-:S03]  /*6f60*/  IMAD.SHL.U32 R5, R70, 0x4, RZ ;  /* 0x0000000446057824 */ /* 0x000fc600078e00ff */
[----:B------:R-:W-:Y:S01]  /*6f70*/  STL [R1+0xacc], R18 ;  /* 0x000acc1201007387 */ /* 0x000fe20000100800 */
[C---:B----4-:R-:W-:Y:S01]  /*6f80*/  LEA R45, P1, R70.reuse, R3, 0x3 ;  /* 0x00000003462d7211 */ /* 0x050fe200078218ff */
[----:B0-----:R-:W-:Y:S02]  /*6f90*/  IMAD R6, R70, 0x5, RZ ;  /* 0x0000000546067824 */ /* 0x001fe400078e02ff */
[C---:B------:R-:W-:Y:S01]  /*6fa0*/  VIADD R7, R12.reuse, 0xfffffff8 ;  /* 0xfffffff80c077836 */ /* 0x040fe20000000000 */
[----:B-1----:R-:W-:Y:S02]  /*6fb0*/  LEA.HI.X.SX32 R48, R5, R2, 0x1, P1 ;  /* 0x0000000205307211 */ /* 0x002fe400008f0eff */
[----:B------:R-:W-:Y:S02]  /*6fc0*/  PRMT R11, RZ, 0x7610, R11 ;  /* 0x00007610ff0b7816 */ /* 0x000fe4000000000b */
[----:B------:R-:W-:Y:S01]  /*6fd0*/  ISETP.GE.U32.AND P4, PT, R7, 0x7fffff79, PT ;  /* 0x7fffff790700780c */ /* 0x000fe20003f86070 */
[----:B------:R-:W-:Y:S01]  /*6fe0*/  @!P0 IMAD.MOV.U32 R7, RZ, RZ, R48 ;  /* 0x000000ffff078224 */ /* 0x000fe200078e0030 */
[----:B------:R-:W-:Y:S01]  /*6ff0*/  PRMT R17, RZ, 0x7610, R17 ;  /* 0x00007610ff117816 */ /* 0x000fe20000000011 */
[----:B------:R-:W-:-:S05]  /*7000*/  VIADD R10, R12, 0xfffffff7 ;  /* 0xfffffff70c0a7836 */ /* 0x000fca0000000000 */
[----:B------:R-:W-:Y:S01]  /*7010*/  ISETP.GE.U32.AND P1, PT, R10, 0x7fffff78, PT ;  /* 0x7fffff780a00780c */ /* 0x000fe20003f26070 */
[C---:B------:R-:W-:Y:S01]  /*7020*/  IMAD R10, R70.reuse, 0xc, RZ ;  /* 0x0000000c460a7824 */ /* 0x040fe200078e02ff */
[----:B------:R-:W-:Y:S01]  /*7030*/  PRMT R41, RZ, 0x7610, R41 ;  /* 0x00007610ff297816 */ /* 0x000fe20000000029 */
[----:B---3--:R0:W-:Y:S02]  /*7040*/  STL [R1+0x37c], R9 ;  /* 0x00037c0901007387 */ /* 0x0081e40000100800 */
[----:B0-----:R-:W-:Y:S02]  /*7050*/  IMAD R9, R70, 0xa, RZ ;  /* 0x0000000a46097824 */ /* 0x001fe400078e02ff */
[----:B------:R-:W-:Y:S03]  /*7060*/  STL [R1+0xad8], R45 ;  /* 0x000ad82d01007387 */ /* 0x000fe60000100800 */
[----:B------:R-:W-:-:S05]  /*7070*/  IADD3 R18, P6, PT, R9, R3, RZ ;  /* 0x0000000309127210 */ /* 0x000fca0007fde0ff */
[----:B------:R-:W-:Y:S04]  /*7080*/  STL [R1+0xae0], R18 ;  /* 0x000ae01201007387 */ /* 0x000fe80000100800 */
[----:B------:R-:W-:Y:S04]  /*7090*/  STL [R1+0xad4], R48 ;  /* 0x000ad43001007387 */ /* 0x000fe80000100800 */
[----:B--2---:R0:W-:Y:S02]  /*70a0*/  STL [R1+0x380], R43 ;  /* 0x0003802b01007387 */ /* 0x0041e40000100800 */
[----:B0-----:R-:W-:Y:S01]  /*70b0*/  LEA.HI.X.SX32 R43, R6, R2, 0x1, P6 ;  /* 0x00000002062b7211 */ /* 0x001fe200030f0eff */
[----:B------:R-:W-:-:S05]  /*70c0*/  @!P0 IMAD.MOV.U32 R6, RZ, RZ, R45 ;  /* 0x000000ffff068224 */ /* 0x000fca00078e002d */
[----:B------:R0:W2:Y:S02]  /*70d0*/  @!P0 LDG.E.U16 R11, desc[UR20][R6.64] ;  /* 0x00000014060b8981 */ /* 0x0000a4000c1e1500 */
[----:B0-----:R-:W-:Y:S02]  /*70e0*/  @!P5 IMAD.MOV.U32 R6, RZ, RZ, R18 ;  /* 0x000000ffff06d224 */ /* 0x001fe400078e0012 */
[----:B------:R-:W-:Y:S01]  /*70f0*/  @!P5 IMAD.MOV.U32 R7, RZ, RZ, R43 ;  /* 0x000000ffff07d224 */ /* 0x000fe200078e002b */
[----:B------:R0:W-:Y:S04]  /*7100*/  STL [R1+0xadc], R43 ;  /* 0x000adc2b01007387 */ /* 0x0001e80000100800 */
[----:B------:R1:W3:Y:S01]  /*7110*/  @!P5 LDG.E.U16 R17, desc[UR20][R6.64] ;  /* 0x000000140611d981 */ /* 0x0002e2000c1e1500 */
[----:B0-----:R-:W-:Y:S01]  /*7120*/  IADD3 R43, P0, PT, R10, R3, RZ ;  /* 0x000000030a2b7210 */ /* 0x001fe20007f1e0ff */
[----:B-1----:R-:W-:-:S03]  /*7130*/  VIADD R6, R12, 0xfffffff6 ;  /* 0xfffffff60c067836 */ /* 0x002fc60000000000 */
[----:B------:R-:W-:Y:S02]  /*7140*/  LEA.HI.X.SX32 R8, R8, R2, 0x1, P0 ;  /* 0x0000000208087211 */ /* 0x000fe400000f0eff */
[----:B------:R-:W-:Y:S01]  /*7150*/  ISETP.GE.U32.AND P5, PT, R6, 0x7fffff77, PT ;  /* 0x7fffff770600780c */ /* 0x000fe20003fa6070 */
[----:B------:R-:W-:Y:S02]  /*7160*/  VIADD R6, R12, 0xfffffff5 ;  /* 0xfffffff50c067836 */ /* 0x000fe40000000000 */
[----:B------:R-:W-:-:S03]  /*7170*/  @!P3 IMAD.MOV.U32 R7, RZ, RZ, R8 ;  /* 0x000000ffff07b224 */ /* 0x000fc600078e0008 */
[----:B------:R-:W-:Y:S01]  /*7180*/  ISETP.GE.U32.AND P0, PT, R6, 0x7fffff76, PT ;  /* 0x7fffff760600780c */ /* 0x000fe20003f06070 */
[----:B------:R-:W-:-:S05]  /*7190*/  @!P3 IMAD.MOV.U32 R6, RZ, RZ, R43 ;  /* 0x000000ffff06b224 */ /* 0x000fca00078e002b */
[----:B------:R0:W4:Y:S01]  /*71a0*/  @!P3 LDG.E.U16 R41, desc[UR20][R6.64] ;  /* 0x000000140629b981 */ /* 0x000122000c1e1500 */
[C---:B------:R-:W-:Y:S01]  /*71b0*/  IMAD R5, R70.reuse, 0x7, RZ ;  /* 0x0000000746057824 */ /* 0x040fe200078e02ff */
[----:B------:R-:W-:Y:S02]  /*71c0*/  PRMT R13, RZ, 0x7610, R13 ;  /* 0x00007610ff0d7816 */ /* 0x000fe4000000000d */
[----:B------:R-:W-:Y:S02]  /*71d0*/  PRMT R29, RZ, 0x7610, R29 ;  /* 0x00007610ff1d7816 */ /* 0x000fe4000000001d */
[----:B------:R-:W-:Y:S01]  /*71e0*/  PRMT R14, RZ, 0x7610, R14 ;  /* 0x00007610ff0e7816 */ /* 0x000fe2000000000e */
[----:B--2---:R1:W-:Y:S02]  /*71f0*/  STL [R1+0x378], R11 ;  /* 0x0003780b01007387 */ /* 0x0043e40000100800 */
[----:B-1----:R-:W-:Y:S02]  /*7200*/  IMAD R11, R70, 0xe, RZ ;  /* 0x0000000e460b7824 */ /* 0x002fe400078e02ff */
[----:B---3--:R1:W-:Y:S03]  /*7210*/  STL [R1+0x374], R17 ;  /* 0x0003741101007387 */ /* 0x0083e60000100800 */
[----:B-1----:R-:W-:Y:S01]  /*7220*/  IADD3 R17, P6, PT, R11, R3, RZ ;  /* 0x000000030b117210 */ /* 0x002fe20007fde0ff */
[----:B------:R-:W-:Y:S03]  /*7230*/  STL [R1+0xae8], R43 ;  /* 0x000ae82b01007387 */ /* 0x000fe60000100800 */
[----:B------:R-:W-:Y:S01]  /*7240*/  LEA.HI.X.SX32 R18, R5, R2, 0x1, P6 ;  /* 0x0000000205127211 */ /* 0x000fe200030f0eff */
[----:B------:R-:W-:Y:S01]  /*7250*/  STL [R1+0xaf0], R17 ;  /* 0x000af01101007387 */ /* 0x000fe20000100800 */
[----:B0-----:R-:W-:-:S03]  /*7260*/  @!P4 IMAD.MOV.U32 R6, RZ, RZ, R17 ;  /* 0x000000ffff06c224 */ /* 0x001fc600078e0011 */
[----:B------:R0:W-:Y:S01]  /*7270*/  STL [R1+0xae4], R8 ;  /* 0x000ae40801007387 */ /* 0x0001e20000100800 */
[----:B------:R-:W-:Y:S02]  /*7280*/  @!P4 IMAD.MOV.U32 R7, RZ, RZ, R18 ;  /* 0x000000ffff07c224 */ /* 0x000fe400078e0012 */
[C---:B------:R-:W-:Y:S01]  /*7290*/  IMAD.SHL.U32 R5, R70.reuse, 0x8, RZ ;  /* 0x0000000846057824 */ /* 0x040fe200078e00ff */
[----:B------:R-:W-:Y:S04]  /*72a0*/  STL [R1+0xaec], R18 ;  /* 0x000aec1201007387 */ /* 0x000fe80000100800 */
[----:B----4-:R1:W-:Y:S01]  /*72b0*/  STL [R1+0x370], R41 ;  /* 0x0003702901007387 */ /* 0x0103e20000100800 */
[----:B0-----:R-:W-:-:S03]  /*72c0*/  IMAD R8, R70, 0x12, RZ ;  /* 0x0000001246087824 */ /* 0x001fc600078e02ff */
[----:B------:R0:W2:Y:S01]  /*72d0*/  @!P4 LDG.E.U16 R13, desc[UR20][R6.64] ;  /* 0x00000014060dc981 */ /* 0x0000a2000c1e1500 */
[-C--:B-1----:R-:W-:Y:S02]  /*72e0*/  LEA R41, P3, R70, R3.reuse, 0x4 ;  /* 0x0000000346297211 */ /* 0x082fe400078620ff */
[----:B------:R-:W-:Y:S01]  /*72f0*/  IADD3 R17, P6, PT, R8, R3, RZ ;  /* 0x0000000308117210 */ /* 0x000fe20007fde0ff */
[----:B0-----:R-:W-:Y:S01]  /*7300*/  IMAD R6, R70, 0x9, RZ ;  /* 0x0000000946067824 */ /* 0x001fe200078e02ff */
[----:B------:R-:W-:Y:S01]  /*7310*/  LEA.HI.X.SX32 R43, R5, R2, 0x1, P3 ;  /* 0x00000002052b7211 */ /* 0x000fe200018f0eff */
[----:B------:R-:W-:-:S03]  /*7320*/  VIADD R7, R12, 0xfffffff4 ;  /* 0xfffffff40c077836 */ /* 0x000fc60000000000 */
[----:B------:R-:W-:Y:S01]  /*7330*/  LEA.HI.X.SX32 R18, R6, R2, 0x1, P6 ;  /* 0x0000000206127211 */ /* 0x000fe200030f0eff */
[----:B------:R-:W-:Y:S01]  /*7340*/  @!P1 IMAD.MOV.U32 R6, RZ, RZ, R41 ;  /* 0x000000ffff069224 */ /* 0x000fe200078e0029 */
[----:B------:R-:W-:Y:S01]  /*7350*/  ISETP.GE.U32.AND P4, PT, R7, 0x7fffff75, PT ;  /* 0x7fffff750700780c */ /* 0x000fe20003f86070 */
[----:B------:R-:W-:-:S05]  /*7360*/  @!P1 IMAD.MOV.U32 R7, RZ, RZ, R43 ;  /* 0x000000ffff079224 */ /* 0x000fca00078e002b */
[----:B------:R0:W3:Y:S02]  /*7370*/  @!P1 LDG.E.U16 R29, desc[UR20][R6.64] ;  /* 0x00000014061d9981 */ /* 0x0000e4000c1e1500 */
[----:B0-----:R-:W-:Y:S02]  /*7380*/  @!P5 IMAD.MOV.U32 R6, RZ, RZ, R17 ;  /* 0x000000ffff06d224 */ /* 0x001fe400078e0011 */
[----:B------:R-:W-:-:S05]  /*7390*/  @!P5 IMAD.MOV.U32 R7, RZ, RZ, R18 ;  /* 0x000000ffff07d224 */ /* 0x000fca00078e0012 */
[----:B------:R0:W4:Y:S01]  /*73a0*/  @!P5 LDG.E.U16 R14, desc[UR20][R6.64] ;  /* 0x00000014060ed981 */ /* 0x000122000c1e1500 */
[----:B------:R-:W-:Y:S01]  /*73b0*/  IMAD R5, R70, 0xb, RZ ;  /* 0x0000000b46057824 */ /* 0x000fe200078e02ff */
[----:B------:R-:W-:Y:S01]  /*73c0*/  PRMT R21, RZ, 0x7610, R21 ;  /* 0x00007610ff157816 */ /* 0x000fe20000000015 */
[C---:B0-----:R-:W-:Y:S02]  /*73d0*/  VIADD R6, R12.reuse, 0xfffffff2 ;  /* 0xfffffff20c067836 */ /* 0x041fe40000000000 */
[----:B------:R-:W-:-:S03]  /*73e0*/  VIADD R7, R12, 0xfffffff1 ;  /* 0xfffffff10c077836 */ /* 0x000fc60000000000 */
[----:B------:R-:W-:Y:S02]  /*73f0*/  ISETP.GE.U32.AND P5, PT, R6, 0x7fffff73, PT ;  /* 0x7fffff730600780c */ /* 0x000fe40003fa6070 */
[----:B------:R-:W-:Y:S01]  /*7400*/  PRMT R15, RZ, 0x7610, R15 ;  /* 0x00007610ff0f7816 */ /* 0x000fe2000000000f */
[----:B--2---:R0:W-:Y:S04]  /*7410*/  STL [R1+0x36c], R13 ;  /* 0x00036c0d01007387 */ /* 0x0041e80000100800 */
[----:B------:R-:W-:Y:S01]  /*7420*/  STL [R1+0xaf8], R41 ;  /* 0x000af82901007387 */ /* 0x000fe20000100800 */
[----:B0-----:R-:W-:-:S03]  /*7430*/  VIADD R13, R12, 0xfffffff3 ;  /* 0xfffffff30c0d7836 */ /* 0x001fc60000000000 */
[----:B------:R-:W-:Y:S02]  /*7440*/  STL [R1+0xb00], R17 ;  /* 0x000b001101007387 */ /* 0x000fe40000100800 */
[----:B------:R-:W-:Y:S01]  /*7450*/  ISETP.GE.U32.AND P3, PT, R13, 0x7fffff74, PT ;  /* 0x7fffff740d00780c */ /* 0x000fe20003f66070 */
[C---:B------:R-:W-:Y:S01]  /*7460*/  IMAD R13, R70.reuse, 0x14, RZ ;  /* 0x00000014460d7824 */ /* 0x040fe200078e02ff */
[----:B------:R-:W-:Y:S04]  /*7470*/  STL [R1+0xaf4], R43 ;  /* 0x000af42b01007387 */ /* 0x000fe80000100800 */
[----:B------:R-:W-:Y:S04]  /*7480*/  STL [R1+0xafc], R18 ;  /* 0x000afc1201007387 */ /* 0x000fe80000100800 */
[----:B----4-:R0:W-:Y:S04]  /*7490*/  STL [R1+0x364], R14 ;  /* 0x0003640e01007387 */ /* 0x0101e80000100800 */
[----:B---3--:R1:W-:Y:S01]  /*74a0*/  STL [R1+0x368], R29 ;  /* 0x0003681d01007387 */ /* 0x0083e20000100800 */
[----:B0-----:R-:W-:Y:S01]  /*74b0*/  IMAD R14, R70, 0x16, RZ ;  /* 0x00000016460e7824 */ /* 0x001fe200078e02ff */
[----:B-1----:R-:W-:-:S04]  /*74c0*/  IADD3 R29, P1, PT, R13, R3, RZ ;  /* 0x000000030d1d7210 */ /* 0x002fc80007f3e0ff */
[----:B------:R-:W-:Y:S02]  /*74d0*/  IADD3 R17, P6, PT, R14, R3, RZ ;  /* 0x000000030e117210 */ /* 0x000fe40007fde0ff */
[-C--:B------:R-:W-:Y:S01]  /*74e0*/  LEA.HI.X.SX32 R9, R9, R2.reuse, 0x1, P1 ;  /* 0x0000000209097211 */ /* 0x080fe200008f0eff */
[----:B------:R-:W-:Y:S01]  /*74f0*/  @!P0 IMAD.MOV.U32 R6, RZ, RZ, R29 ;  /* 0x000000ffff068224 */ /* 0x000fe200078e001d */
[----:B------:R-:W-:Y:S02]  /*7500*/  ISETP.GE.U32.AND P1, PT, R7, 0x7fffff72, PT ;  /* 0x7fffff720700780c */ /* 0x000fe40003f26070 */
[----:B------:R-:W-:Y:S01]  /*7510*/  LEA.HI.X.SX32 R18, R5, R2, 0x1, P6 ;  /* 0x0000000205127211 */ /* 0x000fe200030f0eff */
[----:B------:R-:W-:-:S05]  /*7520*/  @!P0 IMAD.MOV.U32 R7, RZ, RZ, R9 ;  /* 0x000000ffff078224 */ /* 0x000fca00078e0009 */
[----:B------:R0:W2:Y:S02]  /*7530*/  @!P0 LDG.E.U16 R21, desc[UR20][R6.64] ;  /* 0x0000001406158981 */ /* 0x0000a4000c1e1500 */
[----:B0-----:R-:W-:Y:S02]  /*7540*/  @!P4 IMAD.MOV.U32 R6, RZ, RZ, R17 ;  /* 0x000000ffff06c224 */ /* 0x001fe400078e0011 */
[----:B------:R-:W-:-:S05]  /*7550*/  @!P4 IMAD.MOV.U32 R7, RZ, RZ, R18 ;  /* 0x000000ffff07c224 */ /* 0x000fca00078e0012 */
[----:B------:R0:W3:Y:S04]  /*7560*/  @!P4 LDG.E.U16 R15, desc[UR20][R6.64] ;  /* 0x00000014060fc981 */ /* 0x0000e8000c1e1500 */
[----:B------:R-:W-:Y:S04]  /*7570*/  STL [R1+0xb08], R29 ;  /* 0x000b081d01007387 */ /* 0x000fe80000100800 */
[----:B------:R1:W-:Y:S04]  /*7580*/  STL [R1+0xb10], R17 ;  /* 0x000b101101007387 */ /* 0x0003e80000100800 */
[----:B------:R4:W-:Y:S01]  /*7590*/  STL [R1+0xb04], R9 ;  /* 0x000b040901007387 */ /* 0x0009e20000100800 */
[----:B-1----:R-:W-:-:S02]  /*75a0*/  IMAD R17, R70, 0x1a, RZ ;  /* 0x0000001a46117824 */ /* 0x002fc400078e02ff */
[----:B----4-:R-:W-:Y:S01]  /*75b0*/  IMAD R9, R70, 0x18, RZ ;  /* 0x0000001846097824 */ /* 0x010fe200078e02ff */
[----:B------:R1:W-:Y:S04]  /*75c0*/  STL [R1+0xb0c], R18 ;  /* 0x000b0c1201007387 */ /* 0x0003e80000100800 */
[----:B------:R-:W-:Y:S01]  /*75d0*/  IADD3 R29, P0, PT, R9, R3, RZ ;  /* 0x00000003091d7210 */ /* 0x000fe20007f1e0ff */
[C---:B0-----:R-:W-:Y:S02]  /*75e0*/  VIADD R6, R12.reuse, 0xfffffff0 ;  /* 0xfffffff00c067836 */ /* 0x041fe40000000000 */
[----:B------:R-:W-:Y:S01]  /*75f0*/  VIADD R7, R12, 0xffffffef ;  /* 0xffffffef0c077836 */ /* 0x000fe20000000000 */
[----:B------:R-:W-:Y:S01]  /*7600*/  LEA.HI.X.SX32 R41, R10, R2, 0x1, P0 ;  /* 0x000000020a297211 */ /* 0x000fe200000f0eff */
[----:B------:R-:W-:Y:S01]  /*7610*/  IMAD R5, R70, 0xd, RZ ;  /* 0x0000000d46057824 */ /* 0x000fe200078e02ff */
[----:B------:R-:W-:Y:S01]  /*7620*/  ISETP.GE.U32.AND P4, PT, R6, 0x7fffff71, PT ;  /* 0x7fffff710600780c */ /* 0x000fe20003f86070 */
[----:B------:R-:W-:Y:S01]  /*7630*/  @!P3 IMAD.MOV.U32 R6, RZ, RZ, R29 ;  /* 0x000000ffff06b224 */ /* 0x000fe200078e001d */
[----:B------:R-:W-:-:S02]  /*7640*/  PRMT R19, RZ, 0x7610, R19 ;  /* 0x00007610ff137816 */ /* 0x000fc40000000013 */
[----:B------:R-:W-:Y:S01]  /*7650*/  ISETP.GE.U32.AND P0, PT, R7, 0x7fffff70, PT ;  /* 0x7fffff700700780c */ /* 0x000fe20003f06070 */
[----:B------:R-:W-:Y:S01]  /*7660*/  @!P3 IMAD.MOV.U32 R7, RZ, RZ, R41 ;  /* 0x000000ffff07b224 */ /* 0x000fe200078e0029 */
[----:B------:R-:W-:-:S04]  /*7670*/  PRMT R10, RZ, 0x7610, R10 ;  /* 0x00007610ff0a7816 */ /* 0x000fc8000000000a */
[----:B------:R0:W4:Y:S01]  /*7680*/  @!P3 LDG.E.U16 R19, desc[UR20][R6.64] ;  /* 0x000000140613b981 */ /* 0x000122000c1e1500 */
[----:B-1----:R-:W-:Y:S01]  /*7690*/  IMAD R18, R70, 0x1c, RZ ;  /* 0x0000001c46127824 */ /* 0x002fe200078e02ff */
[----:B------:R-:W-:Y:S02]  /*76a0*/  PRMT R27, RZ, 0x7610, R27 ;  /* 0x00007610ff1b7816 */ /* 0x000fe4000000001b */
[----:B---3--:R1:W-:Y:S04]  /*76b0*/  STL [R1+0x35c], R15 ;  /* 0x00035c0f01007387 */ /* 0x0083e80000100800 */
[----:B------:R-:W-:Y:S01]  /*76c0*/  STL [R1+0xb18], R29 ;  /* 0x000b181d01007387 */ /* 0x000fe20000100800 */
[----:B-1----:R-:W-:-:S05]  /*76d0*/  IADD3 R15, P6, PT, R17, R3, RZ ;  /* 0x00000003110f7210 */ /* 0x002fca0007fde0ff */
[----:B------:R-:W-:Y:S04]  /*76e0*/  STL [R1+0xb20], R15 ;  /* 0x000b200f01007387 */ /* 0x000fe80000100800 */
[----:B------:R-:W-:Y:S04]  /*76f0*/  STL [R1+0xb14], R41 ;  /* 0x000b142901007387 */ /* 0x000fe80000100800 */
[----:B--2---:R1:W-:Y:S01]  /*7700*/  STL [R1+0x360], R21 ;  /* 0x0003601501007387 */ /* 0x0043e20000100800 */
[----:B0-----:R-:W-:Y:S01]  /*7710*/  @!P5 IMAD.MOV.U32 R6, RZ, RZ, R15 ;  /* 0x000000ffff06d224 */ /* 0x001fe200078e000f */
[----:B-1----:R-:W-:-:S05]  /*7720*/  LEA.HI.X.SX32 R21, R5, R2, 0x1, P6 ;  /* 0x0000000205157211 */ /* 0x002fca00030f0eff */
[----:B------:R-:W-:Y:S01]  /*7730*/  @!P5 IMAD.MOV.U32 R7, RZ, RZ, R21 ;  /* 0x000000ffff07d224 */ /* 0x000fe200078e0015 */
[----:B------:R-:W-:-:S04]  /*7740*/  IADD3 R29, P3, PT, R18, R3, RZ ;  /* 0x00000003121d7210 */ /* 0x000fc80007f7e0ff */
[----:B------:R0:W5:Y:S01]  /*7750*/  @!P5 LDG.E.U16 R10, desc[UR20][R6.64] ;  /* 0x00000014060ad981 */ /* 0x000162000c1e1500 */
[----:B------:R-:W-:Y:S01]  /*7760*/  LEA.HI.X.SX32 R41, R11, R2, 0x1, P3 ;  /* 0x000000020b297211 */ /* 0x000fe200018f0eff */
[----:B0-----:R-:W-:-:S05]  /*7770*/  VIADD R6, R12, 0xffffffee ;  /* 0xffffffee0c067836 */ /* 0x001fca0000000000 */
[----:B------:R-:W-:Y:S01]  /*7780*/  ISETP.GE.U32.AND P5, PT, R6, 0x7fffff6f, PT ;  /* 0x7fffff6f0600780c */ /* 0x000fe20003fa6070 */
[----:B------:R-:W-:Y:S02]  /*7790*/  VIADD R6, R12, 0xffffffed ;  /* 0xffffffed0c067836 */ /* 0x000fe40000000000 */
[----:B------:R-:W-:-:S03]  /*77a0*/  @!P1 IMAD.MOV.U32 R7, RZ, RZ, R41 ;  /* 0x000000ffff079224 */ /* 0x000fc600078e0029 */
[----:B------:R-:W-:Y:S01]  /*77b0*/  ISETP.GE.U32.AND P3, PT, R6, 0x7fffff6e, PT ;  /* 0x7fffff6e0600780c */ /* 0x000fe20003f66070 */
[----:B------:R-:W-:-:S05]  /*77c0*/  @!P1 IMAD.MOV.U32 R6, RZ, RZ, R29 ;  /* 0x000000ffff069224 */ /* 0x000fca00078e001d */
[----:B------:R0:W2:Y:S04]  /*77d0*/  @!P1 LDG.E.U16 R27, desc[UR20][R6.64] ;  /* 0x00000014061b9981 */ /* 0x0000a8000c1e1500 */
[----:B------:R-:W-:Y:S04]  /*77e0*/  STL [R1+0xb1c], R21 ;  /* 0x000b1c1501007387 */ /* 0x000fe80000100800 */
[----:B----4-:R1:W-:Y:S01]  /*77f0*/  STL [R1+0x358], R19 ;  /* 0x0003581301007387 */ /* 0x0103e20000100800 */
[C---:B------:R-:W-:Y:S02]  /*7800*/  IMAD R5, R70.reuse, 0xf, RZ ;  /* 0x0000000f46057824 */ /* 0x040fe400078e02ff */
[----:B-1----:R-:W-:-:S05]  /*7810*/  IMAD R19, R70, 0x1e, RZ ;  /* 0x0000001e46137824 */ /* 0x002fca00078e02ff */
[----:B------:R-:W-:Y:S01]  /*7820*/  IADD3 R15, P6, PT, R19, R3, RZ ;  /* 0x00000003130f7210 */ /* 0x000fe20007fde0ff */
[----:B------:R-:W-:Y:S03]  /*7830*/  STL [R1+0xb28], R29 ;  /* 0x000b281d01007387 */ /* 0x000fe60000100800 */
[----:B------:R-:W-:Y:S01]  /*7840*/  LEA.HI.X.SX32 R21, R5, R2, 0x1, P6 ;  /* 0x0000000205157211 */ /* 0x000fe200030f0eff */
[----:B------:R-:W-:Y:S01]  /*7850*/  STL [R1+0xb30], R15 ;  /* 0x000b300f01007387 */ /* 0x000fe20000100800 */
[----:B------:R-:W-:Y:S01]  /*7860*/  PRMT R11, RZ, 0x7610, R11 ;  /* 0x00007610ff0b7816 */ /* 0x000fe2000000000b */
[----:B0-----:R-:W-:Y:S02]  /*7870*/  @!P4 IMAD.MOV.U32 R6, RZ, RZ, R15 ;  /* 0x000000ffff06c224 */ /* 0x001fe400078e000f */
[----:B------:R0:W-:Y:S01]  /*7880*/  STL [R1+0xb24], R41 ;  /* 0x000b242901007387 */ /* 0x0001e20000100800 */
[----:B------:R-:W-:-:S02]  /*7890*/  @!P4 IMAD.MOV.U32 R7, RZ, RZ, R21 ;  /* 0x000000ffff07c224 */ /* 0x000fc400078e0015 */
[C---:B------:R-:W-:Y:S01]  /*78a0*/  IMAD.SHL.U32 R5, R70.reuse, 0x10, RZ ;  /* 0x0000001046057824 */ /* 0x040fe200078e00ff */
[----:B------:R1:W-:Y:S04]  /*78b0*/  STL [R1+0xb2c], R21 ;  /* 0x000b2c1501007387 */ /* 0x0003e80000100800 */
[----:B------:R3:W5:Y:S01]  /*78c0*/  @!P4 LDG.E.U16 R11, desc[UR20][R6.64] ;  /* 0x00000014060bc981 */ /* 0x000762000c1e1500 */
[C---:B0-----:R-:W-:Y:S01]  /*78d0*/  LEA R41, P1, R70.reuse, R3, 0x5 ;  /* 0x0000000346297211 */ /* 0x041fe200078228ff */
[----:B-1----:R-:W-:-:S03]  /*78e0*/  IMAD R21, R70, 0x22, RZ ;  /* 0x0000002246157824 */ /* 0x002fc600078e02ff */
[----:B------:R-:W-:Y:S01]  /*78f0*/  LEA.HI.X.SX32 R43, R5, R2, 0x1, P1 ;  /* 0x00000002052b7211 */ /* 0x000fe200008f0eff */
[----:B---3--:R-:W-:Y:S02]  /*7900*/  IMAD R6, R70, 0x11, RZ ;  /* 0x0000001146067824 */ /* 0x008fe400078e02ff */
[----:B------:R-:W-:Y:S01]  /*7910*/  VIADD R7, R12, 0xffffffec ;  /* 0xffffffec0c077836 */ /* 0x000fe20000000000 */
[----:B------:R-:W-:-:S04]  /*7920*/  PRMT R22, RZ, 0x7610, R22 ;  /* 0x00007610ff167816 */ /* 0x000fc80000000016 */
[----:B------:R-:W-:Y:S01]  /*7930*/  ISETP.GE.U32.AND P4, PT, R7, 0x7fffff6d, PT ;  /* 0x7fffff6d0700780c */ /* 0x000fe20003f86070 */
[----:B------:R-:W-:Y:S01]  /*7940*/  @!P0 IMAD.MOV.U32 R7, RZ, RZ, R43 ;  /* 0x000000ffff078224 */ /* 0x000fe200078e002b */
[----:B------:R-:W-:Y:S01]  /*7950*/  PRMT R23, RZ, 0x7610, R23 ;  /* 0x00007610ff177816 */ /* 0x000fe20000000017 */
[----:B--2---:R0:W-:Y:S02]  /*7960*/  STL [R1+0x354], R27 ;  /* 0x0003541b01007387 */ /* 0x0041e40000100800 */
[----:B0-----:R-:W-:-:S04]  /*7970*/  IADD3 R27, P6, PT, R21, R3, RZ ;  /* 0x00000003151b7210 */ /* 0x001fc80007fde0ff */
[----:B------:R-:W-:Y:S01]  /*7980*/  LEA.HI.X.SX32 R29, R6, R2, 0x1, P6 ;  /* 0x00000002061d7211 */ /* 0x000fe200030f0eff */
[----:B------:R-:W-:-:S05]  /*7990*/  @!P0 IMAD.MOV.U32 R6, RZ, RZ, R41 ;  /* 0x000000ffff068224 */ /* 0x000fca00078e0029 */
[----:B------:R0:W2:Y:S02]  /*79a0*/  @!P0 LDG.E.U16 R22, desc[UR20][R6.64] ;  /* 0x0000001406168981 */ /* 0x0000a4000c1e1500 */
[----:B0-----:R-:W-:Y:S02]  /*79b0*/  @!P5 IMAD.MOV.U32 R6, RZ, RZ, R27 ;  /* 0x000000ffff06d224 */ /* 0x001fe400078e001b */
[----:B------:R-:W-:-:S05]  /*79c0*/  @!P5 IMAD.MOV.U32 R7, RZ, RZ, R29 ;  /* 0x000000ffff07d224 */ /* 0x000fca00078e001d */
[----:B------:R0:W3:Y:S04]  /*79d0*/  @!P5 LDG.E.U16 R23, desc[UR20][R6.64] ;  /* 0x000000140617d981 */ /* 0x0000e8000c1e1500 */
[----:B------:R-:W-:Y:S04]  /*79e0*/  STL [R1+0xb38], R41 ;  /* 0x000b382901007387 */ /* 0x000fe80000100800 */
[----:B------:R-:W-:Y:S04]  /*79f0*/  STL [R1+0xb40], R27 ;  /* 0x000b401b01007387 */ /* 0x000fe80000100800 */
[----:B------:R-:W-:Y:S04]  /*7a00*/  STL [R1+0xb34], R43 ;  /* 0x000b342b01007387 */ /* 0x000fe80000100800 */
[----:B------:R-:W-:Y:S01]  /*7a10*/  STL [R1+0xb3c], R29 ;  /* 0x000b3c1d01007387 */ /* 0x000fe20000100800 */
[----:B0-----:R-:W-:-:S02]  /*7a20*/  VIADD R6, R12, 0xffffffea ;  /* 0xffffffea0c067836 */ /* 0x001fc40000000000 */
[----:B------:R-:W-:Y:S02]  /*7a30*/  VIADD R7, R12, 0xffffffe9 ;  /* 0xffffffe90c077836 */ /* 0x000fe40000000000 */
[----:B------:R-:W-:Y:S01]  /*7a40*/  IMAD R5, R70, 0x13, RZ ;  /* 0x0000001346057824 */ /* 0x000fe200078e02ff */
[----:B------:R-:W-:Y:S02]  /*7a50*/  ISETP.GE.U32.AND P5, PT, R6, 0x7fffff6b, PT ;  /* 0x7fffff6b0600780c */ /* 0x000fe40003fa6070 */
[----:B------:R-:W-:Y:S02]  /*7a60*/  PRMT R37, RZ, 0x7610, R37 ;  /* 0x00007610ff257816 */ /* 0x000fe40000000025 */
[----:B------:R-:W-:Y:S01]  /*7a70*/  PRMT R25, RZ, 0x7610, R25 ;  /* 0x00007610ff197816 */ /* 0x000fe20000000019 */
[----:B--2---:R0:W-:Y:S02]  /*7a80*/  STL [R1+0x350], R22 ;  /* 0x0003501601007387 */ /* 0x0041e40000100800 */
[----:B0-----:R-:W-:-:S05]  /*7a90*/  IMAD R22, R70, 0x24, RZ ;  /* 0x0000002446167824 */ /* 0x001fca00078e02ff */
[----:B------:R-:W-:Y:S01]  /*7aa0*/  IADD3 R41, P0, PT, R22, R3, RZ ;  /* 0x0000000316297210 */ /* 0x000fe20007f1e0ff */
[----:B---3--:R0:W-:Y:S03]  /*7ab0*/  STL [R1+0x34c], R23 ;  /* 0x00034c1701007387 */ /* 0x0081e60000100800 */
[----:B------:R-:W-:Y:S01]  /*7ac0*/  LEA.HI.X.SX32 R8, R8, R2, 0x1, P0 ;  /* 0x0000000208087211 */ /* 0x000fe200000f0eff */
[----:B0-----:R-:W-:Y:S01]  /*7ad0*/  IMAD R23, R70, 0x26, RZ ;  /* 0x0000002646177824 */ /* 0x001fe200078e02ff */
[----:B------:R-:W-:Y:S01]  /*7ae0*/  ISETP.GE.U32.AND P0, PT, R7, 0x7fffff6a, PT ;  /* 0x7fffff6a0700780c */ /* 0x000fe20003f06070 */
[----:B------:R-:W-:-:S03]  /*7af0*/  @!P3 IMAD.MOV.U32 R6, RZ, RZ, R41 ;  /* 0x000000ffff06b224 */ /* 0x000fc600078e0029 */
[----:B------:R-:W-:Y:S01]  /*7b00*/  IADD3 R27, P6, PT, R23, R3, RZ ;  /* 0x00000003171b7210 */ /* 0x000fe20007fde0ff */
[----:B------:R-:W-:-:S03]  /*7b10*/  @!P3 IMAD.MOV.U32 R7, RZ, RZ, R8 ;  /* 0x000000ffff07b224 */ /* 0x000fc600078e0008 */
[----:B------:R-:W-:Y:S02]  /*7b20*/  LEA.HI.X.SX32 R29, R5, R2, 0x1, P6 ;  /* 0x00000002051d7211 */ /* 0x000fe400030f0eff */
[----:B------:R0:W2:Y:S02]  /*7b30*/  @!P3 LDG.E.U16 R37, desc[UR20][R6.64] ;  /* 0x000000140625b981 */ /* 0x0000a4000c1e1500 */
[----:B0-----:R-:W-:Y:S02]  /*7b40*/  @!P4 IMAD.MOV.U32 R6, RZ, RZ, R27 ;  /* 0x000000ffff06c224 */ /* 0x001fe400078e001b */
[----:B------:R-:W-:-:S05]  /*7b50*/  @!P4 IMAD.MOV.U32 R7, RZ, RZ, R29 ;  /* 0x000000ffff07c224 */ /* 0x000fca00078e001d */
[----:B------:R0:W3:Y:S01]  /*7b60*/  @!P4 LDG.E.U16 R25, desc[UR20][R6.64] ;  /* 0x000000140619c981 */ /* 0x0000e2000c1e1500 */
[----:B------:R-:W-:-:S03]  /*7b70*/  VIADD R15, R12, 0xffffffeb ;  /* 0xffffffeb0c0f7836 */ /* 0x000fc60000000000 */
[----:B------:R-:W-:Y:S04]  /*7b80*/  STL [R1+0xea8], R41 ;  /* 0x000ea82901007387 */ /* 0x000fe80000100800 */
[----:B------:R-:W-:Y:S01]  /*7b90*/  STL [R1+0xeb0], R27 ;  /* 0x000eb01b01007387 */ /* 0x000fe20000100800 */
[----:B------:R-:W-:-:S03]  /*7ba0*/  ISETP.GE.U32.AND P1, PT, R15, 0x7fffff6c, PT ;  /* 0x7fffff6c0f00780c */ /* 0x000fc60003f26070 */
[----:B------:R1:W-:Y:S04]  /*7bb0*/  STL [R1+0xb44], R8 ;  /* 0x000b440801007387 */ /* 0x0003e80000100800 */
[----:B------:R-:W-:Y:S01]  /*7bc0*/  STL [R1+0xeac], R29 ;  /* 0x000eac1d01007387 */ /* 0x000fe20000100800 */
[----:B-1----:R-:W-:Y:S02]  /*7bd0*/  IMAD R8, R70, 0x28, RZ ;  /* 0x0000002846087824 */ /* 0x002fe400078e02ff */
[C---:B0-----:R-:W-:Y:S02]  /*7be0*/  VIADD R6, R12.reuse, 0xffffffe8 ;  /* 0xffffffe80c067836 */ /* 0x041fe40000000000 */
[----:B------:R-:W-:Y:S01]  /*7bf0*/  VIADD R7, R12, 0xffffffe7 ;  /* 0xffffffe70c077836 */ /* 0x000fe20000000000 */
[----:B------:R-:W-:-:S02]  /*7c00*/  PRMT R34, RZ, 0x7610, R34 ;  /* 0x00007610ff227816 */ /* 0x000fc40000000022 */
[----:B------:R-:W-:Y:S01]  /*7c10*/  ISETP.GE.U32.AND P4, PT, R6, 0x7fffff69, PT ;  /* 0x7fffff690600780c */ /* 0x000fe20003f86070 */
[----:B---3--:R-:W-:Y:S04]  /*7c20*/  STL [R1+0x344], R25 ;  /* 0x0003441901007387 */ /* 0x008fe80000100800 */
[----:B--2---:R0:W-:Y:S02]  /*7c30*/  STL [R1+0x348], R37 ;  /* 0x0003482501007387 */ /* 0x0041e40000100800 */
[----:B0-----:R-:W-:-:S04]  /*7c40*/  IADD3 R37, P3, PT, R8, R3, RZ ;  /* 0x0000000308257210 */ /* 0x001fc80007f7e0ff */
[----:B------:R-:W-:Y:S01]  /*7c50*/  LEA.HI.X.SX32 R13, R13, R2, 0x1, P3 ;  /* 0x000000020d0d7211 */ /* 0x000fe200018f0eff */
[----:B------:R-:W-:Y:S01]  /*7c60*/  @!P1 IMAD.MOV.U32 R6, RZ, RZ, R37 ;  /* 0x000000ffff069224 */ /* 0x000fe200078e0025 */
[----:B------:R-:W-:-:S03]  /*7c70*/  ISETP.GE.U32.AND P3, PT, R7, 0x7fffff68, PT ;  /* 0x7fffff680700780c */ /* 0x000fc60003f66070 */
[----:B------:R-:W-:-:S05]  /*7c80*/  @!P1 IMAD.MOV.U32 R7, RZ, RZ, R13 ;  /* 0x000000ffff079224 */ /* 0x000fca00078e000d */
[----:B------:R0:W2:Y:S01]  /*7c90*/  @!P1 LDG.E.U16 R34, desc[UR20][R6.64] ;  /* 0x0000001406229981 */ /* 0x0000a2000c1e1500 */
[C---:B------:R-:W-:Y:S02]  /*7ca0*/  IMAD R25, R70.reuse, 0x2a, RZ ;  /* 0x0000002a46197824 */ /* 0x040fe400078e02ff */
[----:B------:R-:W-:-:S03]  /*7cb0*/  IMAD R5, R70, 0x15, RZ ;  /* 0x0000001546057824 */ /* 0x000fc600078e02ff */
[----:B------:R-:W-:-:S04]  /*7cc0*/  IADD3 R27, P6, PT, R25, R3, RZ ;  /* 0x00000003191b7210 */ /* 0x000fc80007fde0ff */
[----:B------:R-:W-:Y:S01]  /*7cd0*/  LEA.HI.X.SX32 R29, R5, R2, 0x1, P6 ;  /* 0x00000002051d7211 */ /* 0x000fe200030f0eff */
[----:B0-----:R-:W-:Y:S01]  /*7ce0*/  @!P5 IMAD.MOV.U32 R6, RZ, RZ, R27 ;  /* 0x000000ffff06d224 */ /* 0x001fe200078e001b */
[----:B------:R-:W-:-:S03]  /*7cf0*/  PRMT R20, RZ, 0x7610, R20 ;  /* 0x00007610ff147816 */ /* 0x000fc60000000014 */
[----:B------:R-:W-:Y:S01]  /*7d00*/  @!P5 IMAD.MOV.U32 R7, RZ, RZ, R29 ;  /* 0x000000ffff07d224 */ /* 0x000fe200078e001d */
[----:B------:R-:W-:Y:S04]  /*7d10*/  STL [R1+0xe9c], R37 ;  /* 0x000e9c2501007387 */ /* 0x000fe80000100800 */
[----:B------:R0:W3:Y:S04]  /*7d20*/  @!P5 LDG.E.U16 R20, desc[UR20][R6.64] ;  /* 0x000000140614d981 */ /* 0x0000e8000c1e1500 */
[----:B------:R-:W-:Y:S04]  /*7d30*/  STL [R1+0xea4], R27 ;  /* 0x000ea41b01007387 */ /* 0x000fe80000100800 */
[----:B------:R1:W-:Y:S04]  /*7d40*/  STL [R1+0xe98], R13 ;  /* 0x000e980d01007387 */ /* 0x0003e80000100800 */
[----:B------:R-:W-:Y:S01]  /*7d50*/  STL [R1+0xea0], R29 ;  /* 0x000ea01d01007387 */ /* 0x000fe20000100800 */
[----:B-1----:R-:W-:-:S02]  /*7d60*/  IMAD R13, R70, 0x2c, RZ ;  /* 0x0000002c460d7824 */ /* 0x002fc400078e02ff */
[C---:B0-----:R-:W-:Y:S02]  /*7d70*/  VIADD R6, R12.reuse, 0xffffffe6 ;  /* 0xffffffe60c067836 */ /* 0x041fe40000000000 */
[----:B------:R-:W-:Y:S01]  /*7d80*/  VIADD R7, R12, 0xffffffe5 ;  /* 0xffffffe50c077836 */ /* 0x000fe20000000000 */
[----:B------:R-:W-:Y:S02]  /*7d90*/  PRMT R31, RZ, 0x7610, R31 ;  /* 0x00007610ff1f7816 */ /* 0x000fe4000000001f */
[----:B------:R-:W-:Y:S01]  /*7da0*/  ISETP.GE.U32.AND P5, PT, R6, 0x7fffff67, PT ;  /* 0x7fffff670600780c */ /* 0x000fe20003fa6070 */
        /* <DEDUP_REMOVED lines=8> */
[----:B------:R-:W-:Y:S01]  /*7e30*/  IMAD R5, R70, 0x17, RZ ;  /* 0x0000001746057824 */ /* 0x000fe200078e02ff */
[----:B---3--:R1:W-:Y:S04]  /*7e40*/  STL [R1+0x33c], R20 ;  /* 0x00033c1401007387 */ /* 0x0083e80000100800 */
[----:B------:R-:W-:Y:S01]  /*7e50*/  STL [R1+0xe8c], R34 ;  /* 0x000e8c2201007387 */ /* 0x000fe20000100800 */
[----:B-1----:R-:W-:-:S04]  /*7e60*/  IADD3 R20, P6, PT, R27, R3, RZ ;  /* 0x000000031b147210 */ /* 0x002fc80007fde0ff */
[----:B------:R-:W-:Y:S01]  /*7e70*/  LEA.HI.X.SX32 R29, R5, R2, 0x1, P6 ;  /* 0x00000002051d7211 */ /* 0x000fe200030f0eff */
[----:B------:R-:W-:Y:S01]  /*7e80*/  STL [R1+0xe94], R20 ;  /* 0x000e941401007387 */ /* 0x000fe20000100800 */
[----:B------:R-:W-:-:S03]  /*7e90*/  PRMT R15, RZ, 0x7610, R15 ;  /* 0x00007610ff0f7816 */ /* 0x000fc6000000000f */
[----:B------:R1:W-:Y:S01]  /*7ea0*/  STL [R1+0xe88], R14 ;  /* 0x000e880e01007387 */ /* 0x0003e20000100800 */
[----:B0-----:R-:W-:Y:S02]  /*7eb0*/  @!P4 IMAD.MOV.U32 R7, RZ, RZ, R29 ;  /* 0x000000ffff07c224 */ /* 0x001fe400078e001d */
[----:B------:R-:W-:Y:S01]  /*7ec0*/  @!P4 IMAD.MOV.U32 R6, RZ, RZ, R20 ;  /* 0x000000ffff06c224 */ /* 0x000fe200078e0014 */
[----:B------:R0:W-:Y:S01]  /*7ed0*/  STL [R1+0xe90], R29 ;  /* 0x000e901d01007387 */ /* 0x0001e20000100800 */
[----:B------:R-:W-:-:S03]  /*7ee0*/  IMAD R5, R70, 0x19, RZ ;  /* 0x0000001946057824 */ /* 0x000fc600078e02ff */
[----:B------:R3:W5:Y:S01]  /*7ef0*/  @!P4 LDG.E.U16 R15, desc[UR20][R6.64] ;  /* 0x00000014060fc981 */ /* 0x000762000c1e1500 */
[C---:B-1----:R-:W-:Y:S02]  /*7f00*/  IMAD R14, R70.reuse, 0x30, RZ ;  /* 0x00000030460e7824 */ /* 0x042fe400078e02ff */
[----:B0-----:R-:W-:-:S03]  /*7f10*/  IMAD R29, R70, 0x32, RZ ;  /* 0x00000032461d7824 */ /* 0x001fc600078e02ff */
[-C--:B------:R-:W-:Y:S01]  /*7f20*/  IADD3 R34, P0, PT, R14, R3.reuse, RZ ;  /* 0x000000030e227210 */ /* 0x080fe20007f1e0ff */
[C---:B---3--:R-:W-:Y:S01]  /*7f30*/  VIADD R6, R12.reuse, 0xffffffe4 ;  /* 0xffffffe40c067836 */ /* 0x048fe20000000000 */
[----:B------:R-:W-:Y:S01]  /*7f40*/  IADD3 R20, P6, PT, R29, R3, RZ ;  /* 0x000000031d147210 */ /* 0x000fe20007fde0ff */
[----:B------:R-:W-:Y:S01]  /*7f50*/  VIADD R7, R12, 0xffffffe3 ;  /* 0xffffffe30c077836 */ /* 0x000fe20000000000 */
[----:B------:R-:W-:Y:S01]  /*7f60*/  LEA.HI.X.SX32 R9, R9, R2, 0x1, P0 ;  /* 0x0000000209097211 */ /* 0x000fe200000f0eff */
[----:B------:R-:W-:Y:S01]  /*7f70*/  STL [R1+0xe7c], R34 ;  /* 0x000e7c2201007387 */ /* 0x000fe20000100800 */
[----:B------:R-:W-:Y:S01]  /*7f80*/  ISETP.GE.U32.AND P4, PT, R6, 0x7fffff65, PT ;  /* 0x7fffff650600780c */ /* 0x000fe20003f86070 */
[----:B------:R-:W-:Y:S01]  /*7f90*/  @!P3 IMAD.MOV.U32 R6, RZ, RZ, R34 ;  /* 0x000000ffff06b224 */ /* 0x000fe200078e0022 */
[----:B------:R-:W-:Y:S01]  /*7fa0*/  PRMT R33, RZ, 0x7610, R33 ;  /* 0x00007610ff217816 */ /* 0x000fe20000000021 */
[----:B------:R-:W-:Y:S01]  /*7fb0*/  STL [R1+0xe84], R20 ;  /* 0x000e841401007387 */ /* 0x000fe20000100800 */
[----:B------:R-:W-:Y:S01]  /*7fc0*/  ISETP.GE.U32.AND P0, PT, R7, 0x7fffff64, PT ;  /* 0x7fffff640700780c */ /* 0x000fe20003f06070 */
[----:B------:R-:W-:-:S02]  /*7fd0*/  @!P3 IMAD.MOV.U32 R7, RZ, RZ, R9 ;  /* 0x000000ffff07b224 */ /* 0x000fc400078e0009 */
[----:B------:R0:W-:Y:S01]  /*7fe0*/  STL [R1+0xe78], R9 ;  /* 0x000e780901007387 */ /* 0x0001e20000100800 */
[----:B------:R-:W-:-:S03]  /*7ff0*/  PRMT R16, RZ, 0x7610, R16 ;  /* 0x00007610ff107816 */ /* 0x000fc60000000010 */
[----:B------:R1:W3:Y:S01]  /*8000*/  @!P3 LDG.E.U16 R33, desc[UR20][R6.64] ;  /* 0x000000140621b981 */ /* 0x0002e2000c1e1500 */
[----:B0-----:R-:W-:Y:S02]  /*8010*/  IMAD R9, R70, 0x34, RZ ;  /* 0x0000003446097824 */ /* 0x001fe400078e02ff */
[----:B-1----:R-:W-:-:S03]  /*8020*/  @!P5 IMAD.MOV.U32 R6, RZ, RZ, R20 ;  /* 0x000000ffff06d224 */ /* 0x002fc600078e0014 */
[----:B------:R-:W-:-:S04]  /*8030*/  IADD3 R34, P3, PT, R9, R3, RZ ;  /* 0x0000000309227210 */ /* 0x000fc80007f7e0ff */
[-C--:B------:R-:W-:Y:S02]  /*8040*/  LEA.HI.X.SX32 R37, R17, R2.reuse, 0x1, P3 ;  /* 0x0000000211257211 */ /* 0x080fe400018f0eff */
[----:B------:R-:W-:Y:S01]  /*8050*/  PRMT R32, RZ, 0x7610, R32 ;  /* 0x00007610ff207816 */ /* 0x000fe20000000020 */
[----:B--2---:R0:W-:Y:S02]  /*8060*/  STL [R1+0x338], R31 ;  /* 0x0003381f01007387 */ /* 0x0041e40000100800 */
[----:B0-----:R-:W-:-:S05]  /*8070*/  LEA.HI.X.SX32 R31, R5, R2, 0x1, P6 ;  /* 0x00000002051f7211 */ /* 0x001fca00030f0eff */
[----:B------:R-:W-:-:S05]  /*8080*/  @!P5 IMAD.MOV.U32 R7, RZ, RZ, R31 ;  /* 0x000000ffff07d224 */ /* 0x000fca00078e001f */
[----:B------:R0:W5:Y:S02]  /*8090*/  @!P5 LDG.E.U16 R16, desc[UR20][R6.64] ;  /* 0x000000140610d981 */ /* 0x000164000c1e1500 */
[C---:B0-----:R-:W-:Y:S02]  /*80a0*/  VIADD R6, R12.reuse, 0xffffffe2 ;  /* 0xffffffe20c067836 */ /* 0x041fe40000000000 */
[----:B------:R-:W-:-:S03]  /*80b0*/  VIADD R7, R12, 0xffffffe1 ;  /* 0xffffffe10c077836 */ /* 0x000fc60000000000 */
[----:B------:R-:W-:Y:S01]  /*80c0*/  ISETP.GE.U32.AND P5, PT, R6, 0x7fffff63, PT ;  /* 0x7fffff630600780c */ /* 0x000fe20003fa6070 */
[----:B------:R-:W-:Y:S01]  /*80d0*/  @!P1 IMAD.MOV.U32 R6, RZ, RZ, R34 ;  /* 0x000000ffff069224 */ /* 0x000fe200078e0022 */
[----:B------:R-:W-:Y:S01]  /*80e0*/  ISETP.GE.U32.AND P3, PT, R7, 0x7fffff62, PT ;  /* 0x7fffff620700780c */ /* 0x000fe20003f66070 */
[----:B------:R-:W-:-:S05]  /*80f0*/  @!P1 IMAD.MOV.U32 R7, RZ, RZ, R37 ;  /* 0x000000ffff079224 */ /* 0x000fca00078e0025 */
[----:B------:R0:W2:Y:S04]  /*8100*/  @!P1 LDG.E.U16 R32, desc[UR20][R6.64] ;  /* 0x0000001406209981 */ /* 0x0000a8000c1e1500 */
[----:B------:R1:W-:Y:S01]  /*8110*/  STL [R1+0xe80], R31 ;  /* 0x000e801f01007387 */ /* 0x0003e20000100800 */
[C---:B------:R-:W-:Y:S02]  /*8120*/  IMAD R5, R70.reuse, 0x1b, RZ ;  /* 0x0000001b46057824 */ /* 0x040fe400078e02ff */
[----:B-1----:R-:W-:Y:S01]  /*8130*/  IMAD R31, R70, 0x36, RZ ;  /* 0x00000036461f7824 */ /* 0x002fe200078e02ff */
[----:B------:R-:W-:Y:S04]  /*8140*/  STL [R1+0xe6c], R34 ;  /* 0x000e6c2201007387 */ /* 0x000fe80000100800 */
[----:B------:R-:W-:-:S05]  /*8150*/  IADD3 R20, P6, PT, R31, R3, RZ ;  /* 0x000000031f147210 */ /* 0x000fca0007fde0ff */
[----:B------:R-:W-:Y:S04]  /*8160*/  STL [R1+0xe74], R20 ;  /* 0x000e741401007387 */ /* 0x000fe80000100800 */
[----:B------:R-:W-:Y:S04]  /*8170*/  STL [R1+0xe68], R37 ;  /* 0x000e682501007387 */ /* 0x000fe80000100800 */
[----:B---3--:R1:W-:Y:S01]  /*8180*/  STL [R1+0x334], R33 ;  /* 0x0003342101007387 */ /* 0x0083e20000100800 */
[----:B------:R-:W-:Y:S02]  /*8190*/  PRMT R17, RZ, 0x7610, R17 ;  /* 0x00007610ff117816 */ /* 0x000fe40000000011 */
[----:B-1----:R-:W-:Y:S01]  /*81a0*/  LEA.HI.X.SX32 R33, R5, R2, 0x1, P6 ;  /* 0x0000000205217211 */ /* 0x002fe200030f0eff */
[----:B0-----:R-:W-:-:S04]  /*81b0*/  @!P4 IMAD.MOV.U32 R6, RZ, RZ, R20 ;  /* 0x000000ffff06c224 */ /* 0x001fc800078e0014 */
[----:B------:R0:W-:Y:S01]  /*81c0*/  STL [R1+0xe70], R33 ;  /* 0x000e702101007387 */ /* 0x0001e20000100800 */
[----:B------:R-:W-:Y:S02]  /*81d0*/  @!P4 IMAD.MOV.U32 R7, RZ, RZ, R33 ;  /* 0x000000ffff07c224 */ /* 0x000fe400078e0021 */
[----:B------:R-:W-:-:S03]  /*81e0*/  IMAD R5, R70, 0x1d, RZ ;  /* 0x0000001d46057824 */ /* 0x000fc600078e02ff */
[----:B------:R1:W5:Y:S01]  /*81f0*/  @!P4 LDG.E.U16 R17, desc[UR20][R6.64] ;  /* 0x000000140611c981 */ /* 0x000362000c1e1500 */
[----:B0-----:R-:W-:Y:S01]  /*8200*/  IMAD R33, R70, 0x3a, RZ ;  /* 0x0000003a46217824 */ /* 0x001fe200078e02ff */
[----:B------:R-:W-:Y:S01]  /*8210*/  PRMT R35, RZ, 0x7610, R35 ;  /* 0x00007610ff237816 */ /* 0x000fe20000000023 */
[C---:B-1----:R-:W-:Y:S02]  /*8220*/  VIADD R6, R12.reuse, 0xffffffe0 ;  /* 0xffffffe00c067836 */ /* 0x042fe40000000000 */
[----:B------:R-:W-:Y:S01]  /*8230*/  VIADD R7, R12, 0xffffffdf ;  /* 0xffffffdf0c077836 */ /* 0x000fe20000000000 */
[----:B------:R-:W-:Y:S02]  /*8240*/  IADD3 R20, P6, PT, R33, R3, RZ ;  /* 0x0000000321147210 */ /* 0x000fe40007fde0ff */
[----:B------:R-:W-:Y:S02]  /*8250*/  ISETP.GE.U32.AND P4, PT, R6, 0x7fffff61, PT ;  /* 0x7fffff610600780c */ /* 0x000fe40003f86070 */
[----:B------:R-:W-:Y:S01]  /*8260*/  LEA.HI.X.SX32 R37, R5, R2, 0x1, P6 ;  /* 0x0000000205257211 */ /* 0x000fe200030f0eff */
[C---:B------:R-:W-:Y:S01]  /*8270*/  IMAD R34, R70.reuse, 0x3c, RZ ;  /* 0x0000003c46227824 */ /* 0x040fe200078e02ff */
[----:B------:R-:W-:Y:S01]  /*8280*/  PRMT R39, RZ, 0x7610, R39 ;  /* 0x00007610ff277816 */ /* 0x000fe20000000027 */
[----:B--2---:R0:W-:Y:S02]  /*8290*/  STL [R1+0x330], R32 ;  /* 0x0003302001007387 */ /* 0x0041e40000100800 */
[----:B0-----:R-:W-:-:S05]  /*82a0*/  IMAD R32, R70, 0x38, RZ ;  /* 0x0000003846207824 */ /* 0x001fca00078e02ff */
[----:B------:R-:W-:-:S04]  /*82b0*/  IADD3 R41, P1, PT, R32, R3, RZ ;  /* 0x0000000320297210 */ /* 0x000fc80007f3e0ff */
[----:B------:R-:W-:Y:S01]  /*82c0*/  LEA.HI.X.SX32 R43, R18, R2, 0x1, P1 ;  /* 0x00000002122b7211 */ /* 0x000fe200008f0eff */
[----:B------:R-:W-:Y:S01]  /*82d0*/  @!P0 IMAD.MOV.U32 R6, RZ, RZ, R41 ;  /* 0x000000ffff068224 */ /* 0x000fe200078e0029 */
[----:B------:R-:W-:-:S03]  /*82e0*/  ISETP.GE.U32.AND P1, PT, R7, 0x7fffff60, PT ;  /* 0x7fffff600700780c */ /* 0x000fc60003f26070 */
[----:B------:R-:W-:Y:S01]  /*82f0*/  @!P0 IMAD.MOV.U32 R7, RZ, RZ, R43 ;  /* 0x000000ffff078224 */ /* 0x000fe200078e002b */
[----:B------:R-:W-:-:S04]  /*8300*/  PRMT R18, RZ, 0x7610, R18 ;  /* 0x00007610ff127816 */ /* 0x000fc80000000012 */
[----:B------:R0:W2:Y:S02]  /*8310*/  @!P0 LDG.E.U16 R35, desc[UR20][R6.64] ;  /* 0x0000001406238981 */ /* 0x0000a4000c1e1500 */
[----:B0-----:R-:W-:Y:S02]  /*8320*/  @!P5 IMAD.MOV.U32 R6, RZ, RZ, R20 ;  /* 0x000000ffff06d224 */ /* 0x001fe400078e0014 */
[----:B------:R-:W-:Y:S01]  /*8330*/  @!P5 IMAD.MOV.U32 R7, RZ, RZ, R37 ;  /* 0x000000ffff07d224 */ /* 0x000fe200078e0025 */
[----:B------:R0:W-:Y:S04]  /*8340*/  STL [R1+0xe5c], R41 ;  /* 0x000e5c2901007387 */ /* 0x0001e80000100800 */
[----:B------:R1:W5:Y:S04]  /*8350*/  @!P5 LDG.E.U16 R18, desc[UR20][R6.64] ;  /* 0x000000140612d981 */ /* 0x000368000c1e1500 */
[----:B------:R-:W-:Y:S01]  /*8360*/  STL [R1+0xe64], R20 ;  /* 0x000e641401007387 */ /* 0x000fe20000100800 */
[----:B0-----:R-:W-:Y:S01]  /*8370*/  IADD3 R41, P0, PT, R34, R3, RZ ;  /* 0x0000000322297210 */ /* 0x001fe20007f1e0ff */
[----:B-1----:R-:W-:-:S02]  /*8380*/  VIADD R6, R12, 0xffffffde ;  /* 0xffffffde0c067836 */ /* 0x002fc40000000000 */
[----:B------:R0:W-:Y:S03]  /*8390*/  STL [R1+0xe58], R43 ;  /* 0x000e582b01007387 */ /* 0x0001e60000100800 */
[----:B------:R-:W-:Y:S01]  /*83a0*/  ISETP.GE.U32.AND P5, PT, R6, 0x7fffff5f, PT ;  /* 0x7fffff5f0600780c */ /* 0x000fe20003fa6070 */
[----:B------:R-:W-:Y:S01]  /*83b0*/  VIADD R6, R12, 0xffffffdd ;  /* 0xffffffdd0c067836 */ /* 0x000fe20000000000 */
[----:B0-----:R-:W-:-:S04]  /*83c0*/  LEA.HI.X.SX32 R43, R19, R2, 0x1, P0 ;  /* 0x00000002132b7211 */ /* 0x001fc800000f0eff */
[----:B------:R-:W-:Y:S01]  /*83d0*/  ISETP.GE.U32.AND P0, PT, R6, 0x7fffff5e, PT ;  /* 0x7fffff5e0600780c */ /* 0x000fe20003f06070 */
[----:B------:R-:W-:Y:S02]  /*83e0*/  @!P3 IMAD.MOV.U32 R6, RZ, RZ, R41 ;  /* 0x000000ffff06b224 */ /* 0x000fe400078e0029 */
[----:B------:R-:W-:-:S05]  /*83f0*/  @!P3 IMAD.MOV.U32 R7, RZ, RZ, R43 ;  /* 0x000000ffff07b224 */ /* 0x000fca00078e002b */
[----:B------:R0:W3:Y:S04]  /*8400*/  @!P3 LDG.E.U16 R39, desc[UR20][R6.64] ;  /* 0x000000140627b981 */ /* 0x0000e8000c1e1500 */
[----:B------:R-:W-:Y:S01]  /*8410*/  STL [R1+0xe60], R37 ;  /* 0x000e602501007387 */ /* 0x000fe20000100800 */
[C---:B------:R-:W-:Y:S01]  /*8420*/  IMAD R5, R70.reuse, 0x1f, RZ ;  /* 0x0000001f46057824 */ /* 0x040fe200078e02ff */
[----:B------:R-:W-:Y:S02]  /*8430*/  PRMT R19, RZ, 0x7610, R19 ;  /* 0x00007610ff137816 */ /* 0x000fe40000000013 */
[----:B------:R-:W-:Y:S01]  /*8440*/  PRMT R38, RZ, 0x7610, R38 ;  /* 0x00007610ff267816 */ /* 0x000fe20000000026 */
[----:B--2---:R1:W-:Y:S02]  /*8450*/  STL [R1+0x32c], R35 ;  /* 0x00032c2301007387 */ /* 0x0043e40000100800 */
[----:B-1----:R-:W-:-:S05]  /*8460*/  IMAD R35, R70, 0x3e, RZ ;  /* 0x0000003e46237824 */ /* 0x002fca00078e02ff */
[----:B------:R-:W-:Y:S01]  /*8470*/  IADD3 R20, P6, PT, R35, R3, RZ ;  /* 0x0000000323147210 */ /* 0x000fe20007fde0ff */
[----:B------:R-:W-:Y:S03]  /*8480*/  STL [R1+0xe4c], R41 ;  /* 0x000e4c2901007387 */ /* 0x000fe60000100800 */
[----:B------:R-:W-:Y:S01]  /*8490*/  LEA.HI.X.SX32 R37, R5, R2, 0x1, P6 ;  /* 0x0000000205257211 */ /* 0x000fe200030f0eff */
[----:B------:R-:W-:Y:S01]  /*84a0*/  STL [R1+0xe54], R20 ;  /* 0x000e541401007387 */ /* 0x000fe20000100800 */
[----:B0-----:R-:W-:-:S03]  /*84b0*/  @!P4 IMAD.MOV.U32 R6, RZ, RZ, R20 ;  /* 0x000000ffff06c224 */ /* 0x001fc600078e0014 */
[----:B------:R0:W-:Y:S01]  /*84c0*/  STL [R1+0xe48], R43 ;  /* 0x000e482b01007387 */ /* 0x0001e20000100800 */
[----:B------:R-:W-:Y:S02]  /*84d0*/  @!P4 IMAD.MOV.U32 R7, RZ, RZ, R37 ;  /* 0x000000ffff07c224 */ /* 0x000fe400078e0025 */
[C---:B------:R-:W-:Y:S01]  /*84e0*/  IMAD.SHL.U32 R5, R70.reuse, 0x20, RZ ;  /* 0x0000002046057824 */ /* 0x040fe200078e00ff */
[----:B------:R1:W-:Y:S04]  /*84f0*/  STL [R1+0xe50], R37 ;  /* 0x000e502501007387 */ /* 0x0003e80000100800 */
[----:B------:R2:W5:Y:S01]  /*8500*/  @!P4 LDG.E.U16 R19, desc[UR20][R6.64] ;  /* 0x000000140613c981 */ /* 0x000562000c1e1500 */
[C---:B0-----:R-:W-:Y:S01]  /*8510*/  LEA R43, P3, R70.reuse, R3, 0x6 ;  /* 0x00000003462b7211 */ /* 0x041fe200078630ff */
[----:B-1----:R-:W-:-:S03]  /*8520*/  IMAD R37, R70, 0x42, RZ ;  /* 0x0000004246257824 */ /* 0x002fc600078e02ff */
[----:B------:R-:W-:Y:S01]  /*8530*/  LEA.HI.X.SX32 R45, R5, R2, 0x1, P3 ;  /* 0x00000002052d7211 */ /* 0x000fe200018f0eff */
[----:B--2---:R-:W-:Y:S02]  /*8540*/  IMAD R6, R70, 0x21, RZ ;  /* 0x0000002146067824 */ /* 0x004fe400078e02ff */
[----:B------:R-:W-:Y:S01]  /*8550*/  VIADD R7, R12, 0xffffffdc ;  /* 0xffffffdc0c077836 */ /* 0x000fe20000000000 */
[----:B---3--:R0:W-:Y:S04]  /*8560*/  STL [R1+0x328], R39 ;  /* 0x0003282701007387 */ /* 0x0081e80000100800 */
[----:B------:R-:W-:Y:S01]  /*8570*/  ISETP.GE.U32.AND P4, PT, R7, 0x7fffff5d, PT ;  /* 0x7fffff5d0700780c */ /* 0x000fe20003f86070 */
[----:B------:R-:W-:Y:S01]  /*8580*/  @!P1 IMAD.MOV.U32 R7, RZ, RZ, R45 ;  /* 0x000000ffff079224 */ /* 0x000fe200078e002d */
[----:B0-----:R-:W-:-:S04]  /*8590*/  IADD3 R39, P6, PT, R37, R3, RZ ;  /* 0x0000000325277210 */ /* 0x001fc80007fde0ff */
[----:B------:R-:W-:Y:S01]  /*85a0*/  LEA.HI.X.SX32 R41, R6, R2, 0x1, P6 ;  /* 0x0000000206297211 */ /* 0x000fe200030f0eff */
[----:B------:R-:W-:-:S05]  /*85b0*/  @!P1 IMAD.MOV.U32 R6, RZ, RZ, R43 ;  /* 0x000000ffff069224 */ /* 0x000fca00078e002b */
[----:B------:R0:W2:Y:S01]  /*85c0*/  @!P1 LDG.E.U16 R38, desc[UR20][R6.64] ;  /* 0x0000001406269981 */ /* 0x0000a2000c1e1500 */
[----:B------:R-:W-:-:S03]  /*85d0*/  VIADD R20, R12, 0xffffffdb ;  /* 0xffffffdb0c147836 */ /* 0x000fc60000000000 */
[----:B------:R-:W-:Y:S04]  /*85e0*/  STL [R1+0xe3c], R43 ;  /* 0x000e3c2b01007387 */ /* 0x000fe80000100800 */
[----:B------:R-:W-:Y:S01]  /*85f0*/  STL [R1+0xe44], R39 ;  /* 0x000e442701007387 */ /* 0x000fe20000100800 */
[----:B------:R-:W-:-:S03]  /*8600*/  ISETP.GE.U32.AND P3, PT, R20, 0x7fffff5c, PT ;  /* 0x7fffff5c1400780c */ /* 0x000fc60003f66070 */
[----:B------:R-:W-:Y:S01]  /*8610*/  STL [R1+0xe38], R45 ;  /* 0x000e382d01007387 */ /* 0x000fe20000100800 */
[----:B------:R-:W-:-:S03]  /*8620*/  PRMT R20, RZ, 0x7610, R20 ;  /* 0x00007610ff147816 */ /* 0x000fc60000000014 */
[----:B------:R-:W-:Y:S01]  /*8630*/  STL [R1+0xe40], R41 ;  /* 0x000e402901007387 */ /* 0x000fe20000100800 */
[----:B0-----:R-:W-:Y:S02]  /*8640*/  @!P5 IMAD.MOV.U32 R6, RZ, RZ, R39 ;  /* 0x000000ffff06d224 */ /* 0x001fe400078e0027 */
[----:B------:R-:W-:-:S05]  /*8650*/  @!P5 IMAD.MOV.U32 R7, RZ, RZ, R41 ;  /* 0x000000ffff07d224 */ /* 0x000fca00078e0029 */
[----:B------:R0:W5:Y:S01]  /*8660*/  @!P5 LDG.E.U16 R20, desc[UR20][R6.64] ;  /* 0x000000140614d981 */ /* 0x000162000c1e1500 */
[----:B------:R-:W-:Y:S01]  /*8670*/  PRMT R40, RZ, 0x7610, R40 ;  /* 0x00007610ff287816 */ /* 0x000fe20000000028 */
[C---:B0-----:R-:W-:Y:S02]  /*8680*/  VIADD R6, R12.reuse, 0xffffffda ;  /* 0xffffffda0c067836 */ /* 0x041fe40000000000 */
[----:B------:R-:W-:-:S03]  /*8690*/  VIADD R7, R12, 0xffffffd9 ;  /* 0xffffffd90c077836 */ /* 0x000fc60000000000 */
[----:B------:R-:W-:Y:S01]  /*86a0*/  ISETP.GE.U32.AND P5, PT, R6, 0x7fffff5b, PT ;  /* 0x7fffff5b0600780c */ /* 0x000fe20003fa6070 */
[----:B--2---:R0:W-:Y:S02]  /*86b0*/  STL [R1+0x324], R38 ;  /* 0x0003242601007387 */ /* 0x0041e40000100800 */
[----:B0-----:R-:W-:-:S05]  /*86c0*/  IMAD R38, R70, 0x44, RZ ;  /* 0x0000004446267824 */ /* 0x001fca00078e02ff */
[----:B------:R-:W-:-:S04]  /*86d0*/  IADD3 R45, P1, PT, R38, R3, RZ ;  /* 0x00000003262d7210 */ /* 0x000fc80007f3e0ff */
[----:B------:R-:W-:Y:S01]  /*86e0*/  LEA.HI.X.SX32 R48, R21, R2, 0x1, P1 ;  /* 0x0000000215307211 */ /* 0x000fe200008f0eff */
[----:B------:R-:W-:Y:S01]  /*86f0*/  @!P0 IMAD.MOV.U32 R6, RZ, RZ, R45 ;  /* 0x000000ffff068224 */ /* 0x000fe200078e002d */
[----:B------:R-:W-:-:S03]  /*8700*/  ISETP.GE.U32.AND P1, PT, R7, 0x7fffff5a, PT ;  /* 0x7fffff5a0700780c */ /* 0x000fc60003f26070 */
[----:B------:R-:W-:-:S05]  /*8710*/  @!P0 IMAD.MOV.U32 R7, RZ, RZ, R48 ;  /* 0x000000ffff078224 */ /* 0x000fca00078e0030 */
[----:B------:R0:W2:Y:S01]  /*8720*/  @!P0 LDG.E.U16 R40, desc[UR20][R6.64] ;  /* 0x0000001406288981 */ /* 0x0000a2000c1e1500 */
[C---:B------:R-:W-:Y:S02]  /*8730*/  IMAD R39, R70.reuse, 0x46, RZ ;  /* 0x0000004646277824 */ /* 0x040fe400078e02ff */
[----:B------:R-:W-:-:S03]  /*8740*/  IMAD R5, R70, 0x23, RZ ;  /* 0x0000002346057824 */ /* 0x000fc600078e02ff */
[----:B------:R-:W-:Y:S01]  /*8750*/  IADD3 R41, P6, PT, R39, R3, RZ ;  /* 0x0000000327297210 */ /* 0x000fe20007fde0ff */
[----:B------:R-:W-:Y:S03]  /*8760*/  STL [R1+0xb4c], R45 ;  /* 0x000b4c2d01007387 */ /* 0x000fe60000100800 */
[----:B------:R-:W-:Y:S01]  /*8770*/  LEA.HI.X.SX32 R43, R5, R2, 0x1, P6 ;  /* 0x00000002052b7211 */ /* 0x000fe200030f0eff */
[----:B------:R-:W-:Y:S04]  /*8780*/  STL [R1+0xb54], R41 ;  /* 0x000b542901007387 */ /* 0x000fe80000100800 */
        /* <DEDUP_REMOVED lines=95> */
[----:B------:R1:W-:Y:S04]  /*8d80*/  STL [R1+0xb94], R52 ;  /* 0x000b943401007387 */ /* 0x0003e80000100800 */
[----:B------:R-:W-:Y:S01]  /*8d90*/  STL [R1+0xb88], R71 ;  /* 0x000b884701007387 */ /* 0x000fe20000100800 */
[----:B------:R-:W-:-:S03]  /*8da0*/  PRMT R25, RZ, 0x7610, R25 ;  /* 0x00007610ff197816 */ /* 0x000fc60000000019 */
[----:B------:R3:W-:Y:S01]  /*8db0*/  STL [R1+0xb90], R56 ;  /* 0x000b903801007387 */ /* 0x0007e20000100800 */
[----:B0-----:R-:W-:Y:S02]  /*8dc0*/  @!P4 IMAD.MOV.U32 R6, RZ, RZ, R52 ;  /* 0x000000ffff06c224 */ /* 0x001fe400078e0034 */
[----:B------:R-:W-:Y:S02]  /*8dd0*/  @!P4 IMAD.MOV.U32 R7, RZ, RZ, R56 ;  /* 0x000000ffff07c224 */ /* 0x000fe400078e0038 */
[----:B-1----:R-:W-:-:S03]  /*8de0*/  IMAD R52, R70, 0x5a, RZ ;  /* 0x0000005a46347824 */ /* 0x002fc600078e02ff */
[----:B------:R0:W5:Y:S01]  /*8df0*/  @!P4 LDG.E.U16 R25, desc[UR20][R6.64] ;  /* 0x000000140619c981 */ /* 0x000162000c1e1500 */
[----:B------:R-:W-:Y:S01]  /*8e00*/  IMAD R5, R70, 0x2d, RZ ;  /* 0x0000002d46057824 */ /* 0x000fe200078e02ff */
[----:B---3--:R-:W-:Y:S02]  /*8e10*/  IADD3 R56, P6, PT, R52, R3, RZ ;  /* 0x0000000334387210 */ /* 0x008fe40007fde0ff */
[----:B------:R-:W-:Y:S01]  /*8e20*/  PRMT R64, RZ, 0x7610, R64 ;  /* 0x00007610ff407816 */ /* 0x000fe20000000040 */
[C---:B0-----:R-:W-:Y:S02]  /*8e30*/  VIADD R6, R12.reuse, 0xffffffd0 ;  /* 0xffffffd00c067836 */ /* 0x041fe40000000000 */
[----:B------:R-:W-:Y:S01]  /*8e40*/  VIADD R7, R12, 0xffffffcf ;  /* 0xffffffcf0c077836 */ /* 0x000fe20000000000 */
[----:B------:R-:W-:Y:S02]  /*8e50*/  LEA.HI.X.SX32 R60, R5, R2, 0x1, P6 ;  /* 0x00000002053c7211 */ /* 0x000fe400030f0eff */
[----:B------:R-:W-:-:S02]  /*8e60*/  ISETP.GE.U32.AND P4, PT, R6, 0x7fffff51, PT ;  /* 0x7fffff510600780c */ /* 0x000fc40003f86070 */
[----:B------:R-:W-:Y:S02]  /*8e70*/  PRMT R26, RZ, 0x7610, R26 ;  /* 0x00007610ff1a7816 */ /* 0x000fe4000000001a */
[----:B------:R-:W-:Y:S01]  /*8e80*/  PRMT R58, RZ, 0x7610, R58 ;  /* 0x00007610ff3a7816 */ /* 0x000fe2000000003a */
[----:B--2---:R0:W-:Y:S02]  /*8e90*/  STL [R1+0x308], R50 ;  /* 0x0003083201007387 */ /* 0x0041e40000100800 */
[----:B0-----:R-:W-:-:S05]  /*8ea0*/  IMAD R50, R70, 0x58, RZ ;  /* 0x0000005846327824 */ /* 0x001fca00078e02ff */
[----:B------:R-:W-:-:S04]  /*8eb0*/  IADD3 R71, P3, PT, R50, R3, RZ ;  /* 0x0000000332477210 */ /* 0x000fc80007f7e0ff */
[----:B------:R-:W-:Y:S01]  /*8ec0*/  LEA.HI.X.SX32 R13, R13, R2, 0x1, P3 ;  /* 0x000000020d0d7211 */ /* 0x000fe200018f0eff */
[----:B------:R-:W-:Y:S01]  /*8ed0*/  @!P1 IMAD.MOV.U32 R6, RZ, RZ, R71 ;  /* 0x000000ffff069224 */ /* 0x000fe200078e0047 */
[----:B------:R-:W-:Y:S01]  /*8ee0*/  ISETP.GE.U32.AND P3, PT, R7, 0x7fffff50, PT ;  /* 0x7fffff500700780c */ /* 0x000fe20003f66070 */
[----:B------:R-:W-:Y:S02]  /*8ef0*/  STL [R1+0xb9c], R71 ;  /* 0x000b9c4701007387 */ /* 0x000fe40000100800 */
[----:B------:R-:W-:Y:S02]  /*8f00*/  @!P1 IMAD.MOV.U32 R7, RZ, RZ, R13 ;  /* 0x000000ffff079224 */ /* 0x000fe400078e000d */
[----:B------:R-:W-:Y:S04]  /*8f10*/  STL [R1+0xba4], R56 ;  /* 0x000ba43801007387 */ /* 0x000fe80000100800 */
[----:B------:R0:W-:Y:S04]  /*8f20*/  STL [R1+0xb98], R13 ;  /* 0x000b980d01007387 */ /* 0x0001e80000100800 */
[----:B------:R1:W2:Y:S01]  /*8f30*/  @!P1 LDG.E.U16 R64, desc[UR20][R6.64] ;  /* 0x0000001406409981 */ /* 0x0002a2000c1e1500 */
[----:B0-----:R-:W-:-:S02]  /*8f40*/  IMAD R13, R70, 0x5c, RZ ;  /* 0x0000005c460d7824 */ /* 0x001fc400078e02ff */
[----:B-1----:R-:W-:Y:S02]  /*8f50*/  @!P5 IMAD.MOV.U32 R6, RZ, RZ, R56 ;  /* 0x000000ffff06d224 */ /* 0x002fe400078e0038 */
[----:B------:R-:W-:Y:S01]  /*8f60*/  @!P5 IMAD.MOV.U32 R7, RZ, RZ, R60 ;  /* 0x000000ffff07d224 */ /* 0x000fe200078e003c */
[----:B------:R-:W-:-:S04]  /*8f70*/  IADD3 R71, P1, PT, R13, R3, RZ ;  /* 0x000000030d477210 */ /* 0x000fc80007f3e0ff */
[----:B------:R0:W5:Y:S01]  /*8f80*/  @!P5 LDG.E.U16 R26, desc[UR20][R6.64] ;  /* 0x00000014061ad981 */ /* 0x000162000c1e1500 */
[----:B------:R-:W-:Y:S01]  /*8f90*/  LEA.HI.X.SX32 R92, R27, R2, 0x1, P1 ;  /* 0x000000021b5c7211 */ /* 0x000fe200008f0eff */
[C---:B0-----:R-:W-:Y:S02]  /*8fa0*/  VIADD R6, R12.reuse, 0xffffffce ;  /* 0xffffffce0c067836 */ /* 0x041fe40000000000 */
[----:B------:R-:W-:-:S03]  /*8fb0*/  VIADD R7, R12, 0xffffffcd ;  /* 0xffffffcd0c077836 */ /* 0x000fc60000000000 */
[----:B------:R-:W-:Y:S01]  /*8fc0*/  ISETP.GE.U32.AND P5, PT, R6, 0x7fffff4f, PT ;  /* 0x7fffff4f0600780c */ /* 0x000fe20003fa6070 */
[----:B------:R-:W-:Y:S01]  /*8fd0*/  @!P0 IMAD.MOV.U32 R6, RZ, RZ, R71 ;  /* 0x000000ffff068224 */ /* 0x000fe200078e0047 */
[----:B------:R-:W-:Y:S01]  /*8fe0*/  ISETP.GE.U32.AND P1, PT, R7, 0x7fffff4e, PT ;  /* 0x7fffff4e0700780c */ /* 0x000fe20003f26070 */
[----:B------:R-:W-:-:S05]  /*8ff0*/  @!P0 IMAD.MOV.U32 R7, RZ, RZ, R92 ;  /* 0x000000ffff078224 */ /* 0x000fca00078e005c */
[----:B------:R0:W3:Y:S01]  /*9000*/  @!P0 LDG.E.U16 R58, desc[UR20][R6.64] ;  /* 0x00000014063a8981 */ /* 0x0000e2000c1e1500 */
[----:B------:R-:W-:-:S03]  /*9010*/  IMAD R56, R70, 0x5e, RZ ;  /* 0x0000005e46387824 */ /* 0x000fc600078e02ff */
[----:B------:R1:W-:Y:S01]  /*9020*/  STL [R1+0xba0], R60 ;  /* 0x000ba03c01007387 */ /* 0x0003e20000100800 */
[----:B------:R-:W-:-:S03]  /*9030*/  IMAD R5, R70, 0x2f, RZ ;  /* 0x0000002f46057824 */ /* 0x000fc600078e02ff */
[----:B------:R-:W-:Y:S01]  /*9040*/  STL [R1+0xbac], R71 ;  /* 0x000bac4701007387 */ /* 0x000fe20000100800 */
[----:B-1----:R-:W-:-:S05]  /*9050*/  IADD3 R60, P6, PT, R56, R3, RZ ;  /* 0x00000003383c7210 */ /* 0x002fca0007fde0ff */
[----:B------:R1:W-:Y:S04]  /*9060*/  STL [R1+0xbb4], R60 ;  /* 0x000bb43c01007387 */ /* 0x0003e80000100800 */
[----:B------:R-:W-:Y:S01]  /*9070*/  STL [R1+0xba8], R92 ;  /* 0x000ba85c01007387 */ /* 0x000fe20000100800 */
[----:B------:R-:W-:Y:S01]  /*9080*/  PRMT R27, RZ, 0x7610, R27 ;  /* 0x00007610ff1b7816 */ /* 0x000fe2000000001b */
[----:B0-----:R-:W-:Y:S02]  /*9090*/  @!P4 IMAD.MOV.U32 R6, RZ, RZ, R60 ;  /* 0x000000ffff06c224 */ /* 0x001fe400078e003c */
[----:B-1----:R-:W-:Y:S01]  /*90a0*/  IMAD R60, R70, 0x62, RZ ;  /* 0x00000062463c7824 */ /* 0x002fe200078e02ff */
[----:B------:R-:W-:Y:S02]  /*90b0*/  PRMT R82, RZ, 0x7610, R82 ;  /* 0x00007610ff527816 */ /* 0x000fe40000000052 */
[----:B------:R-:W-:-:S02]  /*90c0*/  PRMT R28, RZ, 0x7610, R28 ;  /* 0x00007610ff1c7816 */ /* 0x000fc4000000001c */
[----:B------:R-:W-:Y:S01]  /*90d0*/  PRMT R66, RZ, 0x7610, R66 ;  /* 0x00007610ff427816 */ /* 0x000fe20000000042 */
[----:B--2---:R0:W-:Y:S02]  /*90e0*/  STL [R1+0x304], R64 ;  /* 0x0003044001007387 */ /* 0x0041e40000100800 */
[----:B0-----:R-:W-:-:S05]  /*90f0*/  LEA.HI.X.SX32 R64, R5, R2, 0x1, P6 ;  /* 0x0000000205407211 */ /* 0x001fca00030f0eff */
[----:B------:R0:W-:Y:S01]  /*9100*/  STL [R1+0xbb0], R64 ;  /* 0x000bb04001007387 */ /* 0x0001e20000100800 */
[----:B------:R-:W-:Y:S02]  /*9110*/  @!P4 IMAD.MOV.U32 R7, RZ, RZ, R64 ;  /* 0x000000ffff07c224 */ /* 0x000fe400078e0040 */
[----:B------:R-:W-:-:S03]  /*9120*/  IMAD R5, R70, 0x31, RZ ;  /* 0x0000003146057824 */ /* 0x000fc600078e02ff */
[----:B------:R1:W5:Y:S01]  /*9130*/  @!P4 LDG.E.U16 R27, desc[UR20][R6.64] ;  /* 0x00000014061bc981 */ /* 0x000362000c1e1500 */
[----:B0-----:R-:W-:Y:S01]  /*9140*/  IADD3 R64, P6, PT, R60, R3, RZ ;  /* 0x000000033c407210 */ /* 0x001fe20007fde0ff */
[C---:B-1----:R-:W-:Y:S02]  /*9150*/  VIADD R6, R12.reuse, 0xffffffcc ;  /* 0xffffffcc0c067836 */ /* 0x042fe40000000000 */
[----:B---3--:R0:W-:Y:S01]  /*9160*/  STL [R1+0x300], R58 ;  /* 0x0003003a01007387 */ /* 0x0081e20000100800 */
[----:B------:R-:W-:Y:S02]  /*9170*/  VIADD R7, R12, 0xffffffcb ;  /* 0xffffffcb0c077836 */ /* 0x000fe40000000000 */
[----:B0-----:R-:W-:-:S05]  /*9180*/  IMAD R58, R70, 0x60, RZ ;  /* 0x00000060463a7824 */ /* 0x001fca00078e02ff */
[----:B------:R-:W-:-:S04]  /*9190*/  IADD3 R92, P0, PT, R58, R3, RZ ;  /* 0x000000033a5c7210 */ /* 0x000fc80007f1e0ff */
[-C--:B------:R-:W-:Y:S02]  /*91a0*/  LEA.HI.X.SX32 R14, R14, R2.reuse, 0x1, P0 ;  /* 0x000000020e0e7211 */ /* 0x080fe400000f0eff */
[----:B------:R-:W-:Y:S01]  /*91b0*/  ISETP.GE.U32.AND P4, PT, R6, 0x7fffff4d, PT ;  /* 0x7fffff4d0600780c */ /* 0x000fe20003f86070 */
[----:B------:R-:W-:Y:S01]  /*91c0*/  @!P3 IMAD.MOV.U32 R6, RZ, RZ, R92 ;  /* 0x000000ffff06b224 */ /* 0x000fe200078e005c */
[----:B------:R-:W-:Y:S01]  /*91d0*/  ISETP.GE.U32.AND P0, PT, R7, 0x7fffff4c, PT ;  /* 0x7fffff4c0700780c */ /* 0x000fe20003f06070 */
[----:B------:R-:W-:Y:S01]  /*91e0*/  @!P3 IMAD.MOV.U32 R7, RZ, RZ, R14 ;  /* 0x000000ffff07b224 */ /* 0x000fe200078e000e */
[----:B------:R-:W-:Y:S01]  /*91f0*/  STL [R1+0xbbc], R92 ;  /* 0x000bbc5c01007387 */ /* 0x000fe20000100800 */
[----:B------:R-:W-:-:S03]  /*9200*/  LEA.HI.X.SX32 R71, R5, R2, 0x1, P6 ;  /* 0x0000000205477211 */ /* 0x000fc600030f0eff */
[----:B------:R-:W-:Y:S04]  /*9210*/  STL [R1+0xbc4], R64 ;  /* 0x000bc44001007387 */ /* 0x000fe80000100800 */
[----:B------:R0:W-:Y:S04]  /*9220*/  STL [R1+0xbb8], R14 ;  /* 0x000bb80e01007387 */ /* 0x0001e80000100800 */
[----:B------:R1:W2:Y:S01]  /*9230*/  @!P3 LDG.E.U16 R82, desc[UR20][R6.64] ;  /* 0x000000140652b981 */ /* 0x0002a2000c1e1500 */
[----:B0-----:R-:W-:Y:S02]  /*9240*/  IMAD R14, R70, 0x64, RZ ;  /* 0x00000064460e7824 */ /* 0x001fe400078e02ff */
[----:B-1----:R-:W-:-:S02]  /*9250*/  @!P5 IMAD.MOV.U32 R6, RZ, RZ, R64 ;  /* 0x000000ffff06d224 */ /* 0x002fc400078e0040 */
        /* <DEDUP_REMOVED lines=16> */
[----:B------:R-:W-:Y:S04]  /*9360*/  STL [R1+0xbd4], R71 ;  /* 0x000bd44701007387 */ /* 0x000fe80000100800 */
[----:B------:R-:W-:Y:S01]  /*9370*/  STL [R1+0xbc8], R93 ;  /* 0x000bc85d01007387 */ /* 0x000fe20000100800 */
[----:B------:R-:W-:Y:S01]  /*9380*/  PRMT R29, RZ, 0x7610, R29 ;  /* 0x00007610ff1d7816 */ /* 0x000fe2000000001d */
[----:B0-----:R-:W-:Y:S02]  /*9390*/  @!P4 IMAD.MOV.U32 R6, RZ, RZ, R71 ;  /* 0x000000ffff06c224 */ /* 0x001fe400078e0047 */
[----:B--2---:R0:W-:Y:S02]  /*93a0*/  STL [R1+0x2fc], R82 ;  /* 0x0002fc5201007387 */ /* 0x0041e40000100800 */
[----:B0-----:R-:W-:-:S05]  /*93b0*/  LEA.HI.X.SX32 R82, R5, R2, 0x1, P6 ;  /* 0x0000000205527211 */ /* 0x001fca00030f0eff */
[----:B------:R-:W-:Y:S01]  /*93c0*/  STL [R1+0xbd0], R82 ;  /* 0x000bd05201007387 */ /* 0x000fe20000100800 */
[----:B------:R-:W-:-:S05]  /*93d0*/  @!P4 IMAD.MOV.U32 R7, RZ, RZ, R82 ;  /* 0x000000ffff07c224 */ /* 0x000fca00078e0052 */
[----:B------:R0:W5:Y:S02]  /*93e0*/  @!P4 LDG.E.U16 R29, desc[UR20][R6.64] ;  /* 0x00000014061dc981 */ /* 0x000164000c1e1500 */
[C---:B0-----:R-:W-:Y:S02]  /*93f0*/  VIADD R6, R12.reuse, 0xffffffc8 ;  /* 0xffffffc80c067836 */ /* 0x041fe40000000000 */
[----:B---3--:R0:W-:Y:S01]  /*9400*/  STL [R1+0x2f8], R66 ;  /* 0x0002f84201007387 */ /* 0x0081e20000100800 */
[----:B------:R-:W-:Y:S02]  /*9410*/  VIADD R7, R12, 0xffffffc7 ;  /* 0xffffffc70c077836 */ /* 0x000fe40000000000 */
[----:B0-----:R-:W-:-:S05]  /*9420*/  IMAD R66, R70, 0x68, RZ ;  /* 0x0000006846427824 */ /* 0x001fca00078e02ff */
[----:B------:R-:W-:-:S04]  /*9430*/  IADD3 R93, P1, PT, R66, R3, RZ ;  /* 0x00000003425d7210 */ /* 0x000fc80007f3e0ff */
[----:B------:R-:W-:Y:S02]  /*9440*/  LEA.HI.X.SX32 R12, R9, R2, 0x1, P1 ;  /* 0x00000002090c7211 */ /* 0x000fe400008f0eff */
[----:B------:R-:W-:Y:S01]  /*9450*/  ISETP.GE.U32.AND P4, PT, R6, 0x7fffff49, PT ;  /* 0x7fffff490600780c */ /* 0x000fe20003f86070 */
[----:B------:R-:W-:Y:S01]  /*9460*/  @!P0 IMAD.MOV.U32 R6, RZ, RZ, R93 ;  /* 0x000000ffff068224 */ /* 0x000fe200078e005d */
[----:B------:R-:W-:Y:S02]  /*9470*/  PRMT R9, RZ, 0x7610, R9 ;  /* 0x00007610ff097816 */ /* 0x000fe40000000009 */
[----:B------:R-:W-:Y:S01]  /*9480*/  ISETP.GE.U32.AND P1, PT, R7, 0x7fffff48, PT ;  /* 0x7fffff480700780c */ /* 0x000fe20003f26070 */
[----:B------:R-:W-:-:S05]  /*9490*/  @!P0 IMAD.MOV.U32 R7, RZ, RZ, R12 ;  /* 0x000000ffff078224 */ /* 0x000fca00078e000c */
[----:B------:R0:W2:Y:S01]  /*94a0*/  @!P0 LDG.E.U16 R9, desc[UR20][R6.64] ;  /* 0x0000001406098981 */ /* 0x0000a2000c1e1500 */
[----:B------:R-:W-:-:S05]  /*94b0*/  IMAD R82, R70, 0x6a, RZ ;  /* 0x0000006a46527824 */ /* 0x000fca00078e02ff */
[----:B------:R-:W-:Y:S01]  /*94c0*/  IADD3 R71, P6, PT, R82, R3, RZ ;  /* 0x0000000352477210 */ /* 0x000fe20007fde0ff */
[----:B------:R1:W-:Y:S04]  /*94d0*/  STL [R1+0xbdc], R93 ;  /* 0x000bdc5d01007387 */ /* 0x0003e80000100800 */
[----:B------:R-:W-:Y:S04]  /*94e0*/  STL [R1+0xbe4], R71 ;  /* 0x000be44701007387 */ /* 0x000fe80000100800 */
[----:B------:R3:W-:Y:S01]  /*94f0*/  STL [R1+0xbd8], R12 ;  /* 0x000bd80c01007387 */ /* 0x0007e20000100800 */
[----:B------:R-:W-:-:S03]  /*9500*/  IMAD R5, R70, 0x35, RZ ;  /* 0x0000003546057824 */ /* 0x000fc600078e02ff */
[----:B-1----:R-:W5:Y:S01]  /*9510*/  LDL.LU R93, [R1+0x1318] ;  /* 0x00131800015d7983 */ /* 0x002f620000300800 */
[----:B---3--:R-:W1:Y:S01]  /*9520*/  LDC R12, c[0x0][0x3a0] ;  /* 0x0000e800ff0c7b82 */ /* 0x008e620000000800 */
[----:B------:R-:W-:Y:S01]  /*9530*/  LEA.HI.X.SX32 R92, R5, R2, 0x1, P6 ;  /* 0x00000002055c7211 */ /* 0x000fe200030f0eff */
[----:B0-----:R-:W-:Y:S01]  /*9540*/  @!P5 IMAD.MOV.U32 R6, RZ, RZ, R71 ;  /* 0x000000ffff06d224 */ /* 0x001fe200078e0047 */
[----:B------:R-:W-:-:S03]  /*9550*/  PRMT R30, RZ, 0x7610, R30 ;  /* 0x00007610ff1e7816 */ /* 0x000fc6000000001e */
[----:B------:R-:W-:Y:S01]  /*9560*/  STL [R1+0xbe0], R92 ;  /* 0x000be05c01007387 */ /* 0x000fe20000100800 */
[----:B------:R-:W-:-:S05]  /*9570*/  @!P5 IMAD.MOV.U32 R7, RZ, RZ, R92 ;  /* 0x000000ffff07d224 */ /* 0x000fca00078e005c */
[----:B------:R1:W5:Y:S01]  /*9580*/  @!P5 LDG.E.U16 R30, desc[UR20][R6.64] ;  /* 0x00000014061ed981 */ /* 0x000362000c1e1500 */
[----:B------:R-:W-:Y:S01]  /*9590*/  PRMT R86, RZ, 0x7610, R86 ;  /* 0x00007610ff567816 */ /* 0x000fe20000000056 */
[C---:B-1----:R-:W-:Y:S02]  /*95a0*/  VIADD R6, R12.reuse, 0xffffffc6 ;  /* 0xffffffc60c067836 */ /* 0x042fe40000000000 */
        /* <DEDUP_REMOVED lines=10> */
[----:B------:R-:W-:-:S05]  /*9650*/  IMAD R71, R70, 0x6e, RZ ;  /* 0x0000006e46477824 */ /* 0x000fca00078e02ff */
[----:B------:R-:W-:Y:S01]  /*9660*/  IADD3 R71, P6, PT, R71, R3, RZ ;  /* 0x0000000347477210 */ /* 0x000fe20007fde0ff */
[----:B------:R-:W-:Y:S04]  /*9670*/  STL [R1+0xbec], R92 ;  /* 0x000bec5c01007387 */ /* 0x000fe80000100800 */
[----:B------:R-:W-:Y:S04]  /*9680*/  STL [R1+0xbf4], R71 ;  /* 0x000bf44701007387 */ /* 0x000fe80000100800 */
[----:B------:R1:W-:Y:S01]  /*9690*/  STL [R1+0xbe8], R12 ;  /* 0x000be80c01007387 */ /* 0x0003e20000100800 */
[----:B------:R-:W-:Y:S01]  /*96a0*/  IMAD R5, R70, 0x37, RZ ;  /* 0x0000003746057824 */ /* 0x000fe200078e02ff */
[----:B-1----:R-:W1:Y:S04]  /*96b0*/  LDC R12, c[0x0][0x3a0] ;  /* 0x0000e800ff0c7b82 */ /* 0x002e680000000800 */
[----:B------:R-:W-:Y:S01]  /*96c0*/  LEA.HI.X.SX32 R5, R5, R2, 0x1, P6 ;  /* 0x0000000205057211 */ /* 0x000fe200030f0eff */
[----:B0-----:R-:W-:Y:S01]  /*96d0*/  @!P4 IMAD.MOV.U32 R6, RZ, RZ, R71 ;  /* 0x000000ffff06c224 */ /* 0x001fe200078e0047 */
[----:B------:R-:W-:-:S03]  /*96e0*/  PRMT R31, RZ, 0x7610, R31 ;  /* 0x00007610ff1f7816 */ /* 0x000fc6000000001f */
[----:B------:R0:W-:Y:S01]  /*96f0*/  STL [R1+0xbf0], R5 ;  /* 0x000bf00501007387 */ /* 0x0001e20000100800 */
[----:B------:R-:W-:Y:S02]  /*9700*/  @!P4 IMAD.MOV.U32 R7, RZ, RZ, R5 ;  /* 0x000000ffff07c224 */ /* 0x000fe400078e0005 */
[----:B------:R-:W-:-:S03]  /*9710*/  IMAD R71, R70, 0x72, RZ ;  /* 0x0000007246477824 */ /* 0x000fc600078e02ff */
[----:B------:R1:W5:Y:S02]  /*9720*/  @!P4 LDG.E.U16 R31, desc[UR20][R6.64] ;  /* 0x00000014061fc981 */ /* 0x000364000c1e1500 */
[----:B------:R-:W-:Y:S01]  /*9730*/  IADD3 R71, P4, PT, R71, R3, RZ ;  /* 0x0000000347477210 */ /* 0x000fe20007f9e0ff */
[----:B0-----:R-:W-:Y:S01]  /*9740*/  IMAD R5, R70, 0x39, RZ ;  /* 0x0000003946057824 */ /* 0x001fe200078e02ff */
[----:B------:R-:W-:Y:S01]  /*9750*/  PRMT R85, RZ, 0x7610, R85 ;  /* 0x00007610ff557816 */ /* 0x000fe20000000055 */
[C---:B-1----:R-:W-:Y:S02]  /*9760*/  VIADD R6, R12.reuse, 0xffffffc4 ;  /* 0xffffffc40c067836 */ /* 0x042fe40000000000 */
[----:B------:R-:W-:Y:S01]  /*9770*/  VIADD R7, R12, 0xffffffc3 ;  /* 0xffffffc30c077836 */ /* 0x000fe20000000000 */
[----:B------:R-:W-:-:S04]  /*9780*/  LEA.HI.X.SX32 R5, R5, R2, 0x1, P4 ;  /* 0x0000000205057211 */ /* 0x000fc800020f0eff */
[----:B------:R-:W-:Y:S01]  /*9790*/  ISETP.GE.U32.AND P4, PT, R7, 0x7fffff44, PT ;  /* 0x7fffff440700780c */ /* 0x000fe20003f86070 */
[----:B--2---:R0:W-:Y:S02]  /*97a0*/  STL [R1+0x2d8], R86 ;  /* 0x0002d85601007387 */ /* 0x0041e40000100800 */
[----:B0-----:R-:W-:-:S05]  /*97b0*/  IMAD R86, R70, 0x70, RZ ;  /* 0x0000007046567824 */ /* 0x001fca00078e02ff */
[----:B------:R-:W-:-:S04]  /*97c0*/  IADD3 R86, P3, PT, R86, R3, RZ ;  /* 0x0000000356567210 */ /* 0x000fc80007f7e0ff */
[----:B------:R-:W-:Y:S02]  /*97d0*/  LEA.HI.X.SX32 R92, R32, R2, 0x1, P3 ;  /* 0x00000002205c7211 */ /* 0x000fe400018f0eff */
[----:B------:R-:W-:Y:S01]  /*97e0*/  ISETP.GE.U32.AND P3, PT, R6, 0x7fffff45, PT ;  /* 0x7fffff450600780c */ /* 0x000fe20003f66070 */
[----:B------:R-:W-:Y:S02]  /*97f0*/  @!P1 IMAD.MOV.U32 R6, RZ, RZ, R86 ;  /* 0x000000ffff069224 */ /* 0x000fe400078e0056 */
[----:B------:R-:W-:-:S05]  /*9800*/  @!P1 IMAD.MOV.U32 R7, RZ, RZ, R92 ;  /* 0x000000ffff079224 */ /* 0x000fca00078e005c */
[----:B------:R0:W2:Y:S04]  /*9810*/  @!P1 LDG.E.U16 R85, desc[UR20][R6.64] ;  /* 0x0000001406559981 */ /* 0x0000a8000c1e1500 */
[----:B------:R-:W-:Y:S04]  /*9820*/  STL [R1+0xbfc], R86 ;  /* 0x000bfc5601007387 */ /* 0x000fe80000100800 */
        /* <DEDUP_REMOVED lines=25> */
[----:B------:R3:W-:Y:S01]  /*99c0*/  STL [R1+0xc08], R86 ;  /* 0x000c085601007387 */ /* 0x0007e20000100800 */
[----:B------:R-:W-:-:S03]  /*99d0*/  PRMT R33, RZ, 0x7610, R33 ;  /* 0x00007610ff217816 */ /* 0x000fc60000000021 */
[----:B------:R4:W-:Y:S01]  /*99e0*/  STL [R1+0xc10], R5 ;  /* 0x000c100501007387 */ /* 0x0009e20000100800 */
[----:B0-----:R-:W-:Y:S02]  /*99f0*/  @!P3 IMAD.MOV.U32 R6, RZ, RZ, R71 ;  /* 0x000000ffff06b224 */ /* 0x001fe400078e0047 */
[----:B------:R-:W-:Y:S02]  /*9a00*/  @!P3 IMAD.MOV.U32 R7, RZ, RZ, R5 ;  /* 0x000000ffff07b224 */ /* 0x000fe400078e0005 */
[----:B-1----:R-:W-:-:S03]  /*9a10*/  IMAD R71, R70, 0x7a, RZ ;  /* 0x0000007a46477824 */ /* 0x002fc600078e02ff */
[----:B------:R0:W5:Y:S02]  /*9a20*/  @!P3 LDG.E.U16 R33, desc[UR20][R6.64] ;  /* 0x000000140621b981 */ /* 0x000164000c1e1500 */
[----:B---3--:R-:W-:Y:S01]  /*9a30*/  IADD3 R86, P6, PT, R71, R3, RZ ;  /* 0x0000000347567210 */ /* 0x008fe20007fde0ff */
[C---:B0-----:R-:W-:Y:S02]  /*9a40*/  VIADD R6, R12.reuse, 0xffffffc0 ;  /* 0xffffffc00c067836 */ /* 0x041fe40000000000 */
[----:B------:R-:W-:Y:S02]  /*9a50*/  VIADD R7, R12, 0xffffffbf ;  /* 0xffffffbf0c077836 */ /* 0x000fe40000000000 */
[----:B----4-:R-:W-:Y:S01]  /*9a60*/  IMAD R5, R70, 0x3d, RZ ;  /* 0x0000003d46057824 */ /* 0x010fe200078e02ff */
[----:B------:R-:W-:Y:S02]  /*9a70*/  ISETP.GE.U32.AND P3, PT, R6, 0x7fffff41, PT ;  /* 0x7fffff410600780c */ /* 0x000fe40003f66070 */
[----:B------:R-:W-:-:S02]  /*9a80*/  PRMT R8, RZ, 0x7610, R8 ;  /* 0x00007610ff087816 */ /* 0x000fc40000000008 */
[----:B------:R-:W-:Y:S01]  /*9a90*/  LEA.HI.X.SX32 R5, R5, R2, 0x1, P6 ;  /* 0x0000000205057211 */ /* 0x000fe200030f0eff */
[C---:B------:R-:W-:Y:S01]  /*9aa0*/  IMAD R85, R70.reuse, 0x7c, RZ ;  /* 0x0000007c46557824 */ /* 0x040fe200078e02ff */
[----:B------:R-:W-:Y:S01]  /*9ab0*/  PRMT R84, RZ, 0x7610, R84 ;  /* 0x00007610ff547816 */ /* 0x000fe20000000054 */
[----:B--2---:R0:W-:Y:S02]  /*9ac0*/  STL [R1+0x2d0], R69 ;  /* 0x0002d04501007387 */ /* 0x0041e40000100800 */
[----:B0-----:R-:W-:-:S05]  /*9ad0*/  IMAD R69, R70, 0x78, RZ ;  /* 0x0000007846457824 */ /* 0x001fca00078e02ff */
[----:B------:R-:W-:-:S04]  /*9ae0*/  IADD3 R92, P0, PT, R69, R3, RZ ;  /* 0x00000003455c7210 */ /* 0x000fc80007f1e0ff */
[----:B------:R-:W-:Y:S01]  /*9af0*/  LEA.HI.X.SX32 R12, R34, R2, 0x1, P0 ;  /* 0x00000002220c7211 */ /* 0x000fe200000f0eff */
[----:B------:R-:W-:Y:S01]  /*9b00*/  STL [R1+0xc1c], R92 ;  /* 0x000c1c5c01007387 */ /* 0x000fe20000100800 */
[----:B------:R-:W-:-:S03]  /*9b10*/  ISETP.GE.U32.AND P0, PT, R7, 0x7fffff40, PT ;  /* 0x7fffff400700780c */ /* 0x000fc60003f06070 */
[----:B------:R-:W-:Y:S01]  /*9b20*/  STL [R1+0xc24], R86 ;  /* 0x000c245601007387 */ /* 0x000fe20000100800 */
[----:B------:R-:W-:-:S03]  /*9b30*/  @!P4 IMAD.MOV.U32 R7, RZ, RZ, R12 ;  /* 0x000000ffff07c224 */ /* 0x000fc600078e000c */
[----:B------:R0:W-:Y:S02]  /*9b40*/  STL [R1+0xc18], R12 ;  /* 0x000c180c01007387 */ /* 0x0001e40000100800 */
[----:B0-----:R-:W0:Y:S01]  /*9b50*/  LDC R12, c[0x0][0x3a0] ;  /* 0x0000e800ff0c7b82 */ /* 0x001e220000000800 */
[----:B------:R-:W-:Y:S01]  /*9b60*/  @!P4 IMAD.MOV.U32 R6, RZ, RZ, R92 ;  /* 0x000000ffff06c224 */ /* 0x000fe200078e005c */
[----:B------:R-:W-:-:S04]  /*9b70*/  PRMT R34, RZ, 0x7610, R34 ;  /* 0x00007610ff227816 */ /* 0x000fc80000000022 */
[----:B------:R1:W2:Y:S02]  /*9b80*/  @!P4 LDG.E.U16 R8, desc[UR20][R6.64] ;  /* 0x000000140608c981 */ /* 0x0002a4000c1e1500 */
[----:B-1----:R-:W-:Y:S02]  /*9b90*/  @!P5 IMAD.MOV.U32 R6, RZ, RZ, R86 ;  /* 0x000000ffff06d224 */ /* 0x002fe400078e0056 */
[----:B------:R-:W-:-:S05]  /*9ba0*/  @!P5 IMAD.MOV.U32 R7, RZ, RZ, R5 ;  /* 0x000000ffff07d224 */ /* 0x000fca00078e0005 */
[----:B------:R0:W5:Y:S01]  /*9bb0*/  @!P5 LDG.E.U16 R34, desc[UR20][R6.64] ;  /* 0x000000140622d981 */ /* 0x000162000c1e1500 */
[----:B------:R-:W-:Y:S01]  /*9bc0*/  IADD3 R85, P4, PT, R85, R3, RZ ;  /* 0x0000000355557210 */ /* 0x000fe20007f9e0ff */
[----:B0-----:R-:W-:-:S05]  /*9bd0*/  VIADD R6, R12, 0xffffffbe ;  /* 0xffffffbe0c067836 */ /* 0x001fca0000000000 */
[----:B------:R-:W-:Y:S01]  /*9be0*/  ISETP.GE.U32.AND P5, PT, R6, 0x7fffff3f, PT ;  /* 0x7fffff3f0600780c */ /* 0x000fe20003fa6070 */
[----:B------:R-:W-:Y:S01]  /*9bf0*/  VIADD R6, R12, 0xffffffbd ;  /* 0xffffffbd0c067836 */ /* 0x000fe20000000000 */
[----:B------:R-:W-:-:S04]  /*9c00*/  LEA.HI.X.SX32 R7, R35, R2, 0x1, P4 ;  /* 0x0000000223077211 */ /* 0x000fc800020f0eff */
[----:B------:R-:W-:Y:S01]  /*9c10*/  ISETP.GE.U32.AND P4, PT, R6, 0x7fffff3e, PT ;  /* 0x7fffff3e0600780c */ /* 0x000fe20003f86070 */
[----:B------:R-:W-:-:S05]  /*9c20*/  @!P1 IMAD.MOV.U32 R6, RZ, RZ, R85 ;  /* 0x000000ffff069224 */ /* 0x000fca00078e0055 */
[----:B------:R0:W3:Y:S04]  /*9c30*/  @!P1 LDG.E.U16 R84, desc[UR20][R6.64] ;  /* 0x0000001406549981 */ /* 0x0000e8000c1e1500 */
[----:B------:R1:W-:Y:S04]  /*9c40*/  STL [R1+0xc20], R5 ;  /* 0x000c200501007387 */ /* 0x0003e80000100800 */
[----:B------:R-:W5:Y:S01]  /*9c50*/  LDL.LU R92, [R1+0x1314] ;  /* 0x00131400015c7983 */ /* 0x000f620000300800 */
[----:B-1----:R-:W-:Y:S01]  /*9c60*/  IMAD R5, R70, 0x3f, RZ ;  /* 0x0000003f46057824 */ /* 0x002fe200078e02ff */
[----:B------:R-:W-:-:S02]  /*9c70*/  PRMT R35, RZ, 0x7610, R35 ;  /* 0x00007610ff237816 */ /* 0x000fc40000000023 */
        /* <DEDUP_REMOVED lines=8> */
[----:B------:R0:W-:Y:S04]  /*9d00*/  STL [R1+0xc28], R7 ;  /* 0x000c280701007387 */ /* 0x0001e80000100800 */
[----:B------:R1:W-:Y:S01]  /*9d10*/  STL [R1+0xc30], R5 ;  /* 0x000c300501007387 */ /* 0x0003e20000100800 */
[----:B0-----:R-:W-:Y:S01]  /*9d20*/  @!P3 IMAD.MOV.U32 R7, RZ, RZ, R5 ;  /* 0x000000ffff07b224 */ /* 0x001fe200078e0005 */
[C---:B------:R-:W-:Y:S01]  /*9d30*/  LEA R85, P1, R70.reuse, R3, 0x7 ;  /* 0x0000000346557211 */ /* 0x040fe200078238ff */
[----:B-1----:R-:W-:-:S03]  /*9d40*/  IMAD R5, R70, 0x82, RZ ;  /* 0x0000008246057824 */ /* 0x002fc600078e02ff */
[----:B------:R0:W5:Y:S04]  /*9d50*/  @!P3 LDG.E.U16 R35, desc[UR20][R6.64] ;  /* 0x000000140623b981 */ /* 0x000168000c1e1500 */
[----:B---3--:R1:W-:Y:S01]  /*9d60*/  STL [R1+0x2c8], R84 ;  /* 0x0002c85401007387 */ /* 0x0083e20000100800 */
[C---:B0-----:R-:W-:Y:S02]  /*9d70*/  IMAD.SHL.U32 R6, R70.reuse, 0x40, RZ ;  /* 0x0000004046067824 */ /* 0x041fe400078e00ff */
[----:B------:R-:W-:Y:S01]  /*9d80*/  IMAD R7, R70, 0x41, RZ ;  /* 0x0000004146077824 */ /* 0x000fe200078e02ff */
[----:B-1----:R-:W-:Y:S02]  /*9d90*/  IADD3 R84, P6, PT, R5, R3, RZ ;  /* 0x0000000305547210 */ /* 0x002fe40007fde0ff */
[-C--:B------:R-:W-:Y:S01]  /*9da0*/  LEA.HI.X.SX32 R6, R6, R2.reuse, 0x1, P1 ;  /* 0x0000000206067211 */ /* 0x080fe200008f0eff */
[----:B------:R-:W-:Y:S01]  /*9db0*/  IMAD.MOV.U32 R5, RZ, RZ, R85 ;  /* 0x000000ffff057224 */ /* 0x000fe200078e0055 */
[----:B------:R0:W-:Y:S04]  /*9dc0*/  STL [R1+0xc3c], R85 ;  /* 0x000c3c5501007387 */ /* 0x0001e80000100800 */
[----:B------:R-:W-:Y:S04]  /*9dd0*/  STL [R1+0xc44], R84 ;  /* 0x000c445401007387 */ /* 0x000fe80000100800 */
[----:B------:R1:W-:Y:S01]  /*9de0*/  STL [R1+0xc38], R6 ;  /* 0x000c380601007387 */ /* 0x0003e20000100800 */
[----:B0-----:R-:W-:Y:S01]  /*9df0*/  LEA.HI.X.SX32 R85, R7, R2, 0x1, P6 ;  /* 0x0000000207557211 */ /* 0x001fe200030f0eff */
[----:B------:R-:W-:-:S02]  /*9e00*/  @!P0 IMAD.MOV.U32 R7, RZ, RZ, R6 ;  /* 0x000000ffff078224 */ /* 0x000fc400078e0006 */
[----:B-1----:R-:W-:-:S05]  /*9e10*/  @!P0 IMAD.MOV.U32 R6, RZ, RZ, R5 ;  /* 0x000000ffff068224 */ /* 0x002fca00078e0005 */
[----:B------:R0:W2:Y:S01]  /*9e20*/  @!P0 LDG.E.U16 R91, desc[UR20][R6.64] ;  /* 0x00000014065b8981 */ /* 0x0000a2000c1e1500 */
[----:B------:R-:W-:Y:S02]  /*9e30*/  IMAD.MOV.U32 R86, RZ, RZ, R36 ;  /* 0x000000ffff567224 */ /* 0x000fe400078e0024 */
[C---:B------:R-:W-:Y:S02]  /*9e40*/  VIADD R8, R12.reuse, 0xffffffbc ;  /* 0xffffffbc0c087836 */ /* 0x040fe40000000000 */
[----:B------:R-:W-:-:S03]  /*9e50*/  VIADD R36, R12, 0xffffffbb ;  /* 0xffffffbb0c247836 */ /* 0x000fc60000000000 */
[----:B------:R-:W-:Y:S01]  /*9e60*/  ISETP.GE.U32.AND P3, PT, R8, 0x7fffff3d, PT ;  /* 0x7fffff3d0800780c */ /* 0x000fe20003f66070 */
[----:B------:R-:W-:Y:S01]  /*9e70*/  IMAD R8, R70, 0x84, RZ ;  /* 0x0000008446087824 */ /* 0x000fe200078e02ff */
[----:B------:R-:W-:Y:S01]  /*9e80*/  ISETP.GE.U32.AND P1, PT, R36, 0x7fffff3c, PT ;  /* 0x7fffff3c2400780c */ /* 0x000fe20003f26070 */
[----:B0-----:R-:W-:Y:S01]  /*9e90*/  @!P5 IMAD.MOV.U32 R6, RZ, RZ, R84 ;  /* 0x000000ffff06d224 */ /* 0x001fe200078e0054 */
[----:B------:R-:W-:Y:S01]  /*9ea0*/  PRMT R36, RZ, 0x7610, R36 ;  /* 0x00007610ff247816 */ /* 0x000fe20000000024 */
[----:B------:R-:W-:Y:S01]  /*9eb0*/  @!P5 IMAD.MOV.U32 R7, RZ, RZ, R85 ;  /* 0x000000ffff07d224 */ /* 0x000fe200078e0055 */
[----:B------:R0:W-:Y:S01]  /*9ec0*/  STL [R1+0xc40], R85 ;  /* 0x000c405501007387 */ /* 0x0001e20000100800 */
[----:B------:R-:W-:-:S03]  /*9ed0*/  IMAD R5, R70, 0x86, RZ ;  /* 0x0000008646057824 */ /* 0x000fc600078e02ff */
[----:B------:R1:W5:Y:S02]  /*9ee0*/  @!P5 LDG.E.U16 R36, desc[UR20][R6.64] ;  /* 0x000000140624d981 */ /* 0x000364000c1e1500 */
[----:B------:R-:W-:Y:S02]  /*9ef0*/  IADD3 R84, P6, PT, R5, R3, RZ ;  /* 0x0000000305547210 */ /* 0x000fe40007fde0ff */
[----:B------:R-:W-:Y:S01]  /*9f00*/  PRMT R5, RZ, 0x7610, R5 ;  /* 0x00007610ff057816 */ /* 0x000fe20000000005 */
[----:B-1----:R-:W-:Y:S02]  /*9f10*/  IMAD R6, R70, 0x43, RZ ;  /* 0x0000004346067824 */ /* 0x002fe400078e02ff */
[----:B------:R-:W-:-:S03]  /*9f20*/  VIADD R7, R12, 0xffffffba ;  /* 0xffffffba0c077836 */ /* 0x000fc60000000000 */
[----:B0-----:R-:W-:Y:S02]  /*9f30*/  LEA.HI.X.SX32 R85, R6, R2, 0x1, P6 ;  /* 0x0000000206557211 */ /* 0x001fe400030f0eff */
[----:B------:R-:W-:Y:S01]  /*9f40*/  ISETP.GE.U32.AND P5, PT, R7, 0x7fffff3b, PT ;  /* 0x7fffff3b0700780c */ /* 0x000fe20003fa6070 */
[----:B--2---:R0:W-:Y:S02]  /*9f50*/  STL [R1+0x2c4], R91 ;  /* 0x0002c45b01007387 */ /* 0x0041e40000100800 */
[----:B0-----:R-:W-:Y:S01]  /*9f60*/  IADD3 R91, P0, PT, R8, R3, RZ ;  /* 0x00000003085b7210 */ /* 0x001fe20007f1e0ff */
[----:B------:R-:W-:-:S03]  /*9f70*/  VIADD R8, R12, 0xffffffb9 ;  /* 0xffffffb90c087836 */ /* 0x000fc60000000000 */
[----:B------:R-:W-:Y:S01]  /*9f80*/  LEA.HI.X.SX32 R12, R37, R2, 0x1, P0 ;  /* 0x00000002250c7211 */ /* 0x000fe200000f0eff */
[----:B------:R-:W-:-:S04]  /*9f90*/  @!P4 IMAD.MOV.U32 R6, RZ, RZ, R91 ;  /* 0x000000ffff06c224 */ /* 0x000fc800078e005b */
[----:B------:R-:W-:-:S05]  /*9fa0*/  @!P4 IMAD.MOV.U32 R7, RZ, RZ, R12 ;  /* 0x000000ffff07c224 */ /* 0x000fca00078e000c */
[----:B------:R0:W2:Y:S04]  /*9fb0*/  @!P4 LDG.E.U16 R5, desc[UR20][R6.64] ;  /* 0x000000140605c981 */ /* 0x0000a8000c1e1500 */
[----:B------:R-:W-:Y:S04]  /*9fc0*/  STL [R1+0xc4c], R91 ;  /* 0x000c4c5b01007387 */ /* 0x000fe80000100800 */
[----:B------:R-:W-:Y:S04]  /*9fd0*/  STL [R1+0xc54], R84 ;  /* 0x000c545401007387 */ /* 0x000fe80000100800 */
[----:B------:R1:W-:Y:S01]  /*9fe0*/  STL [R1+0xc48], R12 ;  /* 0x000c480c01007387 */ /* 0x0003e20000100800 */
[----:B------:R-:W-:Y:S01]  /*9ff0*/  PRMT R37, RZ, 0x7610, R37 ;  /* 0x00007610ff257816 */ /* 0x000fe20000000025 */
[----:B0-----:R-:W-:Y:S01]  /*a000*/  @!P3 IMAD.MOV.U32 R6, RZ, RZ, R84 ;  /* 0x000000ffff06b224 */ /* 0x001fe200078e0054 */
[----:B------:R-:W-:Y:S01]  /*a010*/  ISETP.GE.U32.AND P0, PT, R8, 0x7fffff3a, PT ;  /* 0x7fffff3a0800780c */ /* 0x000fe20003f06070 */
[----:B-1----:R-:W0:Y:S01]  /*a020*/  LDC R12, c[0x0][0x3a0] ;  /* 0x0000e800ff0c7b82 */ /* 0x002e220000000800 */
[----:B------:R-:W-:Y:S01]  /*a030*/  @!P3 IMAD.MOV.U32 R7, RZ, RZ, R85 ;  /* 0x000000ffff07b224 */ /* 0x000fe200078e0055 */
[----:B------:R-:W5:Y:S01]  /*a040*/  LDL.LU R91, [R1+0x1310] ;  /* 0x00131000015b7983 */ /* 0x000f620000300800 */
[----:B------:R-:W-:-:S03]  /*a050*/  IMAD R8, R70, 0x88, RZ ;  /* 0x0000008846087824 */ /* 0x000fc600078e02ff */
[----:B------:R1:W-:Y:S04]  /*a060*/  STL [R1+0xc50], R85 ;  /* 0x000c505501007387 */ /* 0x0003e80000100800 */
[----:B------:R3:W5:Y:S01]  /*a070*/  @!P3 LDG.E.U16 R37, desc[UR20][R6.64] ;  /* 0x000000140625b981 */ /* 0x000762000c1e1500 */
[----:B-1----:R-:W-:Y:S01]  /*a080*/  IADD3 R85, P3, PT, R8, R3, RZ ;  /* 0x0000000308557210 */ /* 0x002fe20007f7e0ff */
[----:B---3--:R-:W-:Y:S02]  /*a090*/  IMAD R6, R70, 0x45, RZ ;  /* 0x0000004546067824 */ /* 0x008fe400078e02ff */
[----:B0-----:R-:W-:Y:S01]  /*a0a0*/  VIADD R7, R12, 0xffffffb8 ;  /* 0xffffffb80c077836 */ /* 0x001fe20000000000 */
[----:B------:R-:W-:-:S04]  /*a0b0*/  PRMT R90, RZ, 0x7610, R90 ;  /* 0x00007610ff5a7816 */ /* 0x000fc8000000005a */
[----:B------:R-:W-:Y:S01]  /*a0c0*/  ISETP.GE.U32.AND P4, PT, R7, 0x7fffff39, PT ;  /* 0x7fffff390700780c */ /* 0x000fe20003f86070 */
[----:B--2---:R0:W-:Y:S04]  /*a0d0*/  STL [R1+0x2c0], R5 ;  /* 0x0002c00501007387 */ /* 0x0041e80000100800 */
[----:B------:R1:W-:Y:S01]  /*a0e0*/  STL [R1+0xc5c], R85 ;  /* 0x000c5c5501007387 */ /* 0x0003e20000100800 */
[----:B0-----:R-:W-:-:S05]  /*a0f0*/  IMAD R5, R70, 0x8a, RZ ;  /* 0x0000008a46057824 */ /* 0x001fca00078e02ff */
[----:B------:R-:W-:Y:S01]  /*a100*/  IADD3 R84, P6, PT, R5, R3, RZ ;  /* 0x0000000305547210 */ /* 0x000fe20007fde0ff */
[----:B------:R-:W-:Y:S01]  /*a110*/  IMAD.MOV.U32 R5, RZ, RZ, R85 ;  /* 0x000000ffff057224 */ /* 0x000fe200078e0055 */
[----:B-1----:R-:W-:-:S05]  /*a120*/  LEA.HI.X.SX32 R85, R38, R2, 0x1, P3 ;  /* 0x0000000226557211 */ /* 0x002fca00018f0eff */
[----:B------:R0:W-:Y:S01]  /*a130*/  STL [R1+0xc58], R85 ;  /* 0x000c585501007387 */ /* 0x0001e20000100800 */
[----:B------:R-:W-:Y:S01]  /*a140*/  IMAD.MOV.U32 R7, RZ, RZ, R85 ;  /* 0x000000ffff077224 */ /* 0x000fe200078e0055 */
[----:B0-----:R-:W-:Y:S01]  /*a150*/  LEA.HI.X.SX32 R85, R6, R2, 0x1, P6 ;  /* 0x0000000206557211 */ /* 0x001fe200030f0eff */
[----:B------:R-:W-:-:S05]  /*a160*/  @!P1 IMAD.MOV.U32 R6, RZ, RZ, R5 ;  /* 0x000000ffff069224 */ /* 0x000fca00078e0005 */
[----:B------:R0:W2:Y:S01]  /*a170*/  @!P1 LDG.E.U16 R90, desc[UR20][R6.64] ;  /* 0x00000014065a9981 */ /* 0x0000a2000c1e1500 */
[----:B------:R-:W-:Y:S01]  /*a180*/  VIADD R8, R12, 0xffffffb7 ;  /* 0xffffffb70c087836 */ /* 0x000fe20000000000 */
[----:B------:R-:W-:-:S04]  /*a190*/  PRMT R38, RZ, 0x7610, R38 ;  /* 0x00007610ff267816 */ /* 0x000fc80000000026 */
[----:B------:R-:W-:Y:S01]  /*a1a0*/  ISETP.GE.U32.AND P3, PT, R8, 0x7fffff38, PT ;  /* 0x7fffff380800780c */ /* 0x000fe20003f66070 */
[C---:B------:R-:W-:Y:S01]  /*a1b0*/  IMAD R8, R70.reuse, 0x8c, RZ ;  /* 0x0000008c46087824 */ /* 0x040fe200078e02ff */
[----:B------:R1:W-:Y:S01]  /*a1c0*/  STL [R1+0xc64], R84 ;  /* 0x000c645401007387 */ /* 0x0003e20000100800 */
[----:B0-----:R-:W-:Y:S02]  /*a1d0*/  @!P5 IMAD.MOV.U32 R6, RZ, RZ, R84 ;  /* 0x000000ffff06d224 */ /* 0x001fe400078e0054 */
[----:B------:R-:W-:Y:S01]  /*a1e0*/  @!P5 IMAD.MOV.U32 R7, RZ, RZ, R85 ;  /* 0x000000ffff07d224 */ /* 0x000fe200078e0055 */
[----:B------:R0:W-:Y:S01]  /*a1f0*/  STL [R1+0xc60], R85 ;  /* 0x000c605501007387 */ /* 0x0001e20000100800 */
[----:B------:R-:W-:-:S03]  /*a200*/  IMAD R5, R70, 0x8e, RZ ;  /* 0x0000008e46057824 */ /* 0x000fc600078e02ff */
[----:B------:R3:W5:Y:S02]  /*a210*/  @!P5 LDG.E.U16 R38, desc[UR20][R6.64] ;  /* 0x000000140626d981 */ /* 0x000764000c1e1500 */
[----:B-1----:R-:W-:Y:S02]  /*a220*/  IADD3 R84, P6, PT, R5, R3, RZ ;  /* 0x0000000305547210 */ /* 0x002fe40007fde0ff */
[----:B------:R-:W-:Y:S01]  /*a230*/  PRMT R5, RZ, 0x7610, R5 ;  /* 0x00007610ff057816 */ /* 0x000fe20000000005 */
[----:B---3--:R-:W-:Y:S02]  /*a240*/  IMAD R6, R70, 0x47, RZ ;  /* 0x0000004746067824 */ /* 0x008fe400078e02ff */
        /* <DEDUP_REMOVED lines=13> */
[----:B------:R-:W-:Y:S01]  /*a320*/  ISETP.GE.U32.AND P1, PT, R8, 0x7fffff36, PT ;  /* 0x7fffff360800780c */ /* 0x000fe20003f26070 */
[----:B-1----:R-:W1:Y:S01]  /*a330*/  LDC R12, c[0x0][0x3a0] ;  /* 0x0000e800ff0c7b82 */ /* 0x002e620000000800 */
[----:B------:R-:W-:Y:S01]  /*a340*/  IMAD R8, R70, 0x90, RZ ;  /* 0x0000009046087824 */ /* 0x000fe200078e02ff */
[----:B------:R-:W5:Y:S01]  /*a350*/  LDL.LU R90, [R1+0x130c] ;  /* 0x00130c00015a7983 */ /* 0x000f620000300800 */
[----:B------:R-:W-:Y:S01]  /*a360*/  PRMT R39, RZ, 0x7610, R39 ;  /* 0x00007610ff277816 */ /* 0x000fe20000000027 */
[----:B0-----:R-:W-:-:S02]  /*a370*/  @!P4 IMAD.MOV.U32 R6, RZ, RZ, R84 ;  /* 0x000000ffff06c224 */ /* 0x001fc400078e0054 */
[----:B------:R0:W-:Y:S01]  /*a380*/  STL [R1+0xc70], R85 ;  /* 0x000c705501007387 */ /* 0x0001e20000100800 */
[----:B------:R-:W-:-:S05]  /*a390*/  @!P4 IMAD.MOV.U32 R7, RZ, RZ, R85 ;  /* 0x000000ffff07c224 */ /* 0x000fca00078e0055 */
[----:B------:R3:W5:Y:S01]  /*a3a0*/  @!P4 LDG.E.U16 R39, desc[UR20][R6.64] ;  /* 0x000000140627c981 */ /* 0x000762000c1e1500 */
[----:B0-----:R-:W-:Y:S01]  /*a3b0*/  IADD3 R85, P0, PT, R8, R3, RZ ;  /* 0x0000000308557210 */ /* 0x001fe20007f1e0ff */
[----:B---3--:R-:W-:Y:S02]  /*a3c0*/  IMAD R6, R70, 0x49, RZ ;  /* 0x0000004946067824 */ /* 0x008fe400078e02ff */
[----:B-1----:R-:W-:Y:S01]  /*a3d0*/  VIADD R7, R12, 0xffffffb4 ;  /* 0xffffffb40c077836 */ /* 0x002fe20000000000 */
        /* <DEDUP_REMOVED lines=152> */
[C---:B-1----:R-:W-:Y:S02]  /*ad60*/  VIADD R7, R12.reuse, 0xffffffa8 ;  /* 0xffffffa80c077836 */ /* 0x042fe40000000000 */
[----:B------:R-:W-:Y:S01]  /*ad70*/  VIADD R8, R12, 0xffffffa7 ;  /* 0xffffffa70c087836 */ /* 0x000fe20000000000 */
[----:B------:R-:W-:Y:S02]  /*ad80*/  PRMT R47, RZ, 0x7610, R47 ;  /* 0x00007610ff2f7816 */ /* 0x000fe4000000002f */
[----:B------:R-:W-:Y:S02]  /*ad90*/  ISETP.GE.U32.AND P4, PT, R7, 0x7fffff29, PT ;  /* 0x7fffff290700780c */ /* 0x000fe40003f86070 */
[----:B------:R-:W-:-:S02]  /*ada0*/  PRMT R49, RZ, 0x7610, R49 ;  /* 0x00007610ff317816 */ /* 0x000fc40000000031 */
[----:B------:R-:W-:Y:S02]  /*adb0*/  PRMT R51, RZ, 0x7610, R51 ;  /* 0x00007610ff337816 */ /* 0x000fe40000000033 */
[----:B------:R-:W-:Y:S02]  /*adc0*/  PRMT R53, RZ, 0x7610, R53 ;  /* 0x00007610ff357816 */ /* 0x000fe40000000035 */
[----:B------:R-:W-:Y:S02]  /*add0*/  PRMT R55, RZ, 0x7610, R55 ;  /* 0x00007610ff377816 */ /* 0x000fe40000000037 */
[----:B------:R-:W-:Y:S02]  /*ade0*/  PRMT R54, RZ, 0x7610, R54 ;  /* 0x00007610ff367816 */ /* 0x000fe40000000036 */
[----:B------:R-:W-:Y:S02]  /*adf0*/  PRMT R57, RZ, 0x7610, R57 ;  /* 0x00007610ff397816 */ /* 0x000fe40000000039 */
[----:B------:R-:W-:-:S02]  /*ae00*/  PRMT R59, RZ, 0x7610, R59 ;  /* 0x00007610ff3b7816 */ /* 0x000fc4000000003b */
[----:B------:R-:W-:Y:S02]  /*ae10*/  PRMT R61, RZ, 0x7610, R61 ;  /* 0x00007610ff3d7816 */ /* 0x000fe4000000003d */
[----:B------:R-:W-:Y:S02]  /*ae20*/  PRMT R63, RZ, 0x7610, R63 ;  /* 0x00007610ff3f7816 */ /* 0x000fe4000000003f */
[----:B------:R-:W-:Y:S02]  /*ae30*/  PRMT R62, RZ, 0x7610, R62 ;  /* 0x00007610ff3e7816 */ /* 0x000fe4000000003e */
[----:B------:R-:W-:Y:S02]  /*ae40*/  PRMT R65, RZ, 0x7610, R65 ;  /* 0x00007610ff417816 */ /* 0x000fe40000000041 */
[----:B------:R-:W-:Y:S01]  /*ae50*/  PRMT R67, RZ, 0x7610, R67 ;  /* 0x00007610ff437816 */ /* 0x000fe20000000043 */
[----:B--2---:R0:W-:Y:S04]  /*ae60*/  STL [R1+0x244], R5 ;  /* 0x0002440501007387 */ /* 0x0041e80000100800 */
[----:B------:R1:W-:Y:S01]  /*ae70*/  STL [R1+0xcdc], R85 ;  /* 0x000cdc5501007387 */ /* 0x0003e20000100800 */
[----:B0-----:R-:W-:-:S05]  /*ae80*/  IMAD R5, R70, 0xaa, RZ ;  /* 0x000000aa46057824 */ /* 0x001fca00078e02ff */
[----:B------:R-:W-:Y:S01]  /*ae90*/  IADD3 R84, P6, PT, R5, R3, RZ ;  /* 0x0000000305547210 */ /* 0x000fe20007fde0ff */
[----:B------:R-:W-:Y:S01]  /*aea0*/  IMAD.MOV.U32 R5, RZ, RZ, R85 ;  /* 0x000000ffff057224 */ /* 0x000fe200078e0055 */
[----:B-1----:R-:W-:Y:S02]  /*aeb0*/  LEA.HI.X.SX32 R85, R46, R2, 0x1, P0 ;  /* 0x000000022e557211 */ /* 0x002fe400000f0eff */
[----:B------:R-:W-:-:S03]  /*aec0*/  ISETP.GE.U32.AND P0, PT, R8, 0x7fffff28, PT ;  /* 0x7fffff280800780c */ /* 0x000fc60003f06070 */
[----:B------:R0:W-:Y:S01]  /*aed0*/  STL [R1+0xcd8], R85 ;  /* 0x000cd85501007387 */ /* 0x0001e20000100800 */
[----:B------:R-:W-:Y:S02]  /*aee0*/  IMAD.MOV.U32 R7, RZ, RZ, R85 ;  /* 0x000000ffff077224 */ /* 0x000fe400078e0055 */
[----:B------:R-:W-:Y:S01]  /*aef0*/  IMAD R8, R70, 0xac, RZ ;  /* 0x000000ac46087824 */ /* 0x000fe200078e02ff */
[----:B------:R-:W-:Y:S01]  /*af00*/  STL [R1+0xce4], R84 ;  /* 0x000ce45401007387 */ /* 0x000fe20000100800 */
[----:B0-----:R-:W-:Y:S01]  /*af10*/  LEA.HI.X.SX32 R85, R6, R2, 0x1, P6 ;  /* 0x0000000206557211 */ /* 0x001fe200030f0eff */
[----:B------:R-:W-:Y:S01]  /*af20*/  @!P3 IMAD.MOV.U32 R6, RZ, RZ, R5 ;  /* 0x000000ffff06b224 */ /* 0x000fe200078e0005 */
[----:B------:R-:W-:Y:S01]  /*af30*/  PRMT R46, RZ, 0x7610, R46 ;  /* 0x00007610ff2e7816 */ /* 0x000fe2000000002e */
[----:B------:R-:W-:Y:S02]  /*af40*/  IMAD R5, R70, 0xae, RZ ;  /* 0x000000ae46057824 */ /* 0x000fe400078e02ff */
[----:B------:R0:W-:Y:S04]  /*af50*/  STL [R1+0xce0], R85 ;  /* 0x000ce05501007387 */ /* 0x0001e80000100800 */
[----:B------:R1:W5:Y:S02]  /*af60*/  @!P3 LDG.E.U16 R47, desc[UR20][R6.64] ;  /* 0x00000014062fb981 */ /* 0x000364000c1e1500 */
[----:B-1----:R-:W-:-:S02]  /*af70*/  @!P5 IMAD.MOV.U32 R6, RZ, RZ, R84 ;  /* 0x000000ffff06d224 */ /* 0x002fc400078e0054 */
[----:B------:R-:W-:Y:S01]  /*af80*/  @!P5 IMAD.MOV.U32 R7, RZ, RZ, R85 ;  /* 0x000000ffff07d224 */ /* 0x000fe200078e0055 */
[-C--:B0-----:R-:W-:Y:S02]  /*af90*/  IADD3 R85, P3, PT, R8, R3.reuse, RZ ;  /* 0x0000000308557210 */ /* 0x081fe40007f7e0ff */
[----:B------:R-:W-:Y:S02]  /*afa0*/  IADD3 R84, P6, PT, R5, R3, RZ ;  /* 0x0000000305547210 */ /* 0x000fe40007fde0ff */
[----:B------:R0:W5:Y:S01]  /*afb0*/  @!P5 LDG.E.U16 R46, desc[UR20][R6.64] ;  /* 0x00000014062ed981 */ /* 0x000162000c1e1500 */
[----:B------:R-:W-:-:S03]  /*afc0*/  IMAD.MOV.U32 R5, RZ, RZ, R85 ;  /* 0x000000ffff057224 */ /* 0x000fc600078e0055 */
[----:B------:R1:W-:Y:S01]  /*afd0*/  STL [R1+0xcec], R85 ;  /* 0x000cec5501007387 */ /* 0x0003e20000100800 */
[C---:B------:R-:W-:Y:S02]  /*afe0*/  VIADD R8, R12.reuse, 0xffffffa5 ;  /* 0xffffffa50c087836 */ /* 0x040fe40000000000 */
[----:B0-----:R-:W-:Y:S02]  /*aff0*/  VIADD R7, R12, 0xffffffa6 ;  /* 0xffffffa60c077836 */ /* 0x001fe40000000000 */
[----:B------:R-:W-:Y:S01]  /*b000*/  IMAD R6, R70, 0x57, RZ ;  /* 0x0000005746067824 */ /* 0x000fe200078e02ff */
[----:B-1----:R-:W-:Y:S02]  /*b010*/  LEA.HI.X.SX32 R85, R48, R2, 0x1, P3 ;  /* 0x0000000230557211 */ /* 0x002fe400018f0eff */
[----:B------:R-:W-:-:S03]  /*b020*/  ISETP.GE.U32.AND P5, PT, R7, 0x7fffff27, PT ;  /* 0x7fffff270700780c */ /* 0x000fc60003fa6070 */
[----:B------:R0:W-:Y:S01]  /*b030*/  STL [R1+0xce8], R85 ;  /* 0x000ce85501007387 */ /* 0x0001e20000100800 */
[----:B------:R-:W-:Y:S01]  /*b040*/  IMAD.MOV.U32 R7, RZ, RZ, R85 ;  /* 0x000000ffff077224 */ /* 0x000fe200078e0055 */
[----:B------:R-:W-:Y:S01]  /*b050*/  ISETP.GE.U32.AND P3, PT, R8, 0x7fffff26, PT ;  /* 0x7fffff260800780c */ /* 0x000fe20003f66070 */
        /* <DEDUP_REMOVED lines=72> */
[----:B------:R-:W-:Y:S02]  /*b4e0*/  @!P1 IMAD.MOV.U32 R6, RZ, RZ, R5 ;  /* 0x000000ffff069224 */ /* 0x000fe400078e0005 */
        /* <DEDUP_REMOVED lines=56> */
[----:B0-----:R-:W-:Y:S02]  /*b870*/  VIADD R7, R12, 0xffffff9a ;  /* 0xffffff9a0c077836 */ /* 0x001fe40000000000 */
[----:B------:R-:W-:Y:S01]  /*b880*/  IMAD R6, R70, 0x63, RZ ;  /* 0x0000006346067824 */ /* 0x000fe200078e02ff */
[----:B-1----:R-:W-:Y:S01]  /*b890*/  LEA.HI.X.SX32 R85, R60, R2, 0x1, P3 ;  /* 0x000000023c557211 */ /* 0x002fe200018f0eff */
[----:B------:R-:W-:Y:S01]  /*b8a0*/  VIADD R8, R12, 0xffffff99 ;  /* 0xffffff990c087836 */ /* 0x000fe20000000000 */
[----:B------:R-:W-:-:S03]  /*b8b0*/  ISETP.GE.U32.AND P5, PT, R7, 0x7fffff1b, PT ;  /* 0x7fffff1b0700780c */ /* 0x000fc60003fa6070 */
[----:B------:R0:W-:Y:S01]  /*b8c0*/  STL [R1+0xd48], R85 ;  /* 0x000d485501007387 */ /* 0x0001e20000100800 */
[----:B------:R-:W-:Y:S01]  /*b8d0*/  IMAD.MOV.U32 R7, RZ, RZ, R85 ;  /* 0x000000ffff077224 */ /* 0x000fe200078e0055 */
[----:B------:R-:W-:Y:S01]  /*b8e0*/  ISETP.GE.U32.AND P3, PT, R8, 0x7fffff1a, PT ;  /* 0x7fffff1a0800780c */ /* 0x000fe20003f66070 */
[----:B------:R-:W-:Y:S01]  /*b8f0*/  IMAD R8, R70, 0xc8, RZ ;  /* 0x000000c846087824 */ /* 0x000fe200078e02ff */
[----:B------:R-:W-:Y:S02]  /*b900*/  PRMT R60, RZ, 0x7610, R60 ;  /* 0x00007610ff3c7816 */ /* 0x000fe4000000003c */
[----:B0-----:R-:W-:Y:S01]  /*b910*/  LEA.HI.X.SX32 R85, R6, R2, 0x1, P6 ;  /* 0x0000000206557211 */ /* 0x001fe200030f0eff */
[----:B------:R-:W-:Y:S01]  /*b920*/  @!P1 IMAD.MOV.U32 R6, RZ, RZ, R5 ;  /* 0x000000ffff069224 */ /* 0x000fe200078e0005 */
[----:B------:R-:W-:Y:S01]  /*b930*/  STL [R1+0xd54], R84 ;  /* 0x000d545401007387 */ /* 0x000fe20000100800 */
[----:B------:R-:W-:-:S03]  /*b940*/  IMAD R5, R70, 0xca, RZ ;  /* 0x000000ca46057824 */ /* 0x000fc600078e02ff */
[----:B------:R0:W5:Y:S04]  /*b950*/  @!P1 LDG.E.U16 R61, desc[UR20][R6.64] ;  /* 0x00000014063d9981 */ /* 0x000168000c1e1500 */
[----:B------:R1:W-:Y:S01]  /*b960*/  STL [R1+0xd50], R85 ;  /* 0x000d505501007387 */ /* 0x0003e20000100800 */
[----:B0-----:R-:W-:Y:S02]  /*b970*/  @!P4 IMAD.MOV.U32 R6, RZ, RZ, R84 ;  /* 0x000000ffff06c224 */ /* 0x001fe400078e0054 */
[----:B------:R-:W-:Y:S02]  /*b980*/  @!P4 IMAD.MOV.U32 R7, RZ, RZ, R85 ;  /* 0x000000ffff07c224 */ /* 0x000fe400078e0055 */
[----:B-1----:R-:W-:Y:S01]  /*b990*/  IMAD.MOV.U32 R85, RZ, RZ, R86 ;  /* 0x000000ffff557224 */ /* 0x002fe200078e0056 */
[----:B------:R-:W-:-:S02]  /*b9a0*/  IADD3 R86, P1, PT, R8, R3, RZ ;  /* 0x0000000308567210 */ /* 0x000fc40007f3e0ff */
[----:B------:R0:W5:Y:S01]  /*b9b0*/  @!P4 LDG.E.U16 R60, desc[UR20][R6.64] ;  /* 0x00000014063cc981 */ /* 0x000162000c1e1500 */
[----:B------:R-:W-:Y:S02]  /*b9c0*/  IADD3 R84, P6, PT, R5, R3, RZ ;  /* 0x0000000305547210 */ /* 0x000fe40007fde0ff */
[----:B------:R-:W-:Y:S01]  /*b9d0*/  LEA.HI.X.SX32 R5, R14, R2, 0x1, P1 ;  /* 0x000000020e057211 */ /* 0x000fe200008f0eff */
[----:B------:R1:W-:Y:S01]  /*b9e0*/  STL [R1+0xd5c], R86 ;  /* 0x000d5c5601007387 */ /* 0x0003e20000100800 */
[----:B------:R-:W-:Y:S02]  /*b9f0*/  IMAD.MOV.U32 R14, RZ, RZ, R86 ;  /* 0x000000ffff0e7224 */ /* 0x000fe400078e0056 */
[----:B0-----:R-:W-:Y:S02]  /*ba00*/  VIADD R7, R12, 0xffffff98 ;  /* 0xffffff980c077836 */ /* 0x001fe40000000000 */
[----:B------:R-:W-:Y:S02]  /*ba10*/  IMAD R6, R70, 0x65, RZ ;  /* 0x0000006546067824 */ /* 0x000fe400078e02ff */
[----:B------:R-:W-:Y:S01]  /*ba20*/  VIADD R8, R12, 0xffffff97 ;  /* 0xffffff970c087836 */ /* 0x000fe20000000000 */
[----:B-1----:R-:W5:Y:S01]  /*ba30*/  LDL.LU R86, [R1+0x12fc] ;  /* 0x0012fc0001567983 */ /* 0x002f620000300800 */
[----:B------:R-:W-:Y:S01]  /*ba40*/  ISETP.GE.U32.AND P4, PT, R7, 0x7fffff19, PT ;  /* 0x7fffff190700780c */ /* 0x000fe20003f86070 */
[----:B------:R-:W-:-:S02]  /*ba50*/  IMAD.MOV.U32 R7, RZ, RZ, R5 ;  /* 0x000000ffff077224 */ /* 0x000fc400078e0005 */
[----:B------:R0:W-:Y:S01]  /*ba60*/  STL [R1+0xd58], R5 ;  /* 0x000d580501007387 */ /* 0x0001e20000100800 */
[----:B------:R-:W-:Y:S01]  /*ba70*/  ISETP.GE.U32.AND P1, PT, R8, 0x7fffff18, PT ;  /* 0x7fffff180800780c */ /* 0x000fe20003f26070 */
[----:B------:R-:W-:Y:S02]  /*ba80*/  IMAD R8, R70, 0xcc, RZ ;  /* 0x000000cc46087824 */ /* 0x000fe400078e02ff */
[----:B------:R1:W-:Y:S01]  /*ba90*/  STL [R1+0xd64], R84 ;  /* 0x000d645401007387 */ /* 0x0003e20000100800 */
[----:B0-----:R-:W-:Y:S01]  /*baa0*/  LEA.HI.X.SX32 R5, R6, R2, 0x1, P6 ;  /* 0x0000000206057211 */ /* 0x001fe200030f0eff */
[----:B------:R-:W-:-:S04]  /*bab0*/  @!P0 IMAD.MOV.U32 R6, RZ, RZ, R14 ;  /* 0x000000ffff068224 */ /* 0x000fc800078e000e */
[----:B------:R0:W-:Y:S04]  /*bac0*/  STL [R1+0xd60], R5 ;  /* 0x000d600501007387 */ /* 0x0001e80000100800 */
[----:B------:R2:W5:Y:S02]  /*bad0*/  @!P0 LDG.E.U16 R63, desc[UR20][R6.64] ;  /* 0x00000014063f8981 */ /* 0x000564000c1e1500 */
[----:B--2---:R-:W-:Y:S02]  /*bae0*/  @!P5 IMAD.MOV.U32 R7, RZ, RZ, R5 ;  /* 0x000000ffff07d224 */ /* 0x004fe400078e0005 */
[----:B------:R-:W-:Y:S01]  /*baf0*/  @!P5 IMAD.MOV.U32 R6, RZ, RZ, R84 ;  /* 0x000000ffff06d224 */ /* 0x000fe200078e0054 */
[----:B-1----:R-:W-:Y:S01]  /*bb00*/  IADD3 R84, P0, PT, R8, R3, RZ ;  /* 0x0000000308547210 */ /* 0x002fe20007f1e0ff */
[----:B0-----:R-:W-:-:S03]  /*bb10*/  IMAD R5, R70, 0xce, RZ ;  /* 0x000000ce46057824 */ /* 0x001fc600078e02ff */
[----:B------:R0:W5:Y:S02]  /*bb20*/  @!P5 LDG.E.U16 R62, desc[UR20][R6.64] ;  /* 0x00000014063ed981 */ /* 0x000164000c1e1500 */
[----:B------:R-:W-:Y:S01]  /*bb30*/  IADD3 R14, P6, PT, R5, R3, RZ ;  /* 0x00000003050e7210 */ /* 0x000fe20007fde0ff */
[----:B------:R-:W-:Y:S01]  /*bb40*/  IMAD.MOV.U32 R5, RZ, RZ, R84 ;  /* 0x000000ffff057224 */ /* 0x000fe200078e0054 */
[----:B------:R1:W-:Y:S01]  /*bb50*/  STL [R1+0xd6c], R84 ;  /* 0x000d6c5401007387 */ /* 0x0003e20000100800 */
[C---:B------:R-:W-:Y:S02]  /*bb60*/  VIADD R8, R12.reuse, 0xffffff95 ;  /* 0xffffff950c087836 */ /* 0x040fe40000000000 */
[----:B0-----:R-:W-:Y:S02]  /*bb70*/  VIADD R7, R12, 0xffffff96 ;  /* 0xffffff960c077836 */ /* 0x001fe40000000000 */
[----:B------:R-:W-:Y:S01]  /*bb80*/  IMAD R6, R70, 0x67, RZ ;  /* 0x0000006746067824 */ /* 0x000fe200078e02ff */
[----:B-1----:R-:W-:-:S02]  /*bb90*/  LEA.HI.X.SX32 R84, R64, R2, 0x1, P0 ;  /* 0x0000000240547211 */ /* 0x002fc400000f0eff */
        /* <DEDUP_REMOVED lines=13> */
[----:B------:R-:W-:Y:S02]  /*bc70*/  @!P4 IMAD.MOV.U32 R6, RZ, RZ, R14 ;  /* 0x000000ffff06c224 */ /* 0x000fe400078e000e */
[----:B0-----:R-:W-:Y:S01]  /*bc80*/  IMAD.MOV.U32 R84, RZ, RZ, R85 ;  /* 0x000000ffff547224 */ /* 0x001fe200078e0055 */
[-C--:B------:R-:W-:Y:S02]  /*bc90*/  IADD3 R85, P3, PT, R8, R3.reuse, RZ ;  /* 0x0000000308557210 */ /* 0x080fe40007f7e0ff */
[----:B------:R0:W5:Y:S01]  /*bca0*/  @!P4 LDG.E.U16 R64, desc[UR20][R6.64] ;  /* 0x000000140640c981 */ /* 0x000162000c1e1500 */
[----:B------:R-:W-:Y:S02]  /*bcb0*/  IADD3 R14, P6, PT, R5, R3, RZ ;  /* 0x00000003050e7210 */ /* 0x000fe40007fde0ff */
[----:B------:R-:W-:Y:S01]  /*bcc0*/  IMAD.MOV.U32 R5, RZ, RZ, R85 ;  /* 0x000000ffff057224 */ /* 0x000fe200078e0055 */
[----:B------:R1:W-:Y:S01]  /*bcd0*/  STL [R1+0xd7c], R85 ;  /* 0x000d7c5501007387 */ /* 0x0003e20000100800 */
[----:B0-----:R-:W-:-:S02]  /*bce0*/  VIADD R7, R12, 0xffffff94 ;  /* 0xffffff940c077836 */ /* 0x001fc40000000000 */
        /* <DEDUP_REMOVED lines=16> */
[----:B------:R-:W-:Y:S01]  /*bdf0*/  @!P5 IMAD.MOV.U32 R7, RZ, RZ, R85 ;  /* 0x000000ffff07d224 */ /* 0x000fe200078e0055 */
[----:B-1----:R-:W-:Y:S01]  /*be00*/  IADD3 R85, P1, PT, R8, R3, RZ ;  /* 0x0000000308557210 */ /* 0x002fe20007f3e0ff */
[----:B------:R-:W-:-:S03]  /*be10*/  VIADD R8, R12, 0xffffff91 ;  /* 0xffffff910c087836 */ /* 0x000fc60000000000 */
[----:B------:R0:W5:Y:S01]  /*be20*/  @!P5 LDG.E.U16 R66, desc[UR20][R6.64] ;  /* 0x000000140642d981 */ /* 0x000162000c1e1500 */
[----:B------:R-:W-:Y:S02]  /*be30*/  IADD3 R14, P6, PT, R5, R3, RZ ;  /* 0x00000003050e7210 */ /* 0x000fe40007fde0ff */
[----:B------:R-:W-:Y:S01]  /*be40*/  PRMT R83, RZ, 0x7610, R83 ;  /* 0x00007610ff537816 */ /* 0x000fe20000000053 */
[----:B0-----:R-:W-:Y:S02]  /*be50*/  IMAD R6, R70, 0x6b, RZ ;  /* 0x0000006b46067824 */ /* 0x001fe400078e02ff */
[----:B------:R-:W-:Y:S01]  /*be60*/  VIADD R7, R12, 0xffffff92 ;  /* 0xffffff920c077836 */ /* 0x000fe20000000000 */
[-C--:B------:R-:W-:Y:S02]  /*be70*/  LEA.HI.X.SX32 R12, R82, R2.reuse, 0x1, P1 ;  /* 0x00000002520c7211 */ /* 0x080fe400008f0eff */
[----:B------:R-:W-:Y:S01]  /*be80*/  LEA.HI.X.SX32 R82, R6, R2, 0x1, P6 ;  /* 0x0000000206527211 */ /* 0x000fe200030f0eff */
[----:B------:R-:W-:Y:S01]  /*be90*/  @!P0 IMAD.MOV.U32 R6, RZ, RZ, R85 ;  /* 0x000000ffff068224 */ /* 0x000fe200078e0055 */
[----:B------:R-:W-:Y:S01]  /*bea0*/  ISETP.GE.U32.AND P5, PT, R7, 0x7fffff13, PT ;  /* 0x7fffff130700780c */ /* 0x000fe20003fa6070 */
[----:B------:R-:W-:Y:S01]  /*beb0*/  @!P0 IMAD.MOV.U32 R7, RZ, RZ, R12 ;  /* 0x000000ffff078224 */ /* 0x000fe200078e000c */
[----:B------:R-:W-:-:S04]  /*bec0*/  PRMT R5, RZ, 0x7610, R5 ;  /* 0x00007610ff057816 */ /* 0x000fc80000000005 */
[----:B------:R0:W2:Y:S02]  /*bed0*/  @!P0 LDG.E.U16 R83, desc[UR20][R6.64] ;  /* 0x0000001406538981 */ /* 0x0000a4000c1e1500 */
[----:B0-----:R-:W-:Y:S02]  /*bee0*/  @!P4 IMAD.MOV.U32 R6, RZ, RZ, R14 ;  /* 0x000000ffff06c224 */ /* 0x001fe400078e000e */
[----:B------:R-:W-:-:S05]  /*bef0*/  @!P4 IMAD.MOV.U32 R7, RZ, RZ, R82 ;  /* 0x000000ffff07c224 */ /* 0x000fca00078e0052 */
[----:B------:R0:W3:Y:S04]  /*bf00*/  @!P4 LDG.E.U16 R5, desc[UR20][R6.64] ;  /* 0x000000140605c981 */ /* 0x0000e8000c1e1500 */
[----:B------:R-:W-:Y:S04]  /*bf10*/  STL [R1+0xd8c], R85 ;  /* 0x000d8c5501007387 */ /* 0x000fe80000100800 */
[----:B------:R-:W-:Y:S04]  /*bf20*/  STL [R1+0xd94], R14 ;  /* 0x000d940e01007387 */ /* 0x000fe80000100800 */
[----:B------:R1:W-:Y:S01]  /*bf30*/  STL [R1+0xd88], R12 ;  /* 0x000d880c01007387 */ /* 0x0003e20000100800 */
[----:B------:R-:W-:Y:S01]  /*bf40*/  ISETP.GE.U32.AND P1, PT, R8, 0x7fffff12, PT ;  /* 0x7fffff120800780c */ /* 0x000fe20003f26070 */
[----:B-1----:R-:W1:Y:S02]  /*bf50*/  LDC R12, c[0x0][0x3a0] ;  /* 0x0000e800ff0c7b82 */ /* 0x002e640000000800 */
[----:B------:R-:W5:Y:S01]  /*bf60*/  LDL.LU R85, [R1+0x12f8] ;  /* 0x0012f80001557983 */ /* 0x000f620000300800 */
[----:B------:R-:W-:-:S03]  /*bf70*/  IMAD R8, R70, 0xd8, RZ ;  /* 0x000000d846087824 */ /* 0x000fc600078e02ff */
[----:B------:R4:W-:Y:S01]  /*bf80*/  STL [R1+0xd90], R82 ;  /* 0x000d905201007387 */ /* 0x0009e20000100800 */
[----:B0-----:R-:W-:Y:S02]  /*bf90*/  IMAD R6, R70, 0x6d, RZ ;  /* 0x0000006d46067824 */ /* 0x001fe400078e02ff */
[----:B----4-:R-:W-:Y:S01]  /*bfa0*/  IMAD.MOV.U32 R82, RZ, RZ, R84 ;  /* 0x000000ffff527224 */ /* 0x010fe200078e0054 */
[----:B------:R-:W-:Y:S01]  /*bfb0*/  IADD3 R84, P0, PT, R8, R3, RZ ;  /* 0x0000000308547210 */ /* 0x000fe20007f1e0ff */
[C---:B-1----:R-:W-:Y:S02]  /*bfc0*/  VIADD R7, R12.reuse, 0xffffff90 ;  /* 0xffffff900c077836 */ /* 0x042fe40000000000 */
[----:B------:R-:W-:Y:S01]  /*bfd0*/  VIADD R8, R12, 0xffffff8f ;  /* 0xffffff8f0c087836 */ /* 0x000fe20000000000 */
[----:B------:R-:W-:Y:S02]  /*bfe0*/  LEA.HI.X.SX32 R12, R9, R2, 0x1, P0 ;  /* 0x00000002090c7211 */ /* 0x000fe400000f0eff */
[----:B------:R-:W-:-:S03]  /*bff0*/  ISETP.GE.U32.AND P4, PT, R7, 0x7fffff11, PT ;  /* 0x7fffff110700780c */ /* 0x000fc60003f86070 */
[----:B------:R-:W-:Y:S01]  /*c000*/  @!P3 IMAD.MOV.U32 R7, RZ, RZ, R12 ;  /* 0x000000ffff07b224 */ /* 0x000fe200078e000c */
[----:B------:R-:W-:Y:S01]  /*c010*/  PRMT R13, RZ, 0x7610, R13 ;  /* 0x00007610ff0d7816 */ /* 0x000fe2000000000d */
[----:B---3--:R0:W-:Y:S02]  /*c020*/  STL [R1+0x1d4], R5 ;  /* 0x0001d40501007387 */ /* 0x0081e40000100800 */
[----:B0-----:R-:W-:Y:S02]  /*c030*/  IMAD R5, R70, 0xda, RZ ;  /* 0x000000da46057824 */ /* 0x001fe400078e02ff */
[----:B------:R-:W-:Y:S03]  /*c040*/  STL [R1+0xd9c], R84 ;  /* 0x000d9c5401007387 */ /* 0x000fe60000100800 */
[----:B------:R-:W-:Y:S02]  /*c050*/  IADD3 R14, P6, PT, R5, R3, RZ ;  /* 0x00000003050e7210 */ /* 0x000fe40007fde0ff */
[----:B------:R-:W-:-:S03]  /*c060*/  PRMT R5, RZ, 0x7610, R5 ;  /* 0x00007610ff057816 */ /* 0x000fc60000000005 */
[----:B------:R-:W-:Y:S04]  /*c070*/  STL [R1+0xda4], R14 ;  /* 0x000da40e01007387 */ /* 0x000fe80000100800 */
[----:B------:R0:W-:Y:S04]  /*c080*/  STL [R1+0xd98], R12 ;  /* 0x000d980c01007387 */ /* 0x0001e80000100800 */
[----:B--2---:R1:W-:Y:S01]  /*c090*/  STL [R1+0x1d8], R83 ;  /* 0x0001d85301007387 */ /* 0x0043e20000100800 */
[----:B0-----:R-:W0:Y:S01]  /*c0a0*/  LDC R12, c[0x0][0x3a0] ;  /* 0x0000e800ff0c7b82 */ /* 0x001e220000000800 */
[----:B-1----:R-:W-:Y:S01]  /*c0b0*/  LEA.HI.X.SX32 R83, R6, R2, 0x1, P6 ;  /* 0x0000000206537211 */ /* 0x002fe200030f0eff */
[----:B------:R-:W-:Y:S01]  /*c0c0*/  @!P3 IMAD.MOV.U32 R6, RZ, RZ, R84 ;  /* 0x000000ffff06b224 */ /* 0x000fe200078e0054 */
[----:B------:R-:W-:Y:S01]  /*c0d0*/  ISETP.GE.U32.AND P0, PT, R8, 0x7fffff10, PT ;  /* 0x7fffff100800780c */ /* 0x000fe20003f06070 */
[----:B------:R-:W5:Y:S04]  /*c0e0*/  LDL.LU R84, [R1+0x12f4] ;  /* 0x0012f40001547983 */ /* 0x000f680000300800 */
[----:B------:R1:W2:Y:S02]  /*c0f0*/  @!P3 LDG.E.U16 R5, desc[UR20][R6.64] ;  /* 0x000000140605b981 */ /* 0x0002a4000c1e1500 */
[----:B-1----:R-:W-:-:S02]  /*c100*/  @!P5 IMAD.MOV.U32 R6, RZ, RZ, R14 ;  /* 0x000000ffff06d224 */ /* 0x002fc400078e000e */
[----:B------:R-:W-:-:S05]  /*c110*/  @!P5 IMAD.MOV.U32 R7, RZ, RZ, R83 ;  /* 0x000000ffff07d224 */ /* 0x000fca00078e0053 */
[----:B------:R1:W3:Y:S01]  /*c120*/  @!P5 LDG.E.U16 R13, desc[UR20][R6.64] ;  /* 0x00000014060dd981 */ /* 0x0002e2000c1e1500 */
[----:B------:R-:W-:-:S03]  /*c130*/  IMAD R8, R70, 0xdc, RZ ;  /* 0x000000dc46087824 */ /* 0x000fc600078e02ff */
[----:B------:R4:W-:Y:S01]  /*c140*/  STL [R1+0xda0], R83 ;  /* 0x000da05301007387 */ /* 0x0009e20000100800 */
[C---:B------:R-:W-:Y:S02]  /*c150*/  IMAD R14, R70.reuse, 0x6e, RZ ;  /* 0x0000006e460e7824 */ /* 0x040fe400078e02ff */
[----:B-1----:R-:W-:Y:S01]  /*c160*/  IMAD R6, R70, 0x6f, RZ ;  /* 0x0000006f46067824 */ /* 0x002fe200078e02ff */
[----:B----4-:R-:W-:Y:S01]  /*c170*/  IADD3 R83, P3, PT, R8, R3, RZ ;  /* 0x0000000308537210 */ /* 0x010fe20007f7e0ff */
[C---:B0-----:R-:W-:Y:S02]  /*c180*/  VIADD R7, R12.reuse, 0xffffff8e ;  /* 0xffffff8e0c077836 */ /* 0x041fe40000000000 */
[----:B------:R-:W-:Y:S01]  /*c190*/  VIADD R8, R12, 0xffffff8d ;  /* 0xffffff8d0c087836 */ /* 0x000fe20000000000 */
[----:B------:R-:W-:Y:S02]  /*c1a0*/  LEA.HI.X.SX32 R12, R14, R2, 0x1, P3 ;  /* 0x000000020e0c7211 */ /* 0x000fe400018f0eff */
[----:B------:R-:W-:-:S02]  /*c1b0*/  ISETP.GE.U32.AND P5, PT, R7, 0x7fffff0f, PT ;  /* 0x7fffff0f0700780c */ /* 0x000fc40003fa6070 */
[----:B------:R-:W-:Y:S01]  /*c1c0*/  PRMT R80, RZ, 0x7610, R80 ;  /* 0x00007610ff507816 */ /* 0x000fe20000000050 */
[----:B------:R-:W-:Y:S01]  /*c1d0*/  @!P1 IMAD.MOV.U32 R7, RZ, RZ, R12 ;  /* 0x000000ffff079224 */ /* 0x000fe200078e000c */
[----:B--2---:R0:W-:Y:S02]  /*c1e0*/  STL [R1+0x1e0], R5 ;  /* 0x0001e00501007387 */ /* 0x0041e40000100800 */
[----:B0-----:R-:W-:Y:S02]  /*c1f0*/  IMAD R5, R70, 0xde, RZ ;  /* 0x000000de46057824 */ /* 0x001fe400078e02ff */
[----:B---3--:R0:W-:Y:S03]  /*c200*/  STL [R1+0x1dc], R13 ;  /* 0x0001dc0d01007387 */ /* 0x0081e60000100800 */
[----:B0-----:R-:W-:-:S04]  /*c210*/  IADD3 R13, P6, PT, R5, R3, RZ ;  /* 0x00000003050d7210 */ /* 0x001fc80007fde0ff */
[----:B------:R-:W-:Y:S01]  /*c220*/  LEA.HI.X.SX32 R14, R6, R2, 0x1, P6 ;  /* 0x00000002060e7211 */ /* 0x000fe200030f0eff */
        /* <DEDUP_REMOVED lines=14> */
[C---:B0-----:R-:W-:Y:S02]  /*c310*/  IMAD R6, R70.reuse, 0x71, RZ ;  /* 0x0000007146067824 */ /* 0x041fe400078e02ff */
[----:B----4-:R-:W-:Y:S01]  /*c320*/  IMAD R14, R70, 0x70, RZ ;  /* 0x00000070460e7824 */ /* 0x010fe200078e02ff */
[----:B------:R-:W-:Y:S01]  /*c330*/  PRMT R81, RZ, 0x7610, R81 ;  /* 0x00007610ff517816 */ /* 0x000fe20000000051 */
[----:B-1----:R-:W-:-:S05]  /*c340*/  VIADD R7, R12, 0xffffff8c ;  /* 0xffffff8c0c077836 */ /* 0x002fca0000000000 */
[----:B------:R-:W-:Y:S01]  /*c350*/  ISETP.GE.U32.AND P4, PT, R7, 0x7fffff0d, PT ;  /* 0x7fffff0d0700780c */ /* 0x000fe20003f86070 */
[----:B--2---:R0:W-:Y:S02]  /*c360*/  STL [R1+0x1f0], R80 ;  /* 0x0001f05001007387 */ /* 0x0041e40000100800 */
[----:B0-----:R-:W-:Y:S01]  /*c370*/  IMAD.MOV.U32 R80, RZ, RZ, R82 ;  /* 0x000000ffff507224 */ /* 0x001fe200078e0052 */
[----:B------:R-:W-:Y:S01]  /*c380*/  IADD3 R82, P1, PT, R8, R3, RZ ;  /* 0x0000000308527210 */ /* 0x000fe20007f3e0ff */
[----:B------:R-:W-:Y:S01]  /*c390*/  VIADD R8, R12, 0xffffff8b ;  /* 0xffffff8b0c087836 */ /* 0x000fe20000000000 */
[----:B---3--:R0:W-:Y:S02]  /*c3a0*/  STL [R1+0x1e8], R5 ;  /* 0x0001e80501007387 */ /* 0x0081e40000100800 */
[----:B------:R-:W-:Y:S01]  /*c3b0*/  LEA.HI.X.SX32 R12, R14, R2, 0x1, P1 ;  /* 0x000000020e0c7211 */ /* 0x000fe200008f0eff */
[----:B0-----:R-:W-:-:S05]  /*c3c0*/  IMAD R5, R70, 0xe2, RZ ;  /* 0x000000e246057824 */ /* 0x001fca00078e02ff */
[----:B------:R-:W-:Y:S01]  /*c3d0*/  IADD3 R13, P6, PT, R5, R3, RZ ;  /* 0x00000003050d7210 */ /* 0x000fe20007fde0ff */
[----:B------:R-:W-:-:S03]  /*c3e0*/  @!P0 IMAD.MOV.U32 R7, RZ, RZ, R12 ;  /* 0x000000ffff078224 */ /* 0x000fc600078e000c */
        /* <DEDUP_REMOVED lines=11> */
[----:B-1----:R-:W1:Y:S01]  /*c4a0*/  LDC R12, c[0x0][0x3a0] ;  /* 0x0000e800ff0c7b82 */ /* 0x002e620000000800 */
[C---:B------:R-:W-:Y:S01]  /*c4b0*/  IMAD R8, R70.reuse, 0xe4, RZ ;  /* 0x000000e446087824 */ /* 0x040fe200078e02ff */
[----:B------:R-:W5:Y:S04]  /*c4c0*/  LDL.LU R82, [R1+0x12ec] ;  /* 0x0012ec0001527983 */ /* 0x000f680000300800 */
[----:B------:R4:W-:Y:S01]  /*c4d0*/  STL [R1+0xdc0], R14 ;  /* 0x000dc00e01007387 */ /* 0x0009e20000100800 */
[----:B0-----:R-:W-:-:S02]  /*c4e0*/  IMAD R6, R70, 0x73, RZ ;  /* 0x0000007346067824 */ /* 0x001fc400078e02ff */
[----:B----4-:R-:W-:Y:S01]  /*c4f0*/  IMAD R14, R70, 0x72, RZ ;  /* 0x00000072460e7824 */ /* 0x010fe200078e02ff */
[----:B------:R-:W-:Y:S01]  /*c500*/  PRMT R78, RZ, 0x7610, R78 ;  /* 0x00007610ff4e7816 */ /* 0x000fe2000000004e */
[----:B-1----:R-:W-:-:S05]  /*c510*/  VIADD R7, R12, 0xffffff8a ;  /* 0xffffff8a0c077836 */ /* 0x002fca0000000000 */
[----:B------:R-:W-:Y:S01]  /*c520*/  ISETP.GE.U32.AND P5, PT, R7, 0x7fffff0b, PT ;  /* 0x7fffff0b0700780c */ /* 0x000fe20003fa6070 */
[----:B---3--:R0:W-:Y:S04]  /*c530*/  STL [R1+0x1f8], R5 ;  /* 0x0001f80501007387 */ /* 0x0081e80000100800 */
[----:B--2---:R1:W-:Y:S01]  /*c540*/  STL [R1+0x1fc], R81 ;  /* 0x0001fc5101007387 */ /* 0x0043e20000100800 */
[----:B0-----:R-:W-:Y:S01]  /*c550*/  IMAD R5, R70, 0xe6, RZ ;  /* 0x000000e646057824 */ /* 0x001fe200078e02ff */
[----:B-1----:R-:W-:Y:S01]  /*c560*/  IADD3 R81, P0, PT, R8, R3, RZ ;  /* 0x0000000308517210 */ /* 0x002fe20007f1e0ff */
[----:B------:R-:W-:-:S03]  /*c570*/  VIADD R8, R12, 0xffffff89 ;  /* 0xffffff890c087836 */ /* 0x000fc60000000000 */
[----:B------:R-:W-:Y:S02]  /*c580*/  IADD3 R13, P6, PT, R5, R3, RZ ;  /* 0x00000003050d7210 */ /* 0x000fe40007fde0ff */
[-C--:B------:R-:W-:Y:S02]  /*c590*/  LEA.HI.X.SX32 R12, R14, R2.reuse, 0x1, P0 ;  /* 0x000000020e0c7211 */ /* 0x080fe400000f0eff */
[----:B------:R-:W-:Y:S01]  /*c5a0*/  LEA.HI.X.SX32 R14, R6, R2, 0x1, P6 ;  /* 0x00000002060e7211 */ /* 0x000fe200030f0eff */
[----:B------:R-:W-:Y:S02]  /*c5b0*/  @!P3 IMAD.MOV.U32 R6, RZ, RZ, R81 ;  /* 0x000000ffff06b224 */ /* 0x000fe400078e0051 */
        /* <DEDUP_REMOVED lines=68> */
[----:B------:R-:W-:Y:S01]  /*ca00*/  IMAD R8, R70, 0xf0, RZ ;  /* 0x000000f046087824 */ /* 0x000fe200078e02ff */
[----:B------:R-:W5:Y:S04]  /*ca10*/  LDL.LU R79, [R1+0x12e0] ;  /* 0x0012e000014f7983 */ /* 0x000f680000300800 */
[----:B------:R-:W-:Y:S01]  /*ca20*/  STL [R1+0xdf0], R14 ;  /* 0x000df00e01007387 */ /* 0x000fe20000100800 */
[----:B------:R-:W-:-:S02]  /*ca30*/  IMAD.MOV.U32 R13, RZ, RZ, R78 ;  /* 0x000000ffff0d7224 */ /* 0x000fc400078e004e */
[----:B0-----:R-:W-:Y:S02]  /*ca40*/  IMAD R6, R70, 0x79, RZ ;  /* 0x0000007946067824 */ /* 0x001fe400078e02ff */
[----:B-1----:R-:W-:-:S05]  /*ca50*/  VIADD R7, R12, 0xffffff84 ;  /* 0xffffff840c077836 */ /* 0x002fca0000000000 */
[----:B------:R-:W-:Y:S01]  /*ca60*/  ISETP.GE.U32.AND P4, PT, R7, 0x7fffff05, PT ;  /* 0x7fffff050700780c */ /* 0x000fe20003f86070 */
[----:B---3--:R0:W-:Y:S04]  /*ca70*/  STL [R1+0x218], R5 ;  /* 0x0002180501007387 */ /* 0x0081e80000100800 */
[----:B--2---:R1:W-:Y:S01]  /*ca80*/  STL [R1+0x21c], R72 ;  /* 0x00021c4801007387 */ /* 0x0043e20000100800 */
[----:B0-----:R-:W-:Y:S01]  /*ca90*/  IMAD R5, R70, 0xf2, RZ ;  /* 0x000000f246057824 */ /* 0x001fe200078e02ff */
[----:B-1----:R-:W-:-:S04]  /*caa0*/  IADD3 R72, P0, PT, R8, R3, RZ ;  /* 0x0000000308487210 */ /* 0x002fc80007f1e0ff */
[----:B------:R-:W-:Y:S02]  /*cab0*/  IADD3 R14, P6, PT, R5, R3, RZ ;  /* 0x00000003050e7210 */ /* 0x000fe40007fde0ff */
[-C--:B------:R-:W-:Y:S01]  /*cac0*/  LEA.HI.X.SX32 R78, R69, R2.reuse, 0x1, P0 ;  /* 0x00000002454e7211 */ /* 0x080fe200000f0eff */
[----:B------:R-:W-:Y:S01]  /*cad0*/  VIADD R8, R12, 0xffffff83 ;  /* 0xffffff830c087836 */ /* 0x000fe20000000000 */
[----:B------:R-:W-:Y:S02]  /*cae0*/  PRMT R12, RZ, 0x7610, R12 ;  /* 0x00007610ff0c7816 */ /* 0x000fe4000000000c */
[----:B------:R-:W-:Y:S01]  /*caf0*/  LEA.HI.X.SX32 R69, R6, R2, 0x1, P6 ;  /* 0x0000000206457211 */ /* 0x000fe200030f0eff */
[----:B------:R-:W-:Y:S02]  /*cb00*/  @!P3 IMAD.MOV.U32 R6, RZ, RZ, R72 ;  /* 0x000000ffff06b224 */ /* 0x000fe400078e0048 */
[----:B------:R-:W-:-:S05]  /*cb10*/  @!P3 IMAD.MOV.U32 R7, RZ, RZ, R78 ;  /* 0x000000ffff07b224 */ /* 0x000fca00078e004e */
[----:B------:R0:W2:Y:S01]  /*cb20*/  @!P3 LDG.E.U16 R12, desc[UR20][R6.64] ;  /* 0x00000014060cb981 */ /* 0x0000a2000c1e1500 */
[----:B------:R-:W-:Y:S01]  /*cb30*/  PRMT R5, RZ, 0x7610, R5 ;  /* 0x00007610ff057816 */ /* 0x000fe20000000005 */
[----:B0-----:R-:W-:Y:S02]  /*cb40*/  @!P5 IMAD.MOV.U32 R6, RZ, RZ, R14 ;  /* 0x000000ffff06d224 */ /* 0x001fe400078e000e */
[----:B------:R-:W-:-:S05]  /*cb50*/  @!P5 IMAD.MOV.U32 R7, RZ, RZ, R69 ;  /* 0x000000ffff07d224 */ /* 0x000fca00078e0045 */
[----:B------:R0:W3:Y:S04]  /*cb60*/  @!P5 LDG.E.U16 R5, desc[UR20][R6.64] ;  /* 0x000000140605d981 */ /* 0x0000e8000c1e1500 */
[----:B------:R-:W-:Y:S04]  /*cb70*/  STL [R1+0xdfc], R72 ;  /* 0x000dfc4801007387 */ /* 0x000fe80000100800 */
[----:B------:R-:W-:Y:S04]  /*cb80*/  STL [R1+0xe04], R14 ;  /* 0x000e040e01007387 */ /* 0x000fe80000100800 */
[----:B------:R1:W-:Y:S04]  /*cb90*/  STL [R1+0xdf8], R78 ;  /* 0x000df84e01007387 */ /* 0x0003e80000100800 */
[----:B-1----:R-:W5:Y:S04]  /*cba0*/  LDL.LU R78, [R1+0x12dc] ;  /* 0x0012dc00014e7983 */ /* 0x002f680000300800 */
[----:B------:R-:W5:Y:S04]  /*cbb0*/  LDL.LU R72, [R1+0x12d8] ;  /* 0x0012d80001487983 */ /* 0x000f680000300800 */
[----:B------:R1:W-:Y:S01]  /*cbc0*/  STL [R1+0xe00], R69 ;  /* 0x000e004501007387 */ /* 0x0003e20000100800 */
[----:B------:R-:W-:Y:S01]  /*cbd0*/  ISETP.GE.U32.AND P0, PT, R8, 0x7fffff04, PT ;  /* 0x7fffff040800780c */ /* 0x000fe20003f06070 */
[----:B------:R-:W-:-:S02]  /*cbe0*/  IMAD R8, R70, 0xf4, RZ ;  /* 0x000000f446087824 */ /* 0x000fc400078e02ff */
[----:B0-----:R-:W-:-:S03]  /*cbf0*/  IMAD R6, R70, 0x7b, RZ ;  /* 0x0000007b46067824 */ /* 0x001fc600078e02ff */
[----:B-1----:R-:W-:-:S04]  /*cc00*/  IADD3 R69, P3, PT, R8, R3, RZ ;  /* 0x0000000308457210 */ /* 0x002fc80007f7e0ff */
[----:B------:R-:W-:Y:S02]  /*cc10*/  LEA.HI.X.SX32 R71, R71, R2, 0x1, P3 ;  /* 0x0000000247477211 */ /* 0x000fe400018f0eff */
[----:B------:R-:W-:Y:S01]  /*cc20*/  PRMT R9, RZ, 0x7610, R9 ;  /* 0x00007610ff097816 */ /* 0x000fe20000000009 */
[----:B--2---:R0:W-:Y:S02]  /*cc30*/  STL [R1+0x228], R12 ;  /* 0x0002280c01007387 */ /* 0x0041e40000100800 */
[----:B0-----:R-:W0:Y:S02]  /*cc40*/  LDC R12, c[0x0][0x3a0] ;  /* 0x0000e800ff0c7b82 */ /* 0x001e240000000800 */
[----:B---3--:R1:W-:Y:S02]  /*cc50*/  STL [R1+0x224], R5 ;  /* 0x0002240501007387 */ /* 0x0083e40000100800 */
[----:B-1----:R-:W-:-:S05]  /*cc60*/  IMAD R5, R70, 0xf6, RZ ;  /* 0x000000f646057824 */ /* 0x002fca00078e02ff */
[----:B------:R-:W-:Y:S01]  /*cc70*/  IADD3 R14, P6, PT, R5, R3, RZ ;  /* 0x00000003050e7210 */ /* 0x000fe20007fde0ff */
[C---:B0-----:R-:W-:Y:S02]  /*cc80*/  VIADD R7, R12.reuse, 0xffffff82 ;  /* 0xffffff820c077836 */ /* 0x041fe40000000000 */
[----:B------:R-:W-:Y:S01]  /*cc90*/  VIADD R8, R12, 0xffffff81 ;  /* 0xffffff810c087836 */ /* 0x000fe20000000000 */
[----:B------:R-:W-:Y:S02]  /*cca0*/  PRMT R12, RZ, 0x7610, R12 ;  /* 0x00007610ff0c7816 */ /* 0x000fe4000000000c */
[----:B------:R-:W-:Y:S01]  /*ccb0*/  ISETP.GE.U32.AND P5, PT, R7, 0x7fffff03, PT ;  /* 0x7fffff030700780c */ /* 0x000fe20003fa6070 */
[----:B------:R-:W-:Y:S01]  /*ccc0*/  @!P1 IMAD.MOV.U32 R7, RZ, RZ, R71 ;  /* 0x000000ffff079224 */ /* 0x000fe200078e0047 */
[----:B------:R-:W-:Y:S01]  /*ccd0*/  LEA.HI.X.SX32 R5, R6, R2, 0x1, P6 ;  /* 0x0000000206057211 */ /* 0x000fe200030f0eff */
[----:B------:R-:W-:-:S05]  /*cce0*/  @!P1 IMAD.MOV.U32 R6, RZ, RZ, R69 ;  /* 0x000000ffff069224 */ /* 0x000fca00078e0045 */
[----:B------:R0:W2:Y:S02]  /*ccf0*/  @!P1 LDG.E.U16 R12, desc[UR20][R6.64] ;  /* 0x00000014060c9981 */ /* 0x0000a4000c1e1500 */
[----:B0-----:R-:W-:Y:S02]  /*cd00*/  IMAD.MOV.U32 R7, RZ, RZ, R5 ;  /* 0x000000ffff077224 */ /* 0x001fe400078e0005 */
[----:B------:R-:W-:-:S05]  /*cd10*/  @!P4 IMAD.MOV.U32 R6, RZ, RZ, R14 ;  /* 0x000000ffff06c224 */ /* 0x000fca00078e000e */
[----:B------:R0:W3:Y:S04]  /*cd20*/  @!P4 LDG.E.U16 R9, desc[UR20][R6.64] ;  /* 0x000000140609c981 */ /* 0x0000e8000c1e1500 */
[----:B------:R-:W-:Y:S04]  /*cd30*/  STL [R1+0xe0c], R69 ;  /* 0x000e0c4501007387 */ /* 0x000fe80000100800 */
[----:B------:R-:W-:Y:S04]  /*cd40*/  STL [R1+0xe14], R14 ;  /* 0x000e140e01007387 */ /* 0x000fe80000100800 */
[----:B------:R1:W-:Y:S04]  /*cd50*/  STL [R1+0xe08], R71 ;  /* 0x000e084701007387 */ /* 0x0003e80000100800 */
[----:B------:R4:W-:Y:S04]  /*cd60*/  STL [R1+0xe10], R5 ;  /* 0x000e100501007387 */ /* 0x0009e80000100800 */
[----:B-1----:R-:W5:Y:S04]  /*cd70*/  LDL.LU R71, [R1+0x12d4] ;  /* 0x0012d40001477983 */ /* 0x002f680000300800 */
[----:B------:R-:W5:Y:S01]  /*cd80*/  LDL.LU R69, [R1+0x12d0] ;  /* 0x0012d00001457983 */ /* 0x000f620000300800 */
[----:B----4-:R-:W-:Y:S01]  /*cd90*/  IMAD R5, R70, 0xfa, RZ ;  /* 0x000000fa46057824 */ /* 0x010fe200078e02ff */
[----:B------:R-:W-:Y:S01]  /*cda0*/  ISETP.GE.U32.AND P3, PT, R8, 0x7fffff02, PT ;  /* 0x7fffff020800780c */ /* 0x000fe20003f66070 */
[----:B------:R-:W-:-:S02]  /*cdb0*/  IMAD R8, R70, 0xf8, RZ ;  /* 0x000000f846087824 */ /* 0x000fc400078e02ff */
[----:B0-----:R-:W-:-:S03]  /*cdc0*/  IMAD R6, R70, 0x7d, RZ ;  /* 0x0000007d46067824 */ /* 0x001fc600078e02ff */
[-C--:B------:R-:W-:Y:S02]  /*cdd0*/  IADD3 R14, P1, PT, R8, R3.reuse, RZ ;  /* 0x00000003080e7210 */ /* 0x080fe40007f3e0ff */
[----:B------:R-:W-:Y:S01]  /*cde0*/  PRMT R8, RZ, 0x7610, R8 ;  /* 0x00007610ff087816 */ /* 0x000fe20000000008 */
[----:B--2---:R0:W-:Y:S02]  /*cdf0*/  STL [R1+0x234], R12 ;  /* 0x0002340c01007387 */ /* 0x0041e40000100800 */
[----:B0-----:R-:W0:Y:S02]  /*ce00*/  LDC R12, c[0x0][0x3a0] ;  /* 0x0000e800ff0c7b82 */ /* 0x001e240000000800 */
[----:B---3--:R1:W-:Y:S02]  /*ce10*/  STL [R1+0x22c], R9 ;  /* 0x00022c0901007387 */ /* 0x0083e40000100800 */
[----:B-1----:R-:W-:Y:S01]  /*ce20*/  IADD3 R9, P4, PT, R5, R3, RZ ;  /* 0x0000000305097210 */ /* 0x002fe20007f9e0ff */
[----:B------:R-:W-:-:S02]  /*ce30*/  IMAD R5, R70, 0x7c, RZ ;  /* 0x0000007c46057824 */ /* 0x000fc400078e02ff */
[----:B0-----:R-:W-:-:S03]  /*ce40*/  VIADD R7, R12, 0xffffff80 ;  /* 0xffffff800c077836 */ /* 0x001fc60000000000 */
[-C--:B------:R-:W-:Y:S01]  /*ce50*/  LEA.HI.X.SX32 R5, R5, R2.reuse, 0x1, P1 ;  /* 0x0000000205057211 */ /* 0x080fe200008f0eff */
[----:B------:R0:W-:Y:S01]  /*ce60*/  STL [R1+0xe1c], R14 ;  /* 0x000e1c0e01007387 */ /* 0x0001e20000100800 */
[----:B------:R-:W-:Y:S01]  /*ce70*/  ISETP.GE.U32.AND P1, PT, R7, 0x7fffff01, PT ;  /* 0x7fffff010700780c */ /* 0x000fe20003f26070 */
[----:B------:R-:W-:Y:S01]  /*ce80*/  IMAD.MOV.U32 R7, RZ, RZ, R14 ;  /* 0x000000ffff077224 */ /* 0x000fe200078e000e */
[----:B0-----:R-:W-:Y:S01]  /*ce90*/  LEA.HI.X.SX32 R14, R6, R2, 0x1, P4 ;  /* 0x00000002060e7211 */ /* 0x001fe200020f0eff */
[----:B------:R-:W-:-:S05]  /*cea0*/  IMAD.MOV.U32 R6, RZ, RZ, R5 ;  /* 0x000000ffff067224 */ /* 0x000fca00078e0005 */
[----:B------:R-:W-:-:S04]  /*ceb0*/  @!P0 LOP3.LUT R7, R7, R6, RZ, 0x3c, !PT ;  /* 0x0000000607078212 */ /* 0x000fc800078e3cff */
[C---:B------:R-:W-:Y:S02]  /*cec0*/  @!P0 LOP3.LUT R6, R7.reuse, R6, RZ, 0x3c, !PT ;  /* 0x0000000607068212 */ /* 0x040fe400078e3cff */
[----:B------:R-:W-:Y:S02]  /*ced0*/  PRMT R12, RZ, 0x7610, R12 ;  /* 0x00007610ff0c7816 */ /* 0x000fe4000000000c */
[----:B------:R-:W-:-:S05]  /*cee0*/  @!P0 LOP3.LUT R7, R7, R6, RZ, 0x3c, !PT ;  /* 0x0000000607078212 */ /* 0x000fca00078e3cff */
[----:B------:R0:W2:Y:S02]  /*cef0*/  @!P0 LDG.E.U16 R12, desc[UR20][R6.64] ;  /* 0x00000014060c8981 */ /* 0x0000a4000c1e1500 */
[----:B0-----:R-:W-:Y:S02]  /*cf00*/  @!P5 IMAD.MOV.U32 R6, RZ, RZ, R9 ;  /* 0x000000ffff06d224 */ /* 0x001fe400078e0009 */
[----:B------:R-:W-:-:S05]  /*cf10*/  @!P5 IMAD.MOV.U32 R7, RZ, RZ, R14 ;  /* 0x000000ffff07d224 */ /* 0x000fca00078e000e */
[----:B------:R0:W3:Y:S04]  /*cf20*/  @!P5 LDG.E.U16 R8, desc[UR20][R6.64] ;  /* 0x000000140608d981 */ /* 0x0000e8000c1e1500 */
[----:B------:R1:W-:Y:S04]  /*cf30*/  STL [R1+0xe18], R5 ;  /* 0x000e180501007387 */ /* 0x0003e80000100800 */
[----:B------:R-:W-:Y:S04]  /*cf40*/  STL [R1+0xe24], R9 ;  /* 0x000e240901007387 */ /* 0x000fe80000100800 */
[----:B------:R4:W-:Y:S01]  /*cf50*/  STL [R1+0xe20], R14 ;  /* 0x000e200e01007387 */ /* 0x0009e20000100800 */
[----:B-1----:R-:W-:Y:S01]  /*cf60*/  IMAD R5, R70, 0xfc, RZ ;  /* 0x000000fc46057824 */ /* 0x002fe200078e02ff */
[----:B0-----:R-:W-:-:S04]  /*cf70*/  PRMT R6, RZ, 0x7610, R6 ;  /* 0x00007610ff067816 */ /* 0x001fc80000000006 */
[----:B------:R-:W-:Y:S01]  /*cf80*/  IADD3 R7, P4, PT, R5, R3, RZ ;  /* 0x0000000305077210 */ /* 0x000fe20007f9e0ff */
[----:B----4-:R-:W-:Y:S01]  /*cf90*/  IMAD R14, R70, 0x7e, RZ ;  /* 0x0000007e460e7824 */ /* 0x010fe200078e02ff */
[----:B--2---:R0:W-:Y:S02]  /*cfa0*/  STL [R1+0x24c], R12 ;  /* 0x00024c0c01007387 */ /* 0x0041e40000100800 */
[----:B0-----:R-:W0:Y:S02]  /*cfb0*/  LDC R12, c[0x0][0x3a0] ;  /* 0x0000e800ff0c7b82 */ /* 0x001e240000000800 */
[----:B------:R-:W-:Y:S04]  /*cfc0*/  STL [R1+0xe2c], R7 ;  /* 0x000e2c0701007387 */ /* 0x000fe80000100800 */
[----:B------:R1:W-:Y:S04]  /*cfd0*/  STL.S16 [R1+0x25c], R6 ;  /* 0x00025c0601007387 */ /* 0x0003e80000100600 */
[----:B---3--:R-:W-:Y:S01]  /*cfe0*/  STL [R1+0x248], R8 ;  /* 0x0002480801007387 */ /* 0x008fe20000100800 */
[----:B-1----:R-:W-:Y:S01]  /*cff0*/  LEA.HI.X.SX32 R6, R14, R2, 0x1, P4 ;  /* 0x000000020e067211 */ /* 0x002fe200020f0eff */
[----:B0-----:R-:W-:-:S02]  /*d000*/  VIADD R14, R12, 0x7f ;  /* 0x0000007f0c0e7836 */ /* 0x001fc40000000000 */
[----:B------:R-:W2:Y:S01]  /*d010*/  LDL R12, [R1+0x25c] ;  /* 0x00025c00010c7983 */ /* 0x000ea20000100800 */
[----:B------:R-:W-:-:S03]  /*d020*/  @!P3 LOP3.LUT R7, R7, R6, RZ, 0x3c, !PT ;  /* 0x000000060707b212 */ /* 0x000fc600078e3cff */
[----:B------:R0:W-:Y:S02]  /*d030*/  STL [R1+0xe28], R6 ;  /* 0x000e280601007387 */ /* 0x0001e40000100800 */
[----:B0-----:R-:W-:-:S04]  /*d040*/  @!P3 LOP3.LUT R6, R7, R6, RZ, 0x3c, !PT ;  /* 0x000000060706b212 */ /* 0x001fc800078e3cff */
[----:B------:R-:W-:-:S05]  /*d050*/  @!P3 LOP3.LUT R7, R7, R6, RZ, 0x3c, !PT ;  /* 0x000000060707b212 */ /* 0x000fca00078e3cff */
[----:B--2---:R0:W2:Y:S01]  /*d060*/  @!P3 LDG.E.U16 R12, desc[UR20][R6.64] ;  /* 0x00000014060cb981 */ /* 0x0040a2000c1e1500 */
[C---:B------:R-:W-:Y:S02]  /*d070*/  IMAD R5, R70.reuse, 0xfe, RZ ;  /* 0x000000fe46057824 */ /* 0x040fe400078e02ff */
[----:B------:R-:W-:-:S03]  /*d080*/  IMAD R8, R70, 0x7f, RZ ;  /* 0x0000007f46087824 */ /* 0x000fc600078e02ff */
[----:B------:R-:W-:-:S04]  /*d090*/  IADD3 R9, P4, PT, R5, R3, RZ ;  /* 0x0000000305097210 */ /* 0x000fc80007f9e0ff */
[----:B0-----:R-:W-:Y:S02]  /*d0a0*/  LEA.HI.X.SX32 R6, R8, R2, 0x1, P4 ;  /* 0x0000000208067211 */ /* 0x001fe400020f0eff */
[----:B------:R-:W-:-:S03]  /*d0b0*/  PRMT R5, RZ, 0x7610, R5 ;  /* 0x00007610ff057816 */ /* 0x000fc60000000005 */
[----:B------:R-:W-:Y:S01]  /*d0c0*/  @!P1 IMAD.MOV.U32 R7, RZ, RZ, R6 ;  /* 0x000000ffff079224 */ /* 0x000fe200078e0006 */
[----:B--2---:R0:W-:Y:S04]  /*d0d0*/  @!P3 STL [R1+0x25c], R12 ;  /* 0x00025c0c0100b387 */ /* 0x0041e80000100800 */
[----:B------:R-:W-:Y:S04]  /*d0e0*/  STL [R1+0xe34], R9 ;  /* 0x000e340901007387 */ /* 0x000fe80000100800 */
[----:B------:R1:W-:Y:S01]  /*d0f0*/  STL [R1+0xe30], R6 ;  /* 0x000e300601007387 */ /* 0x0003e20000100800 */
[----:B------:R-:W-:Y:S01]  /*d100*/  ISETP.GT.U32.AND P0, PT, R68, R4, PT ;  /* 0x000000044400720c */ /* 0x000fe20003f04070 */
[----:B0-----:R-:W0:Y:S01]  /*d110*/  LDC R12, c[0x0][0x3a0] ;  /* 0x0000e800ff0c7b82 */ /* 0x001e220000000800 */
[----:B-1----:R-:W-:-:S05]  /*d120*/  @!P1 IMAD.MOV.U32 R6, RZ, RZ, R9 ;  /* 0x000000ffff069224 */ /* 0x002fca00078e0009 */
[----:B------:R1:W2:Y:S01]  /*d130*/  @!P1 LDG.E.U16 R5, desc[UR20][R6.64] ;  /* 0x0000001406059981 */ /* 0x0002a2000c1e1500 */
[----:B------:R-:W-:Y:S02]  /*d140*/  ISETP.GT.AND P3, PT, R14, 0x7f, PT ;  /* 0x0000007f0e00780c */ /* 0x000fe40003f64270 */
[----:B------:R-:W3:Y:S01]  /*d150*/  S2R R14, SR_TID.X ;  /* 0x00000000000e7919 */ /* 0x000ee20000002100 */
[----:B------:R-:W-:Y:S02]  /*d160*/  ISETP.GT.U32.AND P4, PT, R68, R76, PT ;  /* 0x0000004c4400720c */ /* 0x000fe40003f84070 */
[----:B------:R-:W-:-:S05]  /*d170*/  @!P0 IMAD.IADD R4, R4, 0x1, -R68 ;  /* 0x0000000104048824 */ /* 0x000fca00078e0a44 */
[----:B------:R-:W-:Y:S01]  /*d180*/  ISETP.GT.U32.AND P6, PT, R68, R4, PT ;  /* 0x000000044400720c */ /* 0x000fe20003fc4070 */
[----:B------:R-:W-:-:S05]  /*d190*/  VIADD R9, R0, 0xfc ;  /* 0x000000fc00097836 */ /* 0x000fca0000000000 */
[----:B------:R-:W-:Y:S01]  /*d1a0*/  @!P4 IMAD.IADD R76, R76, 0x1, -R68 ;  /* 0x000000014c4cc824 */ /* 0x000fe200078e0a44 */
[C---:B------:R-:W-:Y:S01]  /*d1b0*/  ISETP.GE.AND P4, PT, R0.reuse, RZ, PT ;  /* 0x000000ff0000720c */ /* 0x040fe20003f86270 */
[----:B------:R-:W-:Y:S01]  /*d1c0*/  VIADD R8, R0, 0xfd ;  /* 0x000000fd00087836 */ /* 0x000fe20000000000 */
[----:B-1----:R-:W-:-:S04]  /*d1d0*/  IABS R6, R9 ;  /* 0x0000000900067213 */ /* 0x002fc80000000000 */
[----:B------:R-:W-:Y:S01]  /*d1e0*/  @!P6 IMAD.IADD R4, R4, 0x1, -R68 ;  /* 0x000000010404e824 */ /* 0x000fe200078e0a44 */
[----:B------:R-:W-:Y:S02]  /*d1f0*/  IABS R7, R8 ;  /* 0x0000000800077213 */ /* 0x000fe40000000000 */
[----:B------:R-:W-:Y:S02]  /*d200*/  ISETP.NE.AND P1, PT, R73, RZ, PT ;  /* 0x000000ff4900720c */ /* 0x000fe40003f25270 */
[----:B------:R-:W-:Y:S02]  /*d210*/  LOP3.LUT R73, RZ, R73, RZ, 0x33, !PT ;  /* 0x00000049ff497212 */ /* 0x000fe400078e33ff */
[----:B---3--:R-:W-:Y:S01]  /*d220*/  LOP3.LUT R14, R14, 0x7f, RZ, 0xc0, !PT ;  /* 0x0000007f0e0e7812 */ /* 0x008fe200078ec0ff */
[----:B------:R-:W-:-:S03]  /*d230*/  @!P4 IMAD.MOV R4, RZ, RZ, -R4 ;  /* 0x000000ffff04c224 */ /* 0x000fc600078e0a04 */
[----:B0-----:R-:W-:Y:S02]  /*d240*/  ISETP.LT.AND P0, PT, R14, R12, P3 ;  /* 0x0000000c0e00720c */ /* 0x001fe40001f01270 */
[----:B------:R-:W-:Y:S02]  /*d250*/  SEL R4, R73, R4, !P1 ;  /* 0x0000000449047207 */ /* 0x000fe40004800000 */
[----:B------:R-:W-:-:S03]  /*d260*/  ISETP.GT.U32.AND P5, PT, R68, R75, PT ;  /* 0x0000004b4400720c */ /* 0x000fc60003fa4070 */
[----:B------:R-:W-:Y:S01]  /*d270*/  IMAD R4, R4, UR11, RZ ;  /* 0x0000000b04047c24 */ /* 0x000fe2000f8e02ff */
[----:B------:R-:W-:-:S04]  /*d280*/  @!UP1 UIADD3 UR4, UPT, UPT, -UR7, 0x100000, URZ ;  /* 0x0010000007049890 */ /* 0x000fc8000fffe1ff */
[----:B------:R-:W-:Y:S02]  /*d290*/  @!UP1 USHF.L.U32 UR5, UR4, 0xb, URZ ;  /* 0x0000000b04059899 */ /* 0x000fe400080006ff */
[----:B------:R-:W-:Y:S01]  /*d2a0*/  @!UP1 USHF.L.U32 UR4, UR4, 0x1, URZ ;  /* 0x0000000104049899 */ /* 0x000fe200080006ff */
[----:B------:R-:W-:Y:S02]  /*d2b0*/  VOTEU.ALL UP1, P2 ;  /* 0x0000000000ff7886 */ /* 0x000fe40001020000 */
[----:B------:R-:W-:Y:S01]  /*d2c0*/  @!P5 IMAD.IADD R75, R75, 0x1, -R68 ;  /* 0x000000014b4bd824 */ /* 0x000fe200078e0a44 */
[----:B------:R-:W-:-:S08]  /*d2d0*/  ISETP.GT.U32.AND P5, PT, R68, R77, PT ;  /* 0x0000004d4400720c */ /* 0x000fd00003fa4070 */
[----:B------:R0:W1:Y:S01]  /*d2e0*/  @!UP1 SYNCS.EXCH.64 URZ, [UR9+0x20008], UR4 ;  /* 0x0200080409ff95b2 */ /* 0x0000620008000100 */
[----:B------:R-:W-:Y:S02]  /*d2f0*/  ISETP.GE.AND P4, PT, R13, RZ, PT ;  /* 0x000000ff0d00720c */ /* 0x000fe40003f86270 */
[C---:B------:R-:W-:Y:S02]  /*d300*/  ISETP.GT.U32.AND P6, PT, R68.reuse, R76, PT ;  /* 0x0000004c4400720c */ /* 0x040fe40003fc4070 */
[----:B------:R-:W-:Y:S01]  /*d310*/  @!P5 IMAD.IADD R77, R77, 0x1, -R68 ;  /* 0x000000014d4dd824 */ /* 0x000fe200078e0a44 */
[----:B------:R-:W-:Y:S01]  /*d320*/  ISETP.GT.U32.AND P5, PT, R68, R75, PT ;  /* 0x0000004b4400720c */ /* 0x000fe20003fa4070 */
[----:B--2---:R2:W-:Y:S02]  /*d330*/  STL [R1+0x258], R5 ;  /* 0x0002580501007387 */ /* 0x0045e40000100800 */
[----:B--2---:R-:W-:-:S05]  /*d340*/  VIADD R5, R0, 0xfb ;  /* 0x000000fb00057836 */ /* 0x004fca0000000000 */
[----:B------:R2:W-:Y:S04]  /*d350*/  STL [R1+0xf88], R5 ;  /* 0x000f880501007387 */ /* 0x0005e80000100800 */
[----:B------:R3:W-:Y:S01]  /*d360*/  STL [R1+0xf84], R9 ;  /* 0x000f840901007387 */ /* 0x0007e20000100800 */
[----:B--2---:R-:W-:-:S03]  /*d370*/  IABS R5, R5 ;  /* 0x0000000500057213 */ /* 0x004fc60000000000 */
[----:B------:R2:W-:Y:S01]  /*d380*/  STL [R1+0xf7c], R8 ;  /* 0x000f7c0801007387 */ /* 0x0005e20000100800 */
[----:B---3--:R-:W-:-:S04]  /*d390*/  IMAD.HI.U32 R9, R74, R6, RZ ;  /* 0x000000064a097227 */ /* 0x008fc800078e00ff */
[----:B------:R-:W-:-:S04]  /*d3a0*/  IMAD.HI.U32 R12, R74, R5, RZ ;  /* 0x000000054a0c7227 */ /* 0x000fc800078e00ff */
[----:B--2---:R-:W-:-:S04]  /*d3b0*/  IMAD.HI.U32 R8, R74, R7, RZ ;  /* 0x000000074a087227 */ /* 0x004fc800078e00ff */
[----:B------:R-:W-:Y:S02]  /*d3c0*/  IMAD.MOV R12, RZ, RZ, -R12 ;  /* 0x000000ffff0c7224 */ /* 0x000fe400078e0a0c */
[----:B------:R-:W-:Y:S02]  /*d3d0*/  IMAD.MOV R9, RZ, RZ, -R9 ;  /* 0x000000ffff097224 */ /* 0x000fe400078e0a09 */
[----:B------:R-:W-:Y:S02]  /*d3e0*/  IMAD.MOV R8, RZ, RZ, -R8 ;  /* 0x000000ffff087224 */ /* 0x000fe400078e0a08 */
[C---:B------:R-:W-:Y:S02]  /*d3f0*/  IMAD R12, R68.reuse, R12, R5 ;  /* 0x0000000c440c7224 */ /* 0x040fe400078e0205 */
[C---:B------:R-:W-:Y:S02]  /*d400*/  IMAD R6, R68.reuse, R9, R6 ;  /* 0x0000000944067224 */ /* 0x040fe400078e0206 */
[----:B------:R-:W-:Y:S01]  /*d410*/  IMAD R5, R68, R8, R7 ;  /* 0x0000000844057224 */ /* 0x000fe200078e0207 */
[----:B------:R0:W-:Y:S04]  /*d420*/  STL [R1+0xf4], R12 ;  /* 0x0000f40c01007387 */ /* 0x0001e80000100800 */
[----:B------:R0:W-:Y:S04]  /*d430*/  STL [R1+0x110], R6 ;  /* 0x0001100601007387 */ /* 0x0001e80000100800 */
[----:B------:R0:W-:Y:S04]  /*d440*/  STL [R1+0x120], R5 ;  /* 0x0001200501007387 */ /* 0x0001e80000100800 */
[----:B------:R0:W-:Y:S01]  /*d450*/  STL [R1+0x220], R4 ;  /* 0x0002200401007387 */ /* 0x0001e20000100800 */
[----:B-1----:R-:W-:Y:S05]  /*d460*/  @!P3 BRA `(.L_x_6) ;  /* 0x0000000800e4b947 */ /* 0x002fea0003800000 */
[----:B------:R-:W2:Y:S04]  /*d470*/  LDL.LU R7, [R1+0x370] ;  /* 0x0003700001077983 */ /* 0x000ea80000300800 */
[----:B0-----:R-:W3:Y:S04]  /*d480*/  LDL.LU R4, [R1+0x388] ;  /* 0x0003880001047983 */ /* 0x001ee80000300800 */
[----:B------:R-:W4:Y:S04]  /*d490*/  LDL.LU R5, [R1+0x380] ;  /* 0x0003800001057983 */ /* 0x000f280000300800 */
[----:B------:R-:W2:Y:S04]  /*d4a0*/  LDL.LU R6, [R1+0x378] ;  /* 0x0003780001067983 */ /* 0x000ea80000300800 */
[----:B------:R-:W2:Y:S04]  /*d4b0*/  LDL.LU R8, [R1+0x368] ;  /* 0x0003680001087983 */ /* 0x000ea80000300800 */
[----:B------:R-:W2:Y:S04]  /*d4c0*/  LDL.LU R9, [R1+0x360] ;  /* 0x0003600001097983 */ /* 0x000ea80000300800 */
[----:B------:R-:W2:Y:S04]  /*d4d0*/  LDL.LU R12, [R1+0x350] ;  /* 0x00035000010c7983 */ /* 0x000ea80000300800 */
[----:B------:R-:W2:Y:S04]  /*d4e0*/  LDL.LU R13, [R1+0x348] ;  /* 0x00034800010d7983 */ /* 0x000ea80000300800 */
[----:B------:R-:W2:Y:S04]  /*d4f0*/  LDL.LU R14, [R1+0x340] ;  /* 0x00034000010e7983 */ /* 0x000ea80000300800 */
[----:B-----5:R0:W-:Y:S04]  /*d500*/  STL [R1+0x1328], R87 ;  /* 0x0013285701007387 */ /* 0x0201e80000100800 */
[----:B0-----:R-:W2:Y:S04]  /*d510*/  LDL.LU R87, [R1+0x374] ;  /* 0x0003740001577983 */ /* 0x001ea80000300800 */
[----:B------:R0:W-:Y:S04]  /*d520*/  STL [R1+0x1324], R86 ;  /* 0x0013245601007387 */ /* 0x0001e80000100800 */
[----:B0-----:R-:W4:Y:S04]  /*d530*/  LDL.LU R86, [R1+0x37c] ;  /* 0x00037c0001567983 */ /* 0x001f280000300800 */
[----:B------:R0:W-:Y:S04]  /*d540*/  STL [R1+0x1320], R85 ;  /* 0x0013205501007387 */ /* 0x0001e80000100800 */
[----:B0-----:R-:W3:Y:S04]  /*d550*/  LDL.LU R85, [R1+0x384] ;  /* 0x0003840001557983 */ /* 0x001ee80000300800 */
[----:B------:R0:W-:Y:S04]  /*d560*/  STL [R1+0x131c], R84 ;  /* 0x00131c5401007387 */ /* 0x0001e80000100800 */
[----:B0-----:R-:W3:Y:S04]  /*d570*/  LDL.LU R84, [R1+0x33c] ;  /* 0x00033c0001547983 */ /* 0x001ee80000300800 */
[----:B------:R0:W-:Y:S04]  /*d580*/  STL [R1+0x1318], R83 ;  /* 0x0013185301007387 */ /* 0x0001e80000100800 */
[----:B0-----:R-:W3:Y:S04]  /*d590*/  LDL.LU R83, [R1+0x36c] ;  /* 0x00036c0001537983 */ /* 0x001ee80000300800 */
[----:B------:R-:W-:Y:S04]  /*d5a0*/  STL [R1+0x1314], R82 ;  /* 0x0013145201007387 */ /* 0x000fe80000100800 */
[----:B------:R-:W-:Y:S04]  /*d5b0*/  STL [R1+0x1310], R81 ;  /* 0x0013105101007387 */ /* 0x000fe80000100800 */
[----:B------:R-:W-:Y:S04]  /*d5c0*/  STL [R1+0x130c], R80 ;  /* 0x00130c5001007387 */ /* 0x000fe80000100800 */
[----:B------:R-:W-:Y:S04]  /*d5d0*/  STL [R1+0x1308], R79 ;  /* 0x0013084f01007387 */ /* 0x000fe80000100800 */
[----:B------:R-:W-:Y:S04]  /*d5e0*/  STL [R1+0x1304], R78 ;  /* 0x0013044e01007387 */ /* 0x000fe80000100800 */
[----:B------:R-:W-:Y:S04]  /*d5f0*/  STL [R1+0x1300], R77 ;  /* 0x0013004d01007387 */ /* 0x000fe80000100800 */
[----:B------:R-:W-:Y:S04]  /*d600*/  STL [R1+0x12fc], R76 ;  /* 0x0012fc4c01007387 */ /* 0x000fe80000100800 */
[----:B------:R0:W-:Y:S04]  /*d610*/  STL [R1+0x12f8], R75 ;  /* 0x0012f84b01007387 */ /* 0x0001e80000100800 */
[----:B0-----:R-:W3:Y:S04]  /*d620*/  LDL.LU R75, [R1+0x344] ;  /* 0x00034400014b7983 */ /* 0x001ee80000300800 */
        /* <DEDUP_REMOVED lines=11> */
[----:B------:R-:W-:Y:S04]  /*d6e0*/  STL [R1+0x12dc], R68 ;  /* 0x0012dc4401007387 */ /* 0x000fe80000100800 */
[----:B------:R-:W-:Y:S04]  /*d6f0*/  STL [R1+0x12d8], R3 ;  /* 0x0012d80301007387 */ /* 0x000fe80000100800 */
[----:B------:R-:W-:Y:S04]  /*d700*/  STL [R1+0x12d4], R2 ;  /* 0x0012d40201007387 */ /* 0x000fe80000100800 */
[----:B------:R1:W-:Y:S01]  /*d710*/  STL [R1+0x12d0], R0 ;  /* 0x0012d00001007387 */ /* 0x0003e20000100800 */
[----:B--2---:R-:W-:-:S03]  /*d720*/  PRMT R6, R6, 0x5410, R87 ;  /* 0x0000541006067816 */ /* 0x004fc60000000057 */
[----:B------:R-:W2:Y:S01]  /*d730*/  LDL.LU R87, [R1+0x338] ;  /* 0x0003380001577983 */ /* 0x000ea20000300800 */
[----:B----4-:R-:W-:-:S03]  /*d740*/  PRMT R5, R5, 0x5410, R86 ;  /* 0x0000541005057816 */ /* 0x010fc60000000056 */
[----:B------:R-:W4:Y:S01]  /*d750*/  LDL.LU R86, [R1+0x334] ;  /* 0x0003340001567983 */ /* 0x000f220000300800 */
[----:B---3--:R-:W-:-:S03]  /*d760*/  PRMT R4, R4, 0x5410, R85 ;  /* 0x0000541004047816 */ /* 0x008fc60000000055 */
[----:B------:R-:W3:Y:S04]  /*d770*/  LDL.LU R85, [R1+0x330] ;  /* 0x0003300001557983 */ /* 0x000ee80000300800 */
[----:B------:R-:W3:Y:S04]  /*d780*/  LDL.LU R76, [R1+0x32c] ;  /* 0x00032c00014c7983 */ /* 0x000ee80000300800 */
[----:B------:R-:W3:Y:S04]  /*d790*/  LDL.LU R77, [R1+0x328] ;  /* 0x00032800014d7983 */ /* 0x000ee80000300800 */
[----:B------:R-:W3:Y:S04]  /*d7a0*/  LDL.LU R78, [R1+0x324] ;  /* 0x00032400014e7983 */ /* 0x000ee80000300800 */
[----:B------:R-:W3:Y:S04]  /*d7b0*/  LDL.LU R79, [R1+0x320] ;  /* 0x00032000014f7983 */ /* 0x000ee80000300800 */
[----:B------:R-:W3:Y:S04]  /*d7c0*/  LDL.LU R80, [R1+0x31c] ;  /* 0x00031c0001507983 */ /* 0x000ee80000300800 */
[----:B------:R-:W3:Y:S01]  /*d7d0*/  LDL.LU R81, [R1+0x318] ;  /* 0x0003180001517983 */ /* 0x000ee20000300800 */
[----:B0-----:R-:W-:-:S03]  /*d7e0*/  IMAD.MOV.U32 R69, RZ, RZ, R83 ;  /* 0x000000ffff457224 */ /* 0x001fc600078e0053 */
[----:B------:R-:W3:Y:S04]  /*d7f0*/  LDL.LU R82, [R1+0x314] ;  /* 0x0003140001527983 */ /* 0x000ee80000300800 */
[----:B------:R-:W3:Y:S01]  /*d800*/  LDL.LU R83, [R1+0x308] ;  /* 0x0003080001537983 */ /* 0x000ee20000300800 */
[----:B------:R-:W-:-:S03]  /*d810*/  PRMT R14, R14, 0x5410, R84 ;  /* 0x000054100e0e7816 */ /* 0x000fc60000000054 */
[----:B------:R-:W3:Y:S01]  /*d820*/  LDL.LU R84, [R1+0x304] ;  /* 0x0003040001547983 */ /* 0x000ee20000300800 */
[----:B------:R-:W-:-:S03]  /*d830*/  PRMT R7, R7, 0x5410, R69 ;  /* 0x0000541007077816 */ /* 0x000fc60000000045 */
[----:B-1----:R-:W3:Y:S04]  /*d840*/  LDL.LU R0, [R1+0x300] ;  /* 0x0003000001007983 */ /* 0x002ee80000300800 */
[----:B------:R-:W3:Y:S04]  /*d850*/  LDL.LU R2, [R1+0x2fc] ;  /* 0x0002fc0001027983 */ /* 0x000ee80000300800 */
[----:B------:R-:W3:Y:S04]  /*d860*/  LDL.LU R3, [R1+0x2f8] ;  /* 0x0002f80001037983 */ /* 0x000ee80000300800 */
[----:B------:R-:W3:Y:S04]  /*d870*/  LDL.LU R68, [R1+0x2dc] ;  /* 0x0002dc0001447983 */ /* 0x000ee80000300800 */
[----:B------:R-:W3:Y:S01]  /*d880*/  LDL.LU R69, [R1+0x2d8] ;  /* 0x0002d80001457983 */ /* 0x000ee20000300800 */
[----:B------:R-:W-:-:S02]  /*d890*/  PRMT R13, R13, 0x5410, R75 ;  /* 0x000054100d0d7816 */ /* 0x000fc4000000004b */
[----:B------:R-:W-:Y:S02]  /*d8a0*/  PRMT R12, R12, 0x5410, R74 ;  /* 0x000054100c0c7816 */ /* 0x000fe4000000004a */
[----:B------:R-:W-:Y:S02]  /*d8b0*/  PRMT R11, R73, 0x5410, R11 ;  /* 0x00005410490b7816 */ /* 0x000fe4000000000b */
[----:B------:R-:W-:Y:S02]  /*d8c0*/  PRMT R10, R72, 0x5410, R10 ;  /* 0x00005410480a7816 */ /* 0x000fe4000000000a */
[----:B------:R-:W-:Y:S02]  /*d8d0*/  PRMT R9, R9, 0x5410, R71 ;  /* 0x0000541009097816 */ /* 0x000fe40000000047 */
[----:B------:R-:W-:Y:S02]  /*d8e0*/  PRMT R8, R8, 0x5410, R70 ;  /* 0x0000541008087816 */ /* 0x000fe40000000046 */
[----:B------:R-:W3:Y:S04]  /*d8f0*/  LDL.LU R70, [R1+0x2d4] ;  /* 0x0002d40001467983 */ /* 0x000ee80000300800 */
[----:B------:R-:W3:Y:S04]  /*d900*/  LDL.LU R71, [R1+0x2d0] ;  /* 0x0002d00001477983 */ /* 0x000ee80000300800 */
[----:B------:R-:W3:Y:S04]  /*d910*/  LDL.LU R72, [R1+0x2cc] ;  /* 0x0002cc0001487983 */ /* 0x000ee80000300800 */
[----:B------:R-:W3:Y:S04]  /*d920*/  LDL.LU R73, [R1+0x2c8] ;  /* 0x0002c80001497983 */ /* 0x000ee80000300800 */
[----:B------:R-:W3:Y:S04]  /*d930*/  LDL.LU R74, [R1+0x2c4] ;  /* 0x0002c400014a7983 */ /* 0x000ee80000300800 */
[----:B------:R-:W3:Y:S01]  /*d940*/  LDL.LU R75, [R1+0x2c0] ;  /* 0x0002c000014b7983 */ /* 0x000ee20000300800 */
[----:B--2---:R-:W-:-:S03]  /*d950*/  PRMT R15, R87, 0x5410, R15 ;  /* 0x00005410570f7816 */ /* 0x004fc6000000000f */
[----:B------:R1:W5:Y:S01]  /*d960*/  LDL.LU R87, [R1+0x1328] ;  /* 0x0013280001577983 */ /* 0x0003620000300800 */
[----:B----4-:R-:W-:-:S03]  /*d970*/  PRMT R16, R86, 0x5410, R16 ;  /* 0x0000541056107816 */ /* 0x010fc60000000010 */
[----:B------:R1:W5:Y:S01]  /*d980*/  LDL.LU R86, [R1+0x1324] ;  /* 0x0013240001567983 */ /* 0x0003620000300800 */
[----:B---3--:R-:W-:-:S03]  /*d990*/  PRMT R17, R85, 0x5410, R17 ;  /* 0x0000541055117816 */ /* 0x008fc60000000011 */
[----:B------:R1:W5:Y:S01]  /*d9a0*/  LDL.LU R85, [R1+0x1320] ;  /* 0x0013200001557983 */ /* 0x0003620000300800 */
[----:B------:R-:W-:Y:S02]  /*d9b0*/  PRMT R18, R76, 0x5410, R18 ;  /* 0x000054104c127816 */ /* 0x000fe40000000012 */
[----:B------:R-:W-:Y:S02]  /*d9c0*/  PRMT R19, R77, 0x5410, R19 ;  /* 0x000054104d137816 */ /* 0x000fe40000000013 */
[----:B------:R-:W-:Y:S02]  /*d9d0*/  PRMT R20, R78, 0x5410, R20 ;  /* 0x000054104e147816 */ /* 0x000fe40000000014 */
[----:B------:R-:W-:Y:S02]  /*d9e0*/  PRMT R21, R79, 0x5410, R21 ;  /* 0x000054104f157816 */ /* 0x000fe40000000015 */
[----:B------:R-:W-:Y:S02]  /*d9f0*/  PRMT R22, R80, 0x5410, R22 ;  /* 0x0000541050167816 */ /* 0x000fe40000000016 */
[----:B------:R-:W-:-:S02]  /*da00*/  PRMT R23, R81, 0x5410, R23 ;  /* 0x0000541051177816 */ /* 0x000fc40000000017 */
[----:B------:R-:W-:Y:S02]  /*da10*/  PRMT R24, R82, 0x5410, R24 ;  /* 0x0000541052187816 */ /* 0x000fe40000000018 */
[----:B------:R-:W-:Y:S02]  /*da20*/  PRMT R25, R83, 0x5410, R25 ;  /* 0x0000541053197816 */ /* 0x000fe40000000019 */
[----:B------:R-:W2:Y:S04]  /*da30*/  LDL.LU R83, [R1+0x2bc] ;  /* 0x0002bc0001537983 */ /* 0x000ea80000300800 */
[----:B------:R-:W3:Y:S04]  /*da40*/  LDL.LU R82, [R1+0x2b8] ;  /* 0x0002b80001527983 */ /* 0x000ee80000300800 */
[----:B------:R-:W4:Y:S04]  /*da50*/  LDL.LU R81, [R1+0x2b0] ;  /* 0x0002b00001517983 */ /* 0x000f280000300800 */
[----:B------:R-:W4:Y:S04]  /*da60*/  LDL.LU R80, [R1+0x29c] ;  /* 0x00029c0001507983 */ /* 0x000f280000300800 */
[----:B------:R-:W4:Y:S04]  /*da70*/  LDL.LU R79, [R1+0x290] ;  /* 0x00029000014f7983 */ /* 0x000f280000300800 */
[----:B------:R-:W4:Y:S04]  /*da80*/  LDL.LU R78, [R1+0x27c] ;  /* 0x00027c00014e7983 */ /* 0x000f280000300800 */
[----:B------:R-:W4:Y:S04]  /*da90*/  LDL.LU R77, [R1+0x268] ;  /* 0x00026800014d7983 */ /* 0x000f280000300800 */
[----:B------:R-:W4:Y:S01]  /*daa0*/  LDL.LU R76, [R1+0x244] ;  /* 0x00024400014c7983 */ /* 0x000f220000300800 */
[----:B------:R-:W-:-:S03]  /*dab0*/  PRMT R26, R84, 0x5410, R26 ;  /* 0x00005410541a7816 */ /* 0x000fc6000000001a */
        /* <DEDUP_REMOVED lines=23> */
[----:B------:R-:W4:Y:S04]  /*dc30*/  LDL.LU R75, [R1+0x1d4] ;  /* 0x0001d400014b7983 */ /* 0x000f280000300800 */
        /* <DEDUP_REMOVED lines=9> */
[----:B------:R-:W4:Y:S01]  /*dcd0*/  LDL.LU R0, [R1+0x258] ;  /* 0x0002580001007983 */ /* 0x000f220000300800 */
[----:B--2---:R-:W-:-:S03]  /*dce0*/  PRMT R38, R83, 0x5410, R38 ;  /* 0x0000541053267816 */ /* 0x004fc60000000026 */
[----:B------:R1:W5:Y:S01]  /*dcf0*/  LDL.LU R83, [R1+0x1318] ;  /* 0x0013180001537983 */ /* 0x0003620000300800 */
[----:B---3--:R-:W-:-:S03]  /*dd00*/  PRMT R39, R82, 0x5410, R39 ;  /* 0x0000541052277816 */ /* 0x008fc60000000027 */
[----:B------:R1:W5:Y:S01]  /*dd10*/  LDL.LU R82, [R1+0x1314] ;  /* 0x0013140001527983 */ /* 0x0003620000300800 */
[----:B----4-:R-:W-:-:S03]  /*dd20*/  PRMT R40, R81, 0x5410, R40 ;  /* 0x0000541051287816 */ /* 0x010fc60000000028 */
[----:B------:R1:W5:Y:S01]  /*dd30*/  LDL.LU R81, [R1+0x1310] ;  /* 0x0013100001517983 */ /* 0x0003620000300800 */
[----:B------:R-:W-:-:S03]  /*dd40*/  PRMT R41, R80, 0x5410, R41 ;  /* 0x0000541050297816 */ /* 0x000fc60000000029 */
        /* <DEDUP_REMOVED lines=8> */
[----:B------:R1:W5:Y:S04]  /*ddd0*/  LDL.LU R76, [R1+0x12fc] ;  /* 0x0012fc00014c7983 */ /* 0x0003680000300800 */
[----:B------:R-:W2:Y:S04]  /*dde0*/  LDL.LU R57, [R1+0x1d8] ;  /* 0x0001d80001397983 */ /* 0x000ea80000300800 */
[----:B------:R-:W3:Y:S04]  /*ddf0*/  LDL.LU R58, [R1+0x1e0] ;  /* 0x0001e000013a7983 */ /* 0x000ee80000300800 */
        /* <DEDUP_REMOVED lines=31> */
[----:B------:R1:W-:Y:S03]  /*dff0*/  STTM.x64 tmem[UR10+0x100], R4 ;  /* 0x00010004000079ed */ /* 0x0003e6000834000a */
.L_x_6:
[----:B01----:R-:W2:Y:S01]  /*e000*/  LDL.LU R5, [R1+0x220] ;  /* 0x0002200001057983 */ /* 0x003ea20000300800 */
[--C-:B-----5:R-:W-:Y:S01]  /*e010*/  @!P5 IMAD.IADD R75, R75, 0x1, -R68.reuse ;  /* 0x000000014b4bd824 */ /* 0x120fe200078e0a44 */
[----:B------:R-:W0:Y:S02]  /*e020*/  LDCU UR4, c[0x0][0x3b0] ;  /* 0x00007600ff0477ac */ /* 0x000e240008000800 */
[----:B------:R1:W-:Y:S01]  /*e030*/  STL [R1+0x1458], R91 ;  /* 0x0014585b01007387 */ /* 0x0003e20000100800 */
[----:B------:R-:W-:Y:S01]  /*e040*/  @!P6 IMAD.IADD R76, R76, 0x1, -R68 ;  /* 0x000000014c4ce824 */ /* 0x000fe200078e0a44 */
[----:B------:R-:W3:Y:S01]  /*e050*/  LDCU UR5, c[0x0][0x3b0] ;  /* 0x00007600ff0577ac */ /* 0x000ee20008000800 */
[----:B------:R-:W4:Y:S01]  /*e060*/  FENCE.VIEW.ASYNC.T ;  /* 0x00000000000073c6 */ /* 0x000f220000000200 */
[----:B------:R-:W0:Y:S01]  /*e070*/  LDCU UR7, c[0x0][0x3b0] ;  /* 0x00007600ff0777ac */ /* 0x000e220008000800 */
[----:B-1----:R-:W3:Y:S01]  /*e080*/  LDL R91, [R1+0xfbc] ;  /* 0x000fbc00015b7983 */ /* 0x002ee20000100800 */
[----:B------:R-:W1:Y:S03]  /*e090*/  LDCU UR12, c[0x0][0x3b0] ;  /* 0x00007600ff0c77ac */ /* 0x000e660008000800 */
[----:B------:R-:W-:Y:S01]  /*e0a0*/  STL [R1+0x1454], R7 ;  /* 0x0014540701007387 */ /* 0x000fe20000100800 */
[----:B------:R-:W-:Y:S01]  /*e0b0*/  PRMT R67, RZ, 0x7610, R67 ;  /* 0x00007610ff437816 */ /* 0x000fe20000000043 */
[----:B------:R-:W0:Y:S02]  /*e0c0*/  LDCU UR13, c[0x0][0x3b0] ;  /* 0x00007600ff0d77ac */ /* 0x000e240008000800 */
[----:B------:R4:W-:Y:S04]  /*e0d0*/  STL [R1+0x1450], R92 ;  /* 0x0014505c01007387 */ /* 0x0009e80000100800 */
[----:B----4-:R-:W4:Y:S04]  /*e0e0*/  LDL R92, [R1+0x1000] ;  /* 0x00100000015c7983 */ /* 0x010f280000100800 */
[----:B------:R-:W-:Y:S04]  /*e0f0*/  STL [R1+0x144c], R93 ;  /* 0x00144c5d01007387 */ /* 0x000fe80000100800 */
[----:B------:R-:W-:Y:S04]  /*e100*/  STL [R1+0x1448], R8 ;  /* 0x0014480801007387 */ /* 0x000fe80000100800 */
[----:B------:R0:W-:Y:S04]  /*e110*/  STL [R1+0x1444], R47 ;  /* 0x0014442f01007387 */ /* 0x0001e80000100800 */
[----:B0-----:R-:W4:Y:S01]  /*e120*/  LDL R47, [R1+0xfdc] ;  /* 0x000fdc00012f7983 */ /* 0x001f220000100800 */
[----:B------:R-:W-:Y:S01]  /*e130*/  @!P4 IMAD.MOV R75, RZ, RZ, -R75 ;  /* 0x000000ffff4bc224 */ /* 0x000fe200078e0a4b */
[----:B------:R-:W-:-:S02]  /*e140*/  ISETP.GT.U32.AND P6, PT, R68, R77, PT ;  /* 0x0000004d4400720c */ /* 0x000fc40003fc4070 */
[----:B------:R-:W-:Y:S01]  /*e150*/  STL [R1+0x1440], R66 ;  /* 0x0014404201007387 */ /* 0x000fe20000100800 */
[----:B------:R-:W-:Y:S02]  /*e160*/  PRMT R7, RZ, 0x7610, R7 ;  /* 0x00007610ff077816 */ /* 0x000fe40000000007 */
[----:B------:R-:W-:Y:S01]  /*e170*/  ISETP.GT.U32.AND P5, PT, R68, R79, PT ;  /* 0x0000004f4400720c */ /* 0x000fe20003fa4070 */
        /* <DEDUP_REMOVED lines=48> */
[----:B------:R-:W-:Y:S01]  /*e480*/  STL [R1+0x137c], R24 ;  /* 0x00137c1801007387 */ /* 0x000fe20000100800 */
[----:B------:R-:W-:-:S03]  /*e490*/  SEL R75, R73, R75, !P1 ;  /* 0x0000004b494b7207 */ /* 0x000fc60004800000 */
[----:B------:R-:W-:Y:S04]  /*e4a0*/  STL [R1+0x1378], R12 ;  /* 0x0013780c01007387 */ /* 0x000fe80000100800 */
[----:B------:R-:W-:Y:S04]  /*e4b0*/  STL [R1+0x1374], R20 ;  /* 0x0013741401007387 */ /* 0x000fe80000100800 */
[----:B------:R-:W-:Y:S04]  /*e4c0*/  STL [R1+0x1370], R14 ;  /* 0x0013700e01007387 */ /* 0x000fe80000100800 */
[----:B------:R-:W-:Y:S04]  /*e4d0*/  STL [R1+0x136c], R19 ;  /* 0x00136c1301007387 */ /* 0x000fe80000100800 */
[----:B------:R-:W-:Y:S01]  /*e4e0*/  STL [R1+0x1368], R10 ;  /* 0x0013680a01007387 */ /* 0x000fe20000100800 */
[----:B------:R-:W-:-:S03]  /*e4f0*/  IMAD R75, R75, UR11, RZ ;  /* 0x0000000b4b4b7c24 */ /* 0x000fc6000f8e02ff */
[----:B------:R-:W-:Y:S04]  /*e500*/  STL [R1+0x1364], R17 ;  /* 0x0013641101007387 */ /* 0x000fe80000100800 */
[----:B------:R-:W-:Y:S04]  /*e510*/  STL [R1+0x1360], R0 ;  /* 0x0013600001007387 */ /* 0x000fe80000100800 */
[----:B------:R-:W-:Y:S04]  /*e520*/  STL [R1+0x135c], R74 ;  /* 0x00135c4a01007387 */ /* 0x000fe80000100800 */
[----:B------:R-:W-:Y:S01]  /*e530*/  STL [R1+0x12dc], R71 ;  /* 0x0012dc4701007387 */ /* 0x000fe20000100800 */
[----:B--2---:R-:W-:-:S03]  /*e540*/  LEA R4, P3, R5, R72, 0x1 ;  /* 0x0000004805047211 */ /* 0x004fc600078608ff */
[----:B------:R-:W-:Y:S01]  /*e550*/  STL [R1+0x12d8], R70 ;  /* 0x0012d84601007387 */ /* 0x000fe20000100800 */
[----:B------:R-:W-:Y:S01]  /*e560*/  LEA.HI.X.SX32 R5, R5, R69, 0x1, P3 ;  /* 0x0000004505057211 */ /* 0x000fe200018f0eff */
[----:B------:R-:W-:Y:S01]  /*e570*/  BAR.SYNC.DEFER_BLOCKING 0x0 ;  /* 0x0000000000007b1d */ /* 0x000fe20000010000 */
[----:B------:R-:W-:Y:S01]  /*e580*/  @!P6 IMAD.IADD R77, R77, 0x1, -R68 ;  /* 0x000000014d4de824 */ /* 0x000fe200078e0a44 */
[----:B------:R-:W-:-:S04]  /*e590*/  PRMT R8, RZ, 0x7610, R8 ;  /* 0x00007610ff087816 */ /* 0x000fc80000000008 */
[----:B------:R-:W-:Y:S01]  /*e5a0*/  STL [R1+0x12d4], R3 ;  /* 0x0012d40301007387 */ /* 0x000fe20000100800 */
[----:B---3--:R-:W-:-:S03]  /*e5b0*/  ISETP.GE.AND P3, PT, R91, RZ, PT ;  /* 0x000000ff5b00720c */ /* 0x008fc60003f66270 */
[----:B------:R-:W-:Y:S04]  /*e5c0*/  STL [R1+0x12d0], R2 ;  /* 0x0012d00201007387 */ /* 0x000fe80000100800 */
[----:B------:R0:W-:Y:S04]  /*e5d0*/  STL [R1+0x2bc], R4 ;  /* 0x0002bc0401007387 */ /* 0x0001e80000100800 */
[----:B------:R-:W2:Y:S01]  /*e5e0*/  LDL.LU R91, [R1+0x1458] ;  /* 0x00145800015b7983 */ /* 0x000ea20000300800 */
[----:B------:R-:W-:-:S03]  /*e5f0*/  ISETP.GT.U32.AND P4, PT, R68, R78, PT ;  /* 0x0000004e4400720c */ /* 0x000fc60003f84070 */
[----:B------:R0:W3:Y:S04]  /*e600*/  @P0 LDG.E.U16 R7, desc[UR20][R4.64] ;  /* 0x0000001404070981 */ /* 0x0000e8000c1e1500 */
[----:B------:R1:W-:Y:S01]  /*e610*/  STL [R1+0x2b8], R5 ;  /* 0x0002b80501007387 */ /* 0x0003e20000100800 */
[----:B0-----:R-:W-:-:S04]  /*e620*/  LEA R4, P6, R75, R72, 0x1 ;  /* 0x000000484b047211 */ /* 0x001fc800078c08ff */
[----:B-1----:R-:W-:-:S05]  /*e630*/  LEA.HI.X.SX32 R5, R75, R69, 0x1, P6 ;  /* 0x000000454b057211 */ /* 0x002fca00030f0eff */
[----:B------:R-:W2:Y:S01]  /*e640*/  @P0 LDG.E.U16 R8, desc[UR20][R4.64] ;  /* 0x0000001404080981 */ /* 0x000ea2000c1e1500 */
[----:B------:R-:W-:-:S05]  /*e650*/  @!P3 IMAD.MOV R76, RZ, RZ, -R76 ;  /* 0x000000ffff4cb224 */ /* 0x000fca00078e0a4c */
[----:B------:R-:W-:Y:S02]  /*e660*/  SEL R76, R73, R76, !P1 ;  /* 0x0000004c494c7207 */ /* 0x000fe40004800000 */
[----:B----4-:R-:W-:-:S03]  /*e670*/  ISETP.GE.AND P3, PT, R47, RZ, PT ;  /* 0x000000ff2f00720c */ /* 0x010fc60003f66270 */
[----:B------:R-:W-:Y:S01]  /*e680*/  IMAD R76, R76, UR4, RZ ;  /* 0x000000044c4c7c24 */ /* 0x000fe2000f8e02ff */
[----:B------:R-:W-:Y:S01]  /*e690*/  PRMT R57, RZ, 0x7610, R57 ;  /* 0x00007610ff397816 */ /* 0x000fe20000000039 */
[--C-:B------:R-:W-:Y:S01]  /*e6a0*/  @!P4 IMAD.IADD R78, R78, 0x1, -R68.reuse ;  /* 0x000000014e4ec824 */ /* 0x100fe200078e0a44 */
[----:B------:R-:W-:Y:S01]  /*e6b0*/  ISETP.GE.AND P4, PT, R92, RZ, PT ;  /* 0x000000ff5c00720c */ /* 0x000fe20003f86270 */
[----:B------:R-:W-:Y:S01]  /*e6c0*/  @!P5 IMAD.IADD R79, R79, 0x1, -R68 ;  /* 0x000000014f4fd824 */ /* 0x000fe200078e0a44 */
[C---:B------:R-:W-:Y:S01]  /*e6d0*/  LEA R92, P6, R76.reuse, R72, 0x1 ;  /* 0x000000484c5c7211 */ /* 0x040fe200078c08ff */
[----:B------:R-:W0:Y:S01]  /*e6e0*/  LDCU UR4, c[0x0][0x3b0] ;  /* 0x00007600ff0477ac */ /* 0x000e220008000800 */
[----:B---3--:R1:W-:Y:S04]  /*e6f0*/  STL [R1+0x320], R7 ;  /* 0x0003200701007387 */ /* 0x0083e80000100800 */
[----:B-1----:R-:W3:Y:S04]  /*e700*/  LDL.LU R7, [R1+0x1454] ;  /* 0x0014540001077983 */ /* 0x002ee80000300800 */
[----:B------:R-:W4:Y:S04]  /*e710*/  LDL R47, [R1+0x109c] ;  /* 0x00109c00012f7983 */ /* 0x000f280000100800 */
[----:B------:R1:W-:Y:S04]  /*e720*/  STL [R1+0x2fc], R4 ;  /* 0x0002fc0401007387 */ /* 0x0003e80000100800 */
[----:B------:R0:W-:Y:S04]  /*e730*/  STL [R1+0x2f8], R5 ;  /* 0x0002f80501007387 */ /* 0x0001e80000100800 */
[----:B--2---:R2:W-:Y:S01]  /*e740*/  STL [R1+0x334], R8 ;  /* 0x0003340801007387 */ /* 0x0045e20000100800 */
[----:B-1----:R-:W-:Y:S01]  /*e750*/  @P0 IMAD.MOV.U32 R4, RZ, RZ, R92 ;  /* 0x000000ffff040224 */ /* 0x002fe200078e005c */
[----:B0-----:R-:W-:-:S02]  /*e760*/  LEA.HI.X.SX32 R5, R76, R69, 0x1, P6 ;  /* 0x000000454c057211 */ /* 0x001fc400030f0eff */
[----:B--2---:R-:W2:Y:S04]  /*e770*/  LDL R8, [R1+0x1094] ;  /* 0x0010940001087983 */ /* 0x004ea80000100800 */
[----:B------:R0:W3:Y:S01]  /*e780*/  @P0 LDG.E.U16 R57, desc[UR20][R4.64] ;  /* 0x0000001404390981 */ /* 0x0000e2000c1e1500 */
[----:B------:R-:W-:-:S13]  /*e790*/  ISETP.GT.U32.AND P5, PT, R68, R79, PT ;  /* 0x0000004f4400720c */ /* 0x000fda0003fa4070 */
[----:B------:R-:W-:Y:S01]  /*e7a0*/  @!P5 IMAD.IADD R79, R79, 0x1, -R68 ;  /* 0x000000014f4fd824 */ /* 0x000fe200078e0a44 */
[C---:B------:R-:W-:Y:S01]  /*e7b0*/  ISETP.GT.U32.AND P5, PT, R68.reuse, R80, PT ;  /* 0x000000504400720c */ /* 0x040fe20003fa4070 */
[----:B------:R-:W-:Y:S01]  /*e7c0*/  @!P3 IMAD.MOV R77, RZ, RZ, -R77 ;  /* 0x000000ffff4db224 */ /* 0x000fe200078e0a4d */
[C---:B------:R-:W-:Y:S01]  /*e7d0*/  ISETP.GT.U32.AND P3, PT, R68.reuse, R78, PT ;  /* 0x0000004e4400720c */ /* 0x040fe20003f64070 */
[----:B------:R-:W-:Y:S01]  /*e7e0*/  @!P4 IMAD.MOV R79, RZ, RZ, -R79 ;  /* 0x000000ffff4fc224 */ /* 0x000fe200078e0a4f */
[----:B------:R-:W-:Y:S02]  /*e7f0*/  ISETP.GT.U32.AND P6, PT, R68, R81, PT ;  /* 0x000000514400720c */ /* 0x000fe40003fc4070 */
[----:B------:R-:W-:-:S07]  /*e800*/  SEL R77, R73, R77, !P1 ;  /* 0x0000004d494d7207 */ /* 0x000fce0004800000 */
[----:B------:R-:W-:Y:S01]  /*e810*/  @!P5 IMAD.IADD R80, R80, 0x1, -R68 ;  /* 0x000000015050d824 */ /* 0x000fe200078e0a44 */
[----:B------:R-:W-:-:S04]  /*e820*/  SEL R79, R73, R79, !P1 ;  /* 0x0000004f494f7207 */ /* 0x000fc80004800000 */
[----:B------:R-:W-:Y:S01]  /*e830*/  ISETP.GT.U32.AND P5, PT, R68, R80, PT ;  /* 0x000000504400720c */ /* 0x000fe20003fa4070 */
[----:B------:R-:W-:Y:S01]  /*e840*/  IMAD R77, R77, UR5, RZ ;  /* 0x000000054d4d7c24 */ /* 0x000fe2000f8e02ff */
[----:B------:R1:W-:Y:S01]  /*e850*/  STL [R1+0x51c], R92 ;  /* 0x00051c5c01007387 */ /* 0x0003e20000100800 */
[--C-:B------:R-:W-:Y:S01]  /*e860*/  @!P3 IMAD.IADD R78, R78, 0x1, -R68.reuse ;  /* 0x000000014e4eb824 */ /* 0x100fe200078e0a44 */
[----:B------:R-:W-:Y:S01]  /*e870*/  PRMT R93, RZ, 0x7610, R93 ;  /* 0x00007610ff5d7816 */ /* 0x000fe2000000005d */
[----:B------:R-:W-:Y:S02]  /*e880*/  IMAD R79, R79, UR4, RZ ;  /* 0x000000044f4f7c24 */ /* 0x000fe4000f8e02ff */
[----:B------:R-:W-:Y:S01]  /*e890*/  @!P6 IMAD.IADD R81, R81, 0x1, -R68 ;  /* 0x000000015151e824 */ /* 0x000fe200078e0a44 */
[C---:B0-----:R-:W-:Y:S01]  /*e8a0*/  LEA R4, P6, R77.reuse, R72, 0x1 ;  /* 0x000000484d047211 */ /* 0x041fe200078c08ff */
[----:B------:R0:W-:Y:S01]  /*e8b0*/  STL [R1+0x518], R5 ;  /* 0x0005180501007387 */ /* 0x0001e20000100800 */
[----:B------:R-:W-:Y:S01]  /*e8c0*/  PRMT R66, RZ, 0x7610, R66 ;  /* 0x00007610ff427816 */ /* 0x000fe20000000042 */
[----:B------:R-:W2:Y:S02]  /*e8d0*/  LDCU UR4, c[0x0][0x3b0] ;  /* 0x00007600ff0477ac */ /* 0x000ea40008000800 */
[----:B------:R-:W-:Y:S01]  /*e8e0*/  @!P5 IMAD.IADD R80, R80, 0x1, -R68 ;  /* 0x000000015050d824 */ /* 0x000fe200078e0a44 */
[----:B-1----:R-:W3:Y:S01]  /*e8f0*/  LDL.LU R92, [R1+0x1450] ;  /* 0x00145000015c7983 */ /* 0x002ee20000300800 */
[----:B------:R-:W-:Y:S01]  /*e900*/  PRMT R64, RZ, 0x7610, R64 ;  /* 0x00007610ff407816 */ /* 0x000fe20000000040 */
[----:B------:R-:W1:Y:S01]  /*e910*/  LDCU UR5, c[0x0][0x3b0] ;  /* 0x00007600ff0577ac */ /* 0x000e620008000800 */
[----:B0-----:R-:W-:-:S05]  /*e920*/  LEA.HI.X.SX32 R5, R77, R69, 0x1, P6 ;  /* 0x000000454d057211 */ /* 0x001fca00030f0eff */
[----:B------:R0:W3:Y:S01]  /*e930*/  @P0 LDG.E.U16 R93, desc[UR20][R4.64] ;  /* 0x00000014045d0981 */ /* 0x0000e2000c1e1500 */
[----:B----4-:R-:W-:-:S13]  /*e940*/  ISETP.GE.AND P4, PT, R47, RZ, PT ;  /* 0x000000ff2f00720c */ /* 0x010fda0003f86270 */
[----:B------:R-:W-:Y:S01]  /*e950*/  @!P4 IMAD.MOV R78, RZ, RZ, -R78 ;  /* 0x000000ffff4ec224 */ /* 0x000fe200078e0a4e */
[----:B------:R-:W-:-:S04]  /*e960*/  LEA R47, P4, R79, R72, 0x1 ;  /* 0x000000484f2f7211 */ /* 0x000fc800078808ff */
[----:B------:R-:W-:Y:S02]  /*e970*/  SEL R78, R73, R78, !P1 ;  /* 0x0000004e494e7207 */ /* 0x000fe40004800000 */
[----:B--2---:R-:W-:Y:S02]  /*e980*/  ISETP.GE.AND P5, PT, R8, RZ, PT ;  /* 0x000000ff0800720c */ /* 0x004fe40003fa6270 */
[----:B------:R-:W-:Y:S01]  /*e990*/  LEA.HI.X.SX32 R8, R79, R69, 0x1, P4 ;  /* 0x000000454f087211 */ /* 0x000fe200020f0eff */
[----:B---3--:R2:W-:Y:S01]  /*e9a0*/  STL [R1+0x330], R57 ;  /* 0x0003303901007387 */ /* 0x0085e20000100800 */
[----:B------:R-:W-:-:S09]  /*e9b0*/  IMAD R78, R78, UR7, RZ ;  /* 0x000000074e4e7c24 */ /* 0x000fd2000f8e02ff */
[----:B------:R-:W-:Y:S01]  /*e9c0*/  @!P5 IMAD.MOV R80, RZ, RZ, -R80 ;  /* 0x000000ffff50d224 */ /* 0x000fe200078e0a50 */
[----:B--2---:R-:W2:Y:S01]  /*e9d0*/  LDL R57, [R1+0x10d8] ;  /* 0x0010d80001397983 */ /* 0x004ea20000100800 */
[----:B------:R-:W-:Y:S01]  /*e9e0*/  ISETP.GT.U32.AND P3, PT, R68, R81, PT ;  /* 0x000000514400720c */ /* 0x000fe20003f64070 */
[----:B------:R-:W3:Y:S02]  /*e9f0*/  LDCU UR7, c[0x0][0x3b0] ;  /* 0x00007600ff0777ac */ /* 0x000ee40008000800 */
[----:B------:R0:W-:Y:S04]  /*ea00*/  STL [R1+0x54c], R4 ;  /* 0x00054c0401007387 */ /* 0x0001e80000100800 */
[----:B------:R-:W-:Y:S04]  /*ea10*/  STL [R1+0x57c], R47 ;  /* 0x00057c2f01007387 */ /* 0x000fe80000100800 */
[----:B------:R4:W-:Y:S01]  /*ea20*/  STL [R1+0x548], R5 ;  /* 0x0005480501007387 */ /* 0x0009e20000100800 */
[----:B0-----:R-:W-:-:S02]  /*ea30*/  @P0 IMAD.MOV.U32 R4, RZ, RZ, R47 ;  /* 0x000000ffff040224 */ /* 0x001fc400078e002f */
[----:B----4-:R-:W-:-:S05]  /*ea40*/  @P0 IMAD.MOV.U32 R5, RZ, RZ, R8 ;  /* 0x000000ffff050224 */ /* 0x010fca00078e0008 */
[----:B------:R0:W4:Y:S02]  /*ea50*/  @P0 LDG.E.U16 R66, desc[UR20][R4.64] ;  /* 0x0000001404420981 */ /* 0x000124000c1e1500 */
[----:B0-----:R-:W-:-:S04]  /*ea60*/  LEA R4, P5, R78, R72, 0x1 ;  /* 0x000000484e047211 */ /* 0x001fc800078a08ff */
[----:B------:R-:W-:-:S05]  /*ea70*/  LEA.HI.X.SX32 R5, R78, R69, 0x1, P5 ;  /* 0x000000454e057211 */ /* 0x000fca00028f0eff */
[----:B------:R-:W3:Y:S04]  /*ea80*/  @P0 LDG.E.U16 R64, desc[UR20][R4.64] ;  /* 0x0000001404400981 */ /* 0x000ee8000c1e1500 */
[----:B------:R-:W-:Y:S04]  /*ea90*/  STL [R1+0x578], R8 ;  /* 0x0005780801007387 */ /* 0x000fe80000100800 */
[----:B------:R0:W-:Y:S04]  /*eaa0*/  STL [R1+0x344], R93 ;  /* 0x0003445d01007387 */ /* 0x0001e80000100800 */
[----:B0-----:R-:W3:Y:S04]  /*eab0*/  LDL.LU R93, [R1+0x144c] ;  /* 0x00144c00015d7983 */ /* 0x001ee80000300800 */
[----:B------:R-:W3:Y:S04]  /*eac0*/  LDL.LU R8, [R1+0x1448] ;  /* 0x0014480001087983 */ /* 0x000ee80000300800 */
[----:B------:R-:W3:Y:S01]  /*ead0*/  LDL.LU R47, [R1+0x1444] ;  /* 0x00144400012f7983 */ /* 0x000ee20000300800 */
[----:B--2---:R-:W-:-:S03]  /*eae0*/  ISETP.GE.AND P6, PT, R57, RZ, PT ;  /* 0x000000ff3900720c */ /* 0x004fc60003fc6270 */
[----:B----4-:R0:W-:Y:S04]  /*eaf0*/  STL [R1+0x340], R66 ;  /* 0x0003404201007387 */ /* 0x0101e80000100800 */
[----:B0-----:R-:W2:Y:S04]  /*eb00*/  LDL.LU R66, [R1+0x1440] ;  /* 0x0014400001427983 */ /* 0x001ea80000300800 */
[----:B------:R-:W4:Y:S04]  /*eb10*/  LDL R57, [R1+0x1044] ;  /* 0x0010440001397983 */ /* 0x000f280000100800 */
[----:B------:R-:W-:Y:S04]  /*eb20*/  STL [R1+0x5ac], R4 ;  /* 0x0005ac0401007387 */ /* 0x000fe80000100800 */
[----:B------:R-:W-:Y:S04]  /*eb30*/  STL [R1+0x5a8], R5 ;  /* 0x0005a80501007387 */ /* 0x000fe80000100800 */
[----:B---3--:R0:W-:Y:S04]  /*eb40*/  STL [R1+0x354], R64 ;  /* 0x0003544001007387 */ /* 0x0081e80000100800 */
[----:B0-----:R-:W3:Y:S04]  /*eb50*/  LDL.LU R64, [R1+0x143c] ;  /* 0x00143c0001407983 */ /* 0x001ee80000300800 */
[----:B------:R-:W2:Y:S01]  /*eb60*/  LDL R4, [R1+0x1114] ;  /* 0x0011140001047983 */ /* 0x000ea20000100800 */
[----:B------:R-:W-:Y:S01]  /*eb70*/  @!P3 IMAD.IADD R81, R81, 0x1, -R68 ;  /* 0x000000015151b824 */ /* 0x000fe200078e0a44 */
[----:B------:R-:W-:-:S02]  /*eb80*/  ISETP.GT.U32.AND P3, PT, R68, R83, PT ;  /* 0x000000534400720c */ /* 0x000fc40003f64070 */
[----:B------:R-:W-:Y:S01]  /*eb90*/  SEL R80, R73, R80, !P1 ;  /* 0x0000005049507207 */ /* 0x000fe20004800000 */
[----:B------:R-:W-:-:S04]  /*eba0*/  @!P6 IMAD.MOV R81, RZ, RZ, -R81 ;  /* 0x000000ffff51e224 */ /* 0x000fc800078e0a51 */
[----:B------:R-:W-:-:S06]  /*ebb0*/  IMAD R80, R80, UR12, RZ ;  /* 0x0000000c50507c24 */ /* 0x000fcc000f8e02ff */
[----:B------:R-:W-:Y:S01]  /*ebc0*/  @!P3 IMAD.IADD R83, R83, 0x1, -R68 ;  /* 0x000000015353b824 */ /* 0x000fe200078e0a44 */
[----:B------:R-:W-:Y:S01]  /*ebd0*/  LEA R5, P6, R80, R72, 0x1 ;  /* 0x0000004850057211 */ /* 0x000fe200078c08ff */
[----:B------:R-:W0:Y:S04]  /*ebe0*/  LDCU UR12, c[0x0][0x3b0] ;  /* 0x00007600ff0c77ac */ /* 0x000e280008000800 */
[----:B------:R0:W-:Y:S01]  /*ebf0*/  STL [R1+0x5dc], R5 ;  /* 0x0005dc0501007387 */ /* 0x0001e20000100800 */
[----:B--2---:R-:W-:Y:S02]  /*ec00*/  ISETP.GE.AND P3, PT, R4, RZ, PT ;  /* 0x000000ff0400720c */ /* 0x004fe40003f66270 */
[----:B------:R-:W-:-:S04]  /*ec10*/  LEA.HI.X.SX32 R4, R80, R69, 0x1, P6 ;  /* 0x0000004550047211 */ /* 0x000fc800030f0eff */
[-C--:B0-----:R-:W-:Y:S01]  /*ec20*/  @P0 LOP3.LUT R5, R5, R4.reuse, RZ, 0x3c, !PT ;  /* 0x0000000405050212 */ /* 0x081fe200078e3cff */
[----:B------:R0:W-:Y:S03]  /*ec30*/  STL [R1+0x5d8], R4 ;  /* 0x0005d80401007387 */ /* 0x0001e60000100800 */
[----:B0-----:R-:W-:-:S04]  /*ec40*/  @P0 LOP3.LUT R4, R5, R4, RZ, 0x3c, !PT ;  /* 0x0000000405040212 */ /* 0x001fc800078e3cff */
[----:B------:R-:W-:-:S05]  /*ec50*/  @P0 LOP3.LUT R5, R5, R4, RZ, 0x3c, !PT ;  /* 0x0000000405050212 */ /* 0x000fca00078e3cff */
[----:B------:R0:W2:Y:S01]  /*ec60*/  @P0 LDG.E.U16 R67, desc[UR20][R4.64] ;  /* 0x0000001404430981 */ /* 0x0000a2000c1e1500 */
[----:B------:R-:W-:Y:S02]  /*ec70*/  ISETP.GT.U32.AND P4, PT, R68, R82, PT ;  /* 0x000000524400720c */ /* 0x000fe40003f84070 */
[----:B------:R-:W-:-:S11]  /*ec80*/  SEL R81, R73, R81, !P1 ;  /* 0x0000005149517207 */ /* 0x000fd60004800000 */
[----:B------:R-:W-:-:S05]  /*ec90*/  @!P4 IMAD.IADD R82, R82, 0x1, -R68 ;  /* 0x000000015252c824 */ /* 0x000fca00078e0a44 */
[----:B------:R-:W-:Y:S01]  /*eca0*/  ISETP.GT.U32.AND P4, PT, R68, R82, PT ;  /* 0x000000524400720c */ /* 0x000fe20003f84070 */
[----:B------:R-:W-:Y:S01]  /*ecb0*/  IMAD R81, R81, UR4, RZ ;  /* 0x0000000451517c24 */ /* 0x000fe2000f8e02ff */
[----:B------:R-:W-:Y:S01]  /*ecc0*/  PRMT R65, RZ, 0x7610, R65 ;  /* 0x00007610ff417816 */ /* 0x000fe20000000041 */
[----:B------:R-:W1:Y:S10]  /*ecd0*/  LDCU UR4, c[0x0][0x3b0] ;  /* 0x00007600ff0477ac */ /* 0x000e740008000800 */
[----:B------:R-:W-:Y:S01]  /*ece0*/  @!P4 IMAD.IADD R82, R82, 0x1, -R68 ;  /* 0x000000015252c824 */ /* 0x000fe200078e0a44 */
[----:B0-----:R-:W-:-:S04]  /*ecf0*/  LEA R5, P4, R81, R72, 0x1 ;  /* 0x0000004851057211 */ /* 0x001fc800078808ff */
[----:B------:R-:W-:Y:S02]  /*ed00*/  LEA.HI.X.SX32 R4, R81, R69, 0x1, P4 ;  /* 0x0000004551047211 */ /* 0x000fe400020f0eff */
[----:B----4-:R-:W-:Y:S01]  /*ed10*/  ISETP.GE.AND P4, PT, R57, RZ, PT ;  /* 0x000000ff3900720c */ /* 0x010fe20003f86270 */
[----:B--2---:R0:W-:Y:S04]  /*ed20*/  STL [R1+0x350], R67 ;  /* 0x0003504301007387 */ /* 0x0041e80000100800 */
[----:B0-----:R-:W2:Y:S04]  /*ed30*/  LDL R67, [R1+0x10a4] ;  /* 0x0010a40001437983 */ /* 0x001ea80000100800 */
[----:B------:R0:W-:Y:S04]  /*ed40*/  STL [R1+0x60c], R5 ;  /* 0x00060c0501007387 */ /* 0x0001e80000100800 */
[----:B------:R4:W-:Y:S04]  /*ed50*/  STL [R1+0x608], R4 ;  /* 0x0006080401007387 */ /* 0x0009e80000100800 */
[----:B------:R-:W2:Y:S01]  /*ed60*/  LDL.LU R57, [R1+0x1438] ;  /* 0x0014380001397983 */ /* 0x000ea20000300800 */
[----:B0-----:R-:W-:-:S04]  /*ed70*/  @P0 LOP3.LUT R5, R5, R4, RZ, 0x3c, !PT ;  /* 0x0000000405050212 */ /* 0x001fc800078e3cff */
[----:B----4-:R-:W-:-:S04]  /*ed80*/  @P0 LOP3.LUT R4, R5, R4, RZ, 0x3c, !PT ;  /* 0x0000000405040212 */ /* 0x010fc800078e3cff */
[----:B------:R-:W-:-:S05]  /*ed90*/  @P0 LOP3.LUT R5, R5, R4, RZ, 0x3c, !PT ;  /* 0x0000000405050212 */ /* 0x000fca00078e3cff */
[----:B------:R0:W4:Y:S04]  /*eda0*/  @P0 LDG.E.U16 R65, desc[UR20][R4.64] ;  /* 0x0000001404410981 */ /* 0x000128000c1e1500 */
[----:B------:R-:W2:Y:S01]  /*edb0*/  LDL R4, [R1+0x1070] ;  /* 0x0010700001047983 */ /* 0x000ea20000100800 */
[C---:B------:R-:W-:Y:S01]  /*edc0*/  ISETP.GT.U32.AND P5, PT, R68.reuse, R84, PT ;  /* 0x000000544400720c */ /* 0x040fe20003fa4070 */
[----:B------:R-:W-:Y:S01]  /*edd0*/  @!P3 IMAD.MOV R82, RZ, RZ, -R82 ;  /* 0x000000ffff52b224 */ /* 0x000fe200078e0a52 */
[----:B------:R-:W-:-:S11]  /*ede0*/  ISETP.GT.U32.AND P3, PT, R68, R85, PT ;  /* 0x000000554400720c */ /* 0x000fd60003f64070 */
[----:B------:R-:W-:Y:S01]  /*edf0*/  @!P5 IMAD.IADD R84, R84, 0x1, -R68 ;  /* 0x000000015454d824 */ /* 0x000fe200078e0a44 */
[----:B------:R-:W-:-:S04]  /*ee00*/  SEL R82, R73, R82, !P1 ;  /* 0x0000005249527207 */ /* 0x000fc80004800000 */
[----:B------:R-:W-:Y:S01]  /*ee10*/  ISETP.GT.U32.AND P6, PT, R68, R84, PT ;  /* 0x000000544400720c */ /* 0x000fe20003fc4070 */
[----:B-1----:R-:W-:Y:S01]  /*ee20*/  IMAD R82, R82, UR5, RZ ;  /* 0x0000000552527c24 */ /* 0x002fe2000f8e02ff */
[----:B------:R-:W-:Y:S01]  /*ee30*/  ISETP.GT.U32.AND P5, PT, R68, R83, PT ;  /* 0x000000534400720c */ /* 0x000fe20003fa4070 */
[--C-:B------:R-:W-:Y:S01]  /*ee40*/  @!P3 IMAD.IADD R85, R85, 0x1, -R68.reuse ;  /* 0x000000015555b824 */ /* 0x100fe200078e0a44 */
[----:B------:R-:W-:Y:S01]  /*ee50*/  PRMT R61, RZ, 0x7610, R61 ;  /* 0x00007610ff3d7816 */ /* 0x000fe2000000003d */
[----:B------:R-:W1:Y:S08]  /*ee60*/  LDCU UR5, c[0x0][0x3b0] ;  /* 0x00007600ff0577ac */ /* 0x000e700008000800 */
[--C-:B------:R-:W-:Y:S01]  /*ee70*/  @!P6 IMAD.IADD R84, R84, 0x1, -R68.reuse ;  /* 0x000000015454e824 */ /* 0x100fe200078e0a44 */
[----:B0-----:R-:W-:Y:S01]  /*ee80*/  LEA R5, P6, R82, R72, 0x1 ;  /* 0x0000004852057211 */ /* 0x001fe200078c08ff */
[----:B------:R-:W-:-:S04]  /*ee90*/  @!P5 IMAD.IADD R83, R83, 0x1, -R68 ;  /* 0x000000015353d824 */ /* 0x000fc800078e0a44 */
[----:B------:R-:W-:-:S05]  /*eea0*/  @!P4 IMAD.MOV R83, RZ, RZ, -R83 ;  /* 0x000000ffff53c224 */ /* 0x000fca00078e0a53 */
[----:B------:R-:W-:-:S05]  /*eeb0*/  SEL R83, R73, R83, !P1 ;  /* 0x0000005349537207 */ /* 0x000fca0004800000 */
[----:B------:R-:W-:Y:S01]  /*eec0*/  IMAD R83, R83, UR4, RZ ;  /* 0x0000000453537c24 */ /* 0x000fe2000f8e02ff */
[----:B------:R-:W-:Y:S01]  /*eed0*/  PRMT R6, RZ, 0x7610, R6 ;  /* 0x00007610ff067816 */ /* 0x000fe20000000006 */
[----:B------:R-:W0:Y:S01]  /*eee0*/  LDCU UR4, c[0x0][0x3b0] ;  /* 0x00007600ff0477ac */ /* 0x000e220008000800 */
[----:B----4-:R4:W-:Y:S01]  /*eef0*/  STL [R1+0x364], R65 ;  /* 0x0003644101007387 */ /* 0x0109e20000100800 */
[----:B--2---:R-:W-:-:S03]  /*ef00*/  ISETP.GE.AND P3, PT, R4, RZ, PT ;  /* 0x000000ff0400720c */ /* 0x004fc60003f66270 */
[----:B----4-:R-:W2:Y:S01]  /*ef10*/  LDL R65, [R1+0x1100] ;  /* 0x0011000001417983 */ /* 0x010ea20000100800 */
[----:B------:R-:W-:-:S03]  /*ef20*/  LEA.HI.X.SX32 R4, R82, R69, 0x1, P6 ;  /* 0x0000004552047211 */ /* 0x000fc600030f0eff */
[----:B------:R4:W-:Y:S01]  /*ef30*/  STL [R1+0x63c], R5 ;  /* 0x00063c0501007387 */ /* 0x0009e20000100800 */
[----:B------:R-:W-:-:S03]  /*ef40*/  ISETP.GT.U32.AND P6, PT, R68, R86, PT ;  /* 0x000000564400720c */ /* 0x000fc60003fc4070 */
[----:B------:R0:W-:Y:S01]  /*ef50*/  STL [R1+0x638], R4 ;  /* 0x0006380401007387 */ /* 0x0001e20000100800 */
[----:B----4-:R-:W-:-:S04]  /*ef60*/  @P0 LOP3.LUT R5, R5, R4, RZ, 0x3c, !PT ;  /* 0x0000000405050212 */ /* 0x010fc800078e3cff */
[----:B0-----:R-:W-:-:S04]  /*ef70*/  @P0 LOP3.LUT R4, R5, R4, RZ, 0x3c, !PT ;  /* 0x0000000405040212 */ /* 0x001fc800078e3cff */
[----:B------:R-:W-:-:S05]  /*ef80*/  @P0 LOP3.LUT R5, R5, R4, RZ, 0x3c, !PT ;  /* 0x0000000405050212 */ /* 0x000fca00078e3cff */
[----:B------:R0:W4:Y:S01]  /*ef90*/  @P0 LDG.E.U16 R61, desc[UR20][R4.64] ;  /* 0x00000014043d0981 */ /* 0x000122000c1e1500 */
[----:B------:R-:W-:Y:S01]  /*efa0*/  @!P6 IMAD.IADD R86, R86, 0x1, -R68 ;  /* 0x000000015656e824 */ /* 0x000fe200078e0a44 */
[----:B0-----:R-:W-:-:S04]  /*efb0*/  LEA R4, P6, R83, R72, 0x1 ;  /* 0x0000004853047211 */ /* 0x001fc800078c08ff */
[----:B------:R-:W-:-:S05]  /*efc0*/  LEA.HI.X.SX32 R5, R83, R69, 0x1, P6 ;  /* 0x0000004553057211 */ /* 0x000fca00030f0eff */
[----:B------:R0:W3:Y:S01]  /*efd0*/  @P0 LDG.E.U16 R6, desc[UR20][R4.64] ;  /* 0x0000001404060981 */ /* 0x0000e2000c1e1500 */
[----:B------:R-:W-:Y:S01]  /*efe0*/  ISETP.GT.U32.AND P4, PT, R68, R85, PT ;  /* 0x000000554400720c */ /* 0x000fe20003f84070 */
[----:B------:R-:W-:Y:S01]  /*eff0*/  @!P3 IMAD.MOV R84, RZ, RZ, -R84 ;  /* 0x000000ffff54b224 */ /* 0x000fe200078e0a54 */
[----:B------:R-:W-:-:S04]  /*f000*/  ISETP.GE.AND P3, PT, R67, RZ, PT ;  /* 0x000000ff4300720c */ /* 0x000fc80003f66270 */
[----:B------:R-:W-:-:S05]  /*f010*/  SEL R84, R73, R84, !P1 ;  /* 0x0000005449547207 */ /* 0x000fca0004800000 */
[----:B-1----:R-:W-:Y:S01]  /*f020*/  IMAD R84, R84, UR5, RZ ;  /* 0x0000000554547c24 */ /* 0x002fe2000f8e02ff */
[----:B------:R-:W-:Y:S01]  /*f030*/  PRMT R62, RZ, 0x7610, R62 ;  /* 0x00007610ff3e7816 */ /* 0x000fe2000000003e */
[----:B------:R-:W-:Y:S01]  /*f040*/  @!P4 IMAD.IADD R85, R85, 0x1, -R68 ;  /* 0x000000015555c824 */ /* 0x000fe200078e0a44 */
[----:B------:R-:W-:Y:S01]  /*f050*/  ISETP.GT.U32.AND P5, PT, R68, R87, PT ;  /* 0x000000574400720c */ /* 0x000fe20003fa4070 */
[----:B------:R-:W1:Y:S01]  /*f060*/  LDCU UR5, c[0x0][0x3b0] ;  /* 0x00007600ff0577ac */ /* 0x000e620008000800 */
[----:B--2---:R-:W-:Y:S02]  /*f070*/  ISETP.GE.AND P4, PT, R65, RZ, PT ;  /* 0x000000ff4100720c */ /* 0x004fe40003f86270 */
[----:B------:R-:W-:Y:S01]  /*f080*/  LEA R65, P6, R84, R72, 0x1 ;  /* 0x0000004854417211 */ /* 0x000fe200078c08ff */
[----:B----4-:R2:W-:Y:S04]  /*f090*/  STL [R1+0x360], R61 ;  /* 0x0003603d01007387 */ /* 0x0105e80000100800 */
[----:B--2---:R-:W2:Y:S04]  /*f0a0*/  LDL.LU R61, [R1+0x1434] ;  /* 0x00143400013d7983 */ /* 0x004ea80000300800 */
[----:B------:R-:W4:Y:S04]  /*f0b0*/  LDL R67, [R1+0x1140] ;  /* 0x0011400001437983 */ /* 0x000f280000100800 */
[----:B------:R0:W-:Y:S04]  /*f0c0*/  STL [R1+0x66c], R4 ;  /* 0x00066c0401007387 */ /* 0x0001e80000100800 */
[----:B------:R1:W-:Y:S01]  /*f0d0*/  STL [R1+0x668], R5 ;  /* 0x0006680501007387 */ /* 0x0003e20000100800 */
[----:B0-----:R-:W-:-:S03]  /*f0e0*/  @P0 IMAD.MOV.U32 R4, RZ, RZ, R65 ;  /* 0x000000ffff040224 */ /* 0x001fc600078e0041 */
[----:B---3--:R0:W-:Y:S01]  /*f0f0*/  STL [R1+0x4e4], R6 ;  /* 0x0004e40601007387 */ /* 0x0081e20000100800 */
[----:B-1----:R-:W-:-:S05]  /*f100*/  LEA.HI.X.SX32 R5, R84, R69, 0x1, P6 ;  /* 0x0000004554057211 */ /* 0x002fca00030f0eff */
[----:B------:R1:W3:Y:S04]  /*f110*/  @P0 LDG.E.U16 R62, desc[UR20][R4.64] ;  /* 0x00000014043e0981 */ /* 0x0002e8000c1e1500 */
[----:B0-----:R-:W2:Y:S01]  /*f120*/  LDL R6, [R1+0x1150] ;  /* 0x0011500001067983 */ /* 0x001ea20000100800 */
[----:B------:R-:W-:-:S05]  /*f130*/  @!P5 IMAD.IADD R87, R87, 0x1, -R68 ;  /* 0x000000015757d824 */ /* 0x000fca00078e0a44 */
        /* <DEDUP_REMOVED lines=12> */
[----:B------:R-:W-:Y:S01]  /*f200*/  STL [R1+0x69c], R65 ;  /* 0x00069c4101007387 */ /* 0x000fe20000100800 */
[----:B------:R-:W-:Y:S01]  /*f210*/  @!P3 IMAD.IADD R86, R86, 0x1, -R68 ;  /* 0x000000015656b824 */ /* 0x000fe200078e0a44 */
[----:B------:R-:W-:Y:S01]  /*f220*/  PRMT R52, RZ, 0x7610, R52 ;  /* 0x00007610ff347816 */ /* 0x000fe20000000034 */
[----:B------:R-:W-:Y:S02]  /*f230*/  IMAD R87, R87, UR4, RZ ;  /* 0x0000000457577c24 */ /* 0x000fe4000f8e02ff */
[----:B------:R-:W-:Y:S01]  /*f240*/  @!P6 IMAD.IADD R89, R89, 0x1, -R68 ;  /* 0x000000015959e824 */ /* 0x000fe200078e0a44 */
[C---:B-1----:R-:W-:Y:S01]  /*f250*/  LEA R4, P6, R85.reuse, R72, 0x1 ;  /* 0x0000004855047211 */ /* 0x042fe200078c08ff */
[----:B------:R0:W-:Y:S01]  /*f260*/  STL [R1+0x698], R5 ;  /* 0x0006980501007387 */ /* 0x0001e20000100800 */
[----:B------:R-:W-:Y:S01]  /*f270*/  PRMT R60, RZ, 0x7610, R60 ;  /* 0x00007610ff3c7816 */ /* 0x000fe2000000003c */
[----:B------:R-:W1:Y:S02]  /*f280*/  LDCU UR4, c[0x0][0x3b0] ;  /* 0x00007600ff0477ac */ /* 0x000e640008000800 */
[----:B------:R-:W-:Y:S01]  /*f290*/  @!P5 IMAD.IADD R88, R88, 0x1, -R68 ;  /* 0x000000015858d824 */ /* 0x000fe200078e0a44 */
[----:B------:R-:W-:Y:S01]  /*f2a0*/  PRMT R7, RZ, 0x7610, R7 ;  /* 0x00007610ff077816 */ /* 0x000fe20000000007 */
[----:B------:R-:W1:Y:S01]  /*f2b0*/  LDCU UR7, c[0x0][0x3b0] ;  /* 0x00007600ff0777ac */ /* 0x000e620008000800 */
[----:B0-----:R-:W-:-:S05]  /*f2c0*/  LEA.HI.X.SX32 R5, R85, R69, 0x1, P6 ;  /* 0x0000004555057211 */ /* 0x001fca00030f0eff */
[----:B------:R0:W2:Y:S01]  /*f2d0*/  @P0 LDG.E.U16 R52, desc[UR20][R4.64] ;  /* 0x0000001404340981 */ /* 0x0000a2000c1e1500 */
[----:B----4-:R-:W-:-:S13]  /*f2e0*/  ISETP.GE.AND P4, PT, R67, RZ, PT ;  /* 0x000000ff4300720c */ /* 0x010fda0003f86270 */
[----:B------:R-:W-:Y:S01]  /*f2f0*/  @!P4 IMAD.MOV R86, RZ, RZ, -R86 ;  /* 0x000000ffff56c224 */ /* 0x000fe200078e0a56 */
[----:B------:R-:W-:-:S04]  /*f300*/  LEA R65, P4, R87, R72, 0x1 ;  /* 0x0000004857417211 */ /* 0x000fc800078808ff */
[----:B------:R-:W-:Y:S02]  /*f310*/  LEA.HI.X.SX32 R67, R87, R69, 0x1, P4 ;  /* 0x0000004557437211 */ /* 0x000fe400020f0eff */
[----:B------:R-:W-:Y:S01]  /*f320*/  SEL R86, R73, R86, !P1 ;  /* 0x0000005649567207 */ /* 0x000fe20004800000 */
[----:B---3--:R3:W-:Y:S01]  /*f330*/  STL [R1+0x4e0], R62 ;  /* 0x0004e03e01007387 */ /* 0x0087e20000100800 */
[----:B--2---:R-:W-:-:S03]  /*f340*/  ISETP.GE.AND P5, PT, R6, RZ, PT ;  /* 0x000000ff0600720c */ /* 0x004fc60003fa6270 */
[----:B---3--:R-:W2:Y:S04]  /*f350*/  LDL R62, [R1+0x1174] ;  /* 0x00117400013e7983 */ /* 0x008ea80000100800 */
[----:B------:R0:W-:Y:S04]  /*f360*/  STL [R1+0x6cc], R4 ;  /* 0x0006cc0401007387 */ /* 0x0001e80000100800 */
[----:B------:R-:W-:Y:S01]  /*f370*/  STL [R1+0x6fc], R65 ;  /* 0x0006fc4101007387 */ /* 0x000fe20000100800 */
[----:B------:R-:W-:Y:S01]  /*f380*/  IMAD R86, R86, UR5, RZ ;  /* 0x0000000556567c24 */ /* 0x000fe2000f8e02ff */
[C---:B------:R-:W-:Y:S01]  /*f390*/  ISETP.GT.U32.AND P3, PT, R68.reuse, R89, PT ;  /* 0x000000594400720c */ /* 0x040fe20003f64070 */
[----:B------:R-:W-:Y:S01]  /*f3a0*/  @!P5 IMAD.MOV R88, RZ, RZ, -R88 ;  /* 0x000000ffff58d224 */ /* 0x000fe200078e0a58 */
[----:B------:R-:W3:Y:S01]  /*f3b0*/  LDL R6, [R1+0x1190] ;  /* 0x0011900001067983 */ /* 0x000ee20000100800 */
[----:B------:R-:W-:Y:S01]  /*f3c0*/  PRMT R59, RZ, 0x7610, R59 ;  /* 0x00007610ff3b7816 */ /* 0x000fe2000000003b */
[----:B0-----:R-:W-:Y:S01]  /*f3d0*/  @P0 IMAD.MOV.U32 R4, RZ, RZ, R65 ;  /* 0x000000ffff040224 */ /* 0x001fe200078e0041 */
[----:B------:R-:W-:Y:S01]  /*f3e0*/  ISETP.GT.U32.AND P4, PT, R68, R90, PT ;  /* 0x0000005a4400720c */ /* 0x000fe20003f84070 */
[----:B------:R0:W-:Y:S01]  /*f3f0*/  STL [R1+0x6c8], R5 ;  /* 0x0006c80501007387 */ /* 0x0001e20000100800 */
[----:B------:R-:W4:Y:S01]  /*f400*/  LDCU UR5, c[0x0][0x3b0] ;  /* 0x00007600ff0577ac */ /* 0x000f220008000800 */
[----:B0-----:R-:W-:-:S05]  /*f410*/  @P0 IMAD.MOV.U32 R5, RZ, RZ, R67 ;  /* 0x000000ffff050224 */ /* 0x001fca00078e0043 */
[----:B------:R0:W4:Y:S02]  /*f420*/  @P0 LDG.E.U16 R60, desc[UR20][R4.64] ;  /* 0x00000014043c0981 */ /* 0x000124000c1e1500 */
[----:B0-----:R-:W-:-:S04]  /*f430*/  LEA R4, P5, R86, R72, 0x1 ;  /* 0x0000004856047211 */ /* 0x001fc800078a08ff */
[----:B------:R-:W-:-:S05]  /*f440*/  LEA.HI.X.SX32 R5, R86, R69, 0x1, P5 ;  /* 0x0000004556057211 */ /* 0x000fca00028f0eff */
[----:B------:R0:W4:Y:S01]  /*f450*/  @P0 LDG.E.U16 R7, desc[UR20][R4.64] ;  /* 0x0000001404070981 */ /* 0x000122000c1e1500 */
[----:B------:R-:W-:Y:S01]  /*f460*/  @!P3 IMAD.IADD R89, R89, 0x1, -R68 ;  /* 0x000000015959b824 */ /* 0x000fe200078e0a44 */
[----:B------:R-:W-:Y:S02]  /*f470*/  ISETP.GT.U32.AND P3, PT, R68, R91, PT ;  /* 0x0000005b4400720c */ /* 0x000fe40003f64070 */
[----:B------:R-:W-:Y:S01]  /*f480*/  SEL R88, R73, R88, !P1 ;  /* 0x0000005849587207 */ /* 0x000fe20004800000 */
[----:B------:R-:W-:Y:S04]  /*f490*/  STL [R1+0x6f8], R67 ;  /* 0x0006f84301007387 */ /* 0x000fe80000100800 */
[----:B------:R0:W-:Y:S01]  /*f4a0*/  STL [R1+0x4dc], R52 ;  /* 0x0004dc3401007387 */ /* 0x0001e20000100800 */
[----:B------:R-:W-:Y:S01]  /*f4b0*/  IMAD R88, R88, UR12, RZ ;  /* 0x0000000c58587c24 */ /* 0x000fe2000f8e02ff */
[----:B------:R-:W-:-:S02]  /*f4c0*/  PRMT R56, RZ, 0x7610, R56 ;  /* 0x00007610ff387816 */ /* 0x000fc40000000038 */
[----:B--2---:R-:W-:Y:S01]  /*f4d0*/  ISETP.GE.AND P6, PT, R62, RZ, PT ;  /* 0x000000ff3e00720c */ /* 0x004fe20003fc6270 */
[----:B0-----:R-:W2:Y:S01]  /*f4e0*/  LDL.LU R52, [R1+0x1430] ;  /* 0x0014300001347983 */ /* 0x001ea20000300800 */
[--C-:B------:R-:W-:Y:S01]  /*f4f0*/  @!P3 IMAD.IADD R91, R91, 0x1, -R68.reuse ;  /* 0x000000015b5bb824 */ /* 0x100fe200078e0a44 */
[----:B------:R-:W-:Y:S01]  /*f500*/  PRMT R55, RZ, 0x7610, R55 ;  /* 0x00007610ff377816 */ /* 0x000fe20000000037 */
[----:B------:R-:W-:Y:S01]  /*f510*/  @!P4 IMAD.IADD R90, R90, 0x1, -R68 ;  /* 0x000000015a5ac824 */ /* 0x000fe200078e0a44 */
[----:B------:R-:W2:Y:S01]  /*f520*/  LDL R67, [R1+0x11b4] ;  /* 0x0011b40001437983 */ /* 0x000ea20000100800 */
[----:B------:R-:W-:Y:S01]  /*f530*/  PRMT R54, RZ, 0x7610, R54 ;  /* 0x00007610ff367816 */ /* 0x000fe20000000036 */
[----:B------:R-:W0:Y:S02]  /*f540*/  LDCU UR12, c[0x0][0x3b0] ;  /* 0x00007600ff0c77ac */ /* 0x000e240008000800 */
[----:B------:R-:W-:Y:S04]  /*f550*/  STL [R1+0x72c], R4 ;  /* 0x00072c0401007387 */ /* 0x000fe80000100800 */
[----:B------:R-:W-:Y:S01]  /*f560*/  STL [R1+0x728], R5 ;  /* 0x0007280501007387 */ /* 0x000fe20000100800 */
[----:B------:R-:W-:-:S03]  /*f570*/  @!P6 IMAD.MOV R89, RZ, RZ, -R89 ;  /* 0x000000ffff59e224 */ /* 0x000fc600078e0a59 */
[----:B------:R-:W2:Y:S01]  /*f580*/  LDL R62, [R1+0x11d0] ;  /* 0x0011d000013e7983 */ /* 0x000ea20000100800 */
[----:B---3--:R-:W-:-:S03]  /*f590*/  ISETP.GE.AND P3, PT, R6, RZ, PT ;  /* 0x000000ff0600720c */ /* 0x008fc60003f66270 */
[----:B----4-:R3:W-:Y:S04]  /*f5a0*/  STL [R1+0x4d8], R60 ;  /* 0x0004d83c01007387 */ /* 0x0107e80000100800 */
[----:B------:R-:W4:Y:S01]  /*f5b0*/  LDL.LU R6, [R1] ;  /* 0x0000000001067983 */ /* 0x000f220000300800 */
[----:B---3--:R-:W-:-:S04]  /*f5c0*/  LEA R60, P6, R88, R72, 0x1 ;  /* 0x00000048583c7211 */ /* 0x008fc800078c08ff */
[----:B------:R-:W-:Y:S01]  /*f5d0*/  LEA.HI.X.SX32 R4, R88, R69, 0x1, P6 ;  /* 0x0000004558047211 */ /* 0x000fe200030f0eff */
[----:B------:R-:W-:Y:S04]  /*f5e0*/  STL [R1+0x75c], R60 ;  /* 0x00075c3c01007387 */ /* 0x000fe80000100800 */
[----:B------:R3:W-:Y:S01]  /*f5f0*/  STL [R1+0x4d4], R7 ;  /* 0x0004d40701007387 */ /* 0x0007e20000100800 */
[----:B------:R-:W-:-:S03]  /*f600*/  @P0 IMAD.MOV.U32 R5, RZ, RZ, R4 ;  /* 0x000000ffff050224 */ /* 0x000fc600078e0004 */
[----:B---3--:R-:W3:Y:S04]  /*f610*/  LDL.LU R7, [R1+0x4] ;  /* 0x0000040001077983 */ /* 0x008ee80000300800 */
[----:B------:R0:W-:Y:S02]  /*f620*/  STL [R1+0x758], R4 ;  /* 0x0007580401007387 */ /* 0x0001e40000100800 */
[----:B0-----:R-:W-:-:S05]  /*f630*/  @P0 IMAD.MOV.U32 R4, RZ, RZ, R60 ;  /* 0x000000ffff040224 */ /* 0x001fca00078e003c */
[----:B------:R-:W2:Y:S01]  /*f640*/  @P0 LDG.E.U16 R59, desc[UR20][R4.64] ;  /* 0x00000014043b0981 */ /* 0x000ea2000c1e1500 */
[C---:B------:R-:W-:Y:S02]  /*f650*/  ISETP.GT.U32.AND P5, PT, R68.reuse, R90, PT ;  /* 0x0000005a4400720c */ /* 0x040fe40003fa4070 */
[----:B------:R-:W-:Y:S02]  /*f660*/  ISETP.GT.U32.AND P4, PT, R68, R92, PT ;  /* 0x0000005c4400720c */ /* 0x000fe40003f84070 */
[----:B------:R-:W-:-:S05]  /*f670*/  SEL R89, R73, R89, !P1 ;  /* 0x0000005949597207 */ /* 0x000fca0004800000 */
[----:B-1----:R-:W-:Y:S01]  /*f680*/  IMAD R89, R89, UR4, RZ ;  /* 0x0000000459597c24 */ /* 0x002fe2000f8e02ff */
[----:B------:R-:W0:Y:S03]  /*f690*/  LDCU UR4, c[0x0][0x3b0] ;  /* 0x00007600ff0477ac */ /* 0x000e260008000800 */
[--C-:B------:R-:W-:Y:S02]  /*f6a0*/  @!P5 IMAD.IADD R90, R90, 0x1, -R68.reuse ;  /* 0x000000015a5ad824 */ /* 0x100fe400078e0a44 */
[----:B------:R-:W-:Y:S02]  /*f6b0*/  @!P4 IMAD.IADD R92, R92, 0x1, -R68 ;  /* 0x000000015c5cc824 */ /* 0x000fe400078e0a44 */
[----:B------:R-:W-:-:S03]  /*f6c0*/  @!P3 IMAD.MOV R90, RZ, RZ, -R90 ;  /* 0x000000ffff5ab224 */ /* 0x000fc600078e0a5a */
[----:B------:R-:W-:Y:S02]  /*f6d0*/  ISETP.GT.U32.AND P3, PT, R68, R92, PT ;  /* 0x0000005c4400720c */ /* 0x000fe40003f64070 */
[----:B------:R-:W-:-:S05]  /*f6e0*/  SEL R90, R73, R90, !P1 ;  /* 0x0000005a495a7207 */ /* 0x000fca0004800000 */
[----:B------:R-:W-:Y:S01]  /*f6f0*/  IMAD R90, R90, UR5, RZ ;  /* 0x000000055a5a7c24 */ /* 0x000fe2000f8e02ff */
[----:B--2---:R1:W-:Y:S05]  /*f700*/  STL [R1+0x4d0], R59 ;  /* 0x0004d03b01007387 */ /* 0x0043ea0000100800 */
[----:B------:R-:W-:Y:S01]  /*f710*/  @!P3 IMAD.IADD R92, R92, 0x1, -R68 ;  /* 0x000000015c5cb824 */ /* 0x000fe200078e0a44 */
[----:B------:R-:W-:Y:S01]  /*f720*/  ISETP.GT.U32.AND P5, PT, R68, R91, PT ;  /* 0x0000005b4400720c */ /* 0x000fe20003fa4070 */
[----:B------:R-:W2:Y:S01]  /*f730*/  LDCU UR5, c[0x0][0x3b0] ;  /* 0x00007600ff0577ac */ /* 0x000ea20008000800 */
[----:B------:R-:W2:Y:S01]  /*f740*/  LDL R65, [R1+0x11d4] ;  /* 0x0011d40001417983 */ /* 0x000ea20000100800 */
[----:B-1----:R-:W-:-:S04]  /*f750*/  LEA R59, P6, R89, R72, 0x1 ;  /* 0x00000048593b7211 */ /* 0x002fc800078c08ff */
[----:B------:R-:W-:Y:S01]  /*f760*/  LEA.HI.X.SX32 R4, R89, R69, 0x1, P6 ;  /* 0x0000004559047211 */ /* 0x000fe200030f0eff */
[----:B------:R-:W-:Y:S04]  /*f770*/  STL [R1+0x78c], R59 ;  /* 0x00078c3b01007387 */ /* 0x000fe80000100800 */
[----:B------:R1:W-:Y:S01]  /*f780*/  STL [R1+0x788], R4 ;  /* 0x0007880401007387 */ /* 0x0003e20000100800 */
[----:B------:R-:W-:Y:S02]  /*f790*/  @P0 IMAD.MOV.U32 R5, RZ, RZ, R4 ;  /* 0x000000ffff050224 */ /* 0x000fe400078e0004 */
[----:B-1----:R-:W-:-:S05]  /*f7a0*/  @P0 IMAD.MOV.U32 R4, RZ, RZ, R59 ;  /* 0x000000ffff040224 */ /* 0x002fca00078e003b */
[----:B------:R1:W2:Y:S02]  /*f7b0*/  @P0 LDG.E.U16 R56, desc[UR20][R4.64] ;  /* 0x0000001404380981 */ /* 0x0002a4000c1e1500 */
[----:B-1----:R-:W-:-:S04]  /*f7c0*/  LEA R4, P3, R90, R72, 0x1 ;  /* 0x000000485a047211 */ /* 0x002fc800078608ff */
[----:B------:R-:W-:-:S05]  /*f7d0*/  LEA.HI.X.SX32 R5, R90, R69, 0x1, P3 ;  /* 0x000000455a057211 */ /* 0x000fca00018f0eff */
[----:B------:R-:W3:Y:S01]  /*f7e0*/  @P0 LDG.E.U16 R55, desc[UR20][R4.64] ;  /* 0x0000001404370981 */ /* 0x000ee2000c1e1500 */
[----:B------:R-:W-:Y:S01]  /*f7f0*/  ISETP.GE.AND P4, PT, R67, RZ, PT ;  /* 0x000000ff4300720c */ /* 0x000fe20003f86270 */
[----:B------:R-:W-:Y:S01]  /*f800*/  @!P5 IMAD.IADD R91, R91, 0x1, -R68 ;  /* 0x000000015b5bd824 */ /* 0x000fe200078e0a44 */
[----:B------:R-:W-:Y:S01]  /*f810*/  ISETP.GE.AND P6, PT, R62, RZ, PT ;  /* 0x000000ff3e00720c */ /* 0x000fe20003fc6270 */
[----:B------:R-:W3:Y:S04]  /*f820*/  LDL R67, [R1+0x1208] ;  /* 0x0012080001437983 */ /* 0x000ee80000100800 */
[----:B------:R-:W4:Y:S06]  /*f830*/  LDL.LU R60, [R1+0x10] ;  /* 0x00001000013c7983 */ /* 0x000f2c0000300800 */
[----:B------:R-:W-:-:S05]  /*f840*/  @!P4 IMAD.MOV R91, RZ, RZ, -R91 ;  /* 0x000000ffff5bc224 */ /* 0x000fca00078e0a5b */
[----:B------:R-:W-:Y:S01]  /*f850*/  SEL R91, R73, R91, !P1 ;  /* 0x0000005b495b7207 */ /* 0x000fe20004800000 */
[----:B------:R-:W-:-:S04]  /*f860*/  @!P6 IMAD.MOV R92, RZ, RZ, -R92 ;  /* 0x000000ffff5ce224 */ /* 0x000fc800078e0a5c */
[----:B0-----:R-:W-:Y:S01]  /*f870*/  IMAD R91, R91, UR4, RZ ;  /* 0x000000045b5b7c24 */ /* 0x001fe2000f8e02ff */
[----:B--2---:R0:W-:Y:S01]  /*f880*/  STL [R1+0x4cc], R56 ;  /* 0x0004cc3801007387 */ /* 0x0041e20000100800 */
[----:B------:R-:W-:Y:S01]  /*f890*/  ISETP.GT.U32.AND P5, PT, R68, R93, PT ;  /* 0x0000005d4400720c */ /* 0x000fe20003fa4070 */
[----:B------:R-:W1:Y:S02]  /*f8a0*/  LDCU UR4, c[0x0][0x3b0] ;  /* 0x00007600ff0477ac */ /* 0x000e640008000800 */
[----:B0-----:R-:W2:Y:S04]  /*f8b0*/  LDL.LU R56, [R1+0xc] ;  /* 0x00000c0001387983 */ /* 0x001ea80000300800 */
[----:B------:R-:W-:Y:S04]  /*f8c0*/  STL [R1+0x7bc], R4 ;  /* 0x0007bc0401007387 */ /* 0x000fe80000100800 */
[----:B------:R-:W-:Y:S04]  /*f8d0*/  STL [R1+0x7b8], R5 ;  /* 0x0007b80501007387 */ /* 0x000fe80000100800 */
[----:B------:R-:W2:Y:S04]  /*f8e0*/  LDL R62, [R1+0x1224] ;  /* 0x00122400013e7983 */ /* 0x000ea80000100800 */
[----:B---3--:R0:W-:Y:S04]  /*f8f0*/  STL [R1+0x4c8], R55 ;  /* 0x0004c83701007387 */ /* 0x0081e80000100800 */
[----:B------:R-:W3:Y:S01]  /*f900*/  LDL.LU R59, [R1+0x8] ;  /* 0x00000800013b7983 */ /* 0x000ee20000300800 */
[----:B0-----:R-:W-:-:S04]  /*f910*/  LEA R55, P6, R91, R72, 0x1 ;  /* 0x000000485b377211 */ /* 0x001fc800078c08ff */
[----:B------:R-:W-:Y:S01]  /*f920*/  LEA.HI.X.SX32 R4, R91, R69, 0x1, P6 ;  /* 0x000000455b047211 */ /* 0x000fe200030f0eff */
[----:B------:R-:W-:Y:S04]  /*f930*/  STL [R1+0x7ec], R55 ;  /* 0x0007ec3701007387 */ /* 0x000fe80000100800 */
[----:B------:R0:W-:Y:S01]  /*f940*/  STL [R1+0x7e8], R4 ;  /* 0x0007e80401007387 */ /* 0x0001e20000100800 */
[----:B------:R-:W-:Y:S02]  /*f950*/  @P0 IMAD.MOV.U32 R5, RZ, RZ, R4 ;  /* 0x000000ffff050224 */ /* 0x000fe400078e0004 */
[----:B0-----:R-:W-:-:S05]  /*f960*/  @P0 IMAD.MOV.U32 R4, RZ, RZ, R55 ;  /* 0x000000ffff040224 */ /* 0x001fca00078e0037 */
[----:B------:R-:W2:Y:S01]  /*f970*/  @P0 LDG.E.U16 R54, desc[UR20][R4.64] ;  /* 0x0000001404360981 */ /* 0x000ea2000c1e1500 */
[C---:B----4-:R-:W-:Y:S01]  /*f980*/  ISETP.GT.U32.AND P4, PT, R68.reuse, R6, PT ;  /* 0x000000064400720c */ /* 0x050fe20003f84070 */
[----:B------:R-:W-:Y:S01]  /*f990*/  @!P5 IMAD.IADD R93, R93, 0x1, -R68 ;  /* 0x000000015d5dd824 */ /* 0x000fe200078e0a44 */
[----:B------:R-:W-:-:S04]  /*f9a0*/  ISETP.GT.U32.AND P5, PT, R68, R7, PT ;  /* 0x000000074400720c */ /* 0x000fc80003fa4070 */
[----:B------:R-:W-:Y:S02]  /*f9b0*/  ISETP.GT.U32.AND P3, PT, R68, R93, PT ;  /* 0x0000005d4400720c */ /* 0x000fe40003f64070 */
[----:B------:R-:W-:-:S05]  /*f9c0*/  SEL R92, R73, R92, !P1 ;  /* 0x0000005c495c7207 */ /* 0x000fca0004800000 */
[--C-:B------:R-:W-:Y:S01]  /*f9d0*/  @!P4 IMAD.IADD R6, R6, 0x1, -R68.reuse ;  /* 0x000000010606c824 */ /* 0x100fe200078e0a44 */
[----:B------:R-:W-:Y:S01]  /*f9e0*/  ISETP.GE.AND P4, PT, R65, RZ, PT ;  /* 0x000000ff4100720c */ /* 0x000fe20003f86270 */
[----:B------:R-:W-:Y:S01]  /*f9f0*/  IMAD R92, R92, UR7, RZ ;  /* 0x000000075c5c7c24 */ /* 0x000fe2000f8e02ff */
[----:B------:R-:W-:Y:S01]  /*fa00*/  PRMT R45, RZ, 0x7610, R45 ;  /* 0x00007610ff2d7816 */ /* 0x000fe2000000002d */
[--C-:B------:R-:W-:Y:S01]  /*fa10*/  @!P5 IMAD.IADD R7, R7, 0x1, -R68.reuse ;  /* 0x000000010707d824 */ /* 0x100fe200078e0a44 */
[C---:B------:R-:W-:Y:S01]  /*fa20*/  ISETP.GT.U32.AND P5, PT, R68.reuse, R6, PT ;  /* 0x000000064400720c */ /* 0x040fe20003fa4070 */
[----:B------:R-:W-:Y:S01]  /*fa30*/  @!P3 IMAD.IADD R93, R93, 0x1, -R68 ;  /* 0x000000015d5db824 */ /* 0x000fe200078e0a44 */
[----:B------:R-:W-:Y:S01]  /*fa40*/  PRMT R8, RZ, 0x7610, R8 ;  /* 0x00007610ff087816 */ /* 0x000fe20000000008 */
[----:B------:R-:W0:Y:S01]  /*fa50*/  LDCU UR7, c[0x0][0x3b0] ;  /* 0x00007600ff0777ac */ /* 0x000e220008000800 */
[----:B------:R-:W-:-:S05]  /*fa60*/  ISETP.GT.U32.AND P3, PT, R68, R7, PT ;  /* 0x000000074400720c */ /* 0x000fca0003f64070 */
[----:B------:R-:W-:Y:S01]  /*fa70*/  @!P4 IMAD.MOV R93, RZ, RZ, -R93 ;  /* 0x000000ffff5dc224 */ /* 0x000fe200078e0a5d */
[----:B------:R-:W-:-:S04]  /*fa80*/  ISETP.GT.U32.AND P4, PT, R68, R60, PT ;  /* 0x0000003c4400720c */ /* 0x000fc80003f84070 */
[----:B------:R-:W-:Y:S01]  /*fa90*/  SEL R93, R73, R93, !P1 ;  /* 0x0000005d495d7207 */ /* 0x000fe20004800000 */
[----:B------:R-:W-:-:S04]  /*faa0*/  @!P5 IMAD.IADD R6, R6, 0x1, -R68 ;  /* 0x000000010606d824 */ /* 0x000fc800078e0a44 */
[----:B-1----:R-:W-:Y:S02]  /*fab0*/  IMAD R93, R93, UR4, RZ ;  /* 0x000000045d5d7c24 */ /* 0x002fe4000f8e02ff */
[--C-:B------:R-:W-:Y:S02]  /*fac0*/  @!P3 IMAD.IADD R7, R7, 0x1, -R68.reuse ;  /* 0x000000010707b824 */ /* 0x100fe400078e0a44 */
[----:B------:R-:W-:Y:S01]  /*fad0*/  @!P4 IMAD.IADD R60, R60, 0x1, -R68 ;  /* 0x000000013c3cc824 */ /* 0x000fe200078e0a44 */
[----:B--2---:R1:W-:Y:S01]  /*fae0*/  STL [R1+0x4c4], R54 ;  /* 0x0004c43601007387 */ /* 0x0043e20000100800 */
[----:B------:R-:W-:Y:S01]  /*faf0*/  ISETP.GE.AND P5, PT, R67, RZ, PT ;  /* 0x000000ff4300720c */ /* 0x000fe20003fa6270 */
[----:B------:R-:W2:Y:S01]  /*fb00*/  LDCU UR4, c[0x0][0x3b0] ;  /* 0x00007600ff0477ac */ /* 0x000ea20008000800 */
[----:B-1----:R-:W-:-:S04]  /*fb10*/  LEA R54, P6, R92, R72, 0x1 ;  /* 0x000000485c367211 */ /* 0x002fc800078c08ff */
[----:B------:R-:W-:Y:S01]  /*fb20*/  LEA.HI.X.SX32 R55, R92, R69, 0x1, P6 ;  /* 0x000000455c377211 */ /* 0x000fe200030f0eff */
[----:B------:R-:W-:-:S04]  /*fb30*/  @P0 IMAD.MOV.U32 R4, RZ, RZ, R54 ;  /* 0x000000ffff040224 */ /* 0x000fc800078e0036 */
[----:B------:R-:W-:Y:S01]  /*fb40*/  @P0 IMAD.MOV.U32 R5, RZ, RZ, R55 ;  /* 0x000000ffff050224 */ /* 0x000fe200078e0037 */
[----:B------:R1:W-:Y:S04]  /*fb50*/  STL [R1+0x81c], R54 ;  /* 0x00081c3601007387 */ /* 0x0003e80000100800 */
[----:B------:R-:W-:Y:S04]  /*fb60*/  STL [R1+0x818], R55 ;  /* 0x0008183701007387 */ /* 0x000fe80000100800 */
[----:B------:R4:W2:Y:S04]  /*fb70*/  @P0 LDG.E.U16 R45, desc[UR20][R4.64] ;  /* 0x00000014042d0981 */ /* 0x0008a8000c1e1500 */
[----:B------:R0:W-:Y:S04]  /*fb80*/  STL [R1], R6 ;  /* 0x0000000601007387 */ /* 0x0001e80000100800 */
[----:B-1----:R-:W2:Y:S01]  /*fb90*/  LDL.LU R54, [R1+0x14] ;  /* 0x0000140001367983 */ /* 0x002ea20000300800 */
[----:B----4-:R-:W-:Y:S01]  /*fba0*/  IMAD.MOV.U32 R5, RZ, RZ, R6 ;  /* 0x000000ffff057224 */ /* 0x010fe200078e0006 */
[----:B0-----:R-:W-:-:S02]  /*fbb0*/  LEA R6, P4, R93, R72, 0x1 ;  /* 0x000000485d067211 */ /* 0x001fc400078808ff */
[----:B------:R0:W-:Y:S01]  /*fbc0*/  STL [R1+0x4], R7 ;  /* 0x0000040701007387 */ /* 0x0001e20000100800 */
[----:B------:R-:W-:-:S03]  /*fbd0*/  IMAD.MOV.U32 R4, RZ, RZ, R7 ;  /* 0x000000ffff047224 */ /* 0x000fc600078e0007 */
[----:B------:R-:W4:Y:S01]  /*fbe0*/  LDL R65, [R1+0x1234] ;  /* 0x0012340001417983 */ /* 0x000f220000100800 */
[----:B0-----:R-:W-:-:S05]  /*fbf0*/  LEA.HI.X.SX32 R7, R93, R69, 0x1, P4 ;  /* 0x000000455d077211 */ /* 0x001fca00020f0eff */
[----:B------:R-:W4:Y:S04]  /*fc00*/  @P0 LDG.E.U16 R8, desc[UR20][R6.64] ;  /* 0x0000001406080981 */ /* 0x000f28000c1e1500 */
[----:B------:R0:W-:Y:S04]  /*fc10*/  STL [R1+0x84c], R6 ;  /* 0x00084c0601007387 */ /* 0x0001e80000100800 */
[----:B------:R-:W-:Y:S04]  /*fc20*/  STL [R1+0x848], R7 ;  /* 0x0008480701007387 */ /* 0x000fe80000100800 */
[----:B0-----:R-:W4:Y:S01]  /*fc30*/  LDL R6, [R1+0x1264] ;  /* 0x0012640001067983 */ /* 0x001f220000100800 */
[----:B------:R-:W-:-:S02]  /*fc40*/  ISETP.GT.U32.AND P6, PT, R68, R56, PT ;  /* 0x000000384400720c */ /* 0x000fc40003fc4070 */
[----:B------:R-:W-:Y:S01]  /*fc50*/  ISETP.GE.AND P3, PT, R62, RZ, PT ;  /* 0x000000ff3e00720c */ /* 0x000fe20003f66270 */
[----:B------:R-:W-:Y:S01]  /*fc60*/  @!P5 IMAD.MOV R5, RZ, RZ, -R5 ;  /* 0x000000ffff05d224 */ /* 0x000fe200078e0a05 */
[----:B---3--:R-:W-:Y:S01]  /*fc70*/  ISETP.GT.U32.AND P5, PT, R68, R59, PT ;  /* 0x0000003b4400720c */ /* 0x008fe20003fa4070 */
[----:B------:R-:W3:Y:S08]  /*fc80*/  LDL R62, [R1+0x1258] ;  /* 0x00125800013e7983 */ /* 0x000ef00000100800 */
[----:B------:R-:W-:-:S02]  /*fc90*/  @!P6 IMAD.IADD R56, R56, 0x1, -R68 ;  /* 0x000000013838e824 */ /* 0x000fc400078e0a44 */
[----:B------:R-:W-:Y:S01]  /*fca0*/  @!P3 IMAD.MOV R4, RZ, RZ, -R4 ;  /* 0x000000ffff04b224 */ /* 0x000fe200078e0a04 */
[C---:B------:R-:W-:Y:S02]  /*fcb0*/  SEL R5, R73.reuse, R5, !P1 ;  /* 0x0000000549057207 */ /* 0x040fe40004800000 */
[----:B------:R-:W-:Y:S02]  /*fcc0*/  ISETP.GT.U32.AND P3, PT, R68, R56, PT ;  /* 0x000000384400720c */ /* 0x000fe40003f64070 */
[----:B------:R-:W-:Y:S01]  /*fcd0*/  SEL R4, R73, R4, !P1 ;  /* 0x0000000449047207 */ /* 0x000fe20004800000 */
[----:B------:R-:W-:Y:S01]  /*fce0*/  IMAD R5, R5, UR5, RZ ;  /* 0x0000000505057c24 */ /* 0x000fe2000f8e02ff */
[----:B------:R-:W-:Y:S01]  /*fcf0*/  PRMT R50, RZ, 0x7610, R50 ;  /* 0x00007610ff327816 */ /* 0x000fe20000000032 */
[--C-:B------:R-:W-:Y:S01]  /*fd00*/  @!P5 IMAD.IADD R59, R59, 0x1, -R68.reuse ;  /* 0x000000013b3bd824 */ /* 0x100fe200078e0a44 */
[----:B------:R-:W-:Y:S01]  /*fd10*/  PRMT R49, RZ, 0x7610, R49 ;  /* 0x00007610ff317816 */ /* 0x000fe20000000031 */
[----:B--2---:R-:W-:Y:S01]  /*fd20*/  IMAD R4, R4, UR4, RZ ;  /* 0x0000000404047c24 */ /* 0x004fe2000f8e02ff */
[C---:B------:R-:W-:Y:S01]  /*fd30*/  LEA R55, P6, R5.reuse, R72, 0x1 ;  /* 0x0000004805377211 */ /* 0x040fe200078c08ff */
[----:B------:R-:W0:Y:S04]  /*fd40*/  LDCU UR4, c[0x0][0x3b0] ;  /* 0x00007600ff0477ac */ /* 0x000e280008000800 */
[----:B------:R-:W-:Y:S01]  /*fd50*/  @!P3 IMAD.IADD R56, R56, 0x1, -R68 ;  /* 0x000000013838b824 */ /* 0x000fe200078e0a44 */
[----:B------:R-:W-:Y:S01]  /*fd60*/  LEA.HI.X.SX32 R5, R5, R69, 0x1, P6 ;  /* 0x0000004505057211 */ /* 0x000fe200030f0eff */
[----:B------:R-:W1:Y:S01]  /*fd70*/  LDCU UR5, c[0x0][0x3b0] ;  /* 0x00007600ff0577ac */ /* 0x000e620008000800 */
[----:B----4-:R-:W-:Y:S01]  /*fd80*/  ISETP.GE.AND P6, PT, R65, RZ, PT ;  /* 0x000000ff4100720c */ /* 0x010fe20003fc6270 */
[----:B------:R2:W-:Y:S04]  /*fd90*/  STL [R1+0x4bc], R8 ;  /* 0x0004bc0801007387 */ /* 0x0005e80000100800 */
[----:B--2---:R-:W2:Y:S04]  /*fda0*/  LDL.LU R8, [R1+0x18] ;  /* 0x0000180001087983 */ /* 0x004ea80000300800 */
[----:B------:R-:W4:Y:S04]  /*fdb0*/  LDL.LU R67, [R1+0x1c] ;  /* 0x00001c0001437983 */ /* 0x000f280000300800 */
[----:B------:R0:W-:Y:S01]  /*fdc0*/  STL [R1+0x4c0], R45 ;  /* 0x0004c02d01007387 */ /* 0x0001e20000100800 */
[----:B------:R-:W-:-:S02]  /*fdd0*/  ISETP.GE.AND P3, PT, R6, RZ, PT ;  /* 0x000000ff0600720c */ /* 0x000fc40003f66270 */
[C---:B0-----:R-:W-:Y:S01]  /*fde0*/  LEA R45, P5, R4.reuse, R72, 0x1 ;  /* 0x00000048042d7211 */ /* 0x041fe200078a08ff */
[----:B------:R-:W-:Y:S03]  /*fdf0*/  STL [R1+0x87c], R55 ;  /* 0x00087c3701007387 */ /* 0x000fe60000100800 */
[----:B------:R-:W-:Y:S01]  /*fe00*/  LEA.HI.X.SX32 R6, R4, R69, 0x1, P5 ;  /* 0x0000004504067211 */ /* 0x000fe200028f0eff */
[----:B------:R-:W-:Y:S01]  /*fe10*/  @P0 IMAD.MOV.U32 R4, RZ, RZ, R55 ;  /* 0x000000ffff040224 */ /* 0x000fe200078e0037 */
[----:B------:R-:W2:Y:S04]  /*fe20*/  LDL.LU R65, [R1+0x142c] ;  /* 0x00142c0001417983 */ /* 0x000ea80000300800 */
[----:B------:R-:W-:Y:S04]  /*fe30*/  STL [R1+0x8ac], R45 ;  /* 0x0008ac2d01007387 */ /* 0x000fe80000100800 */
[----:B------:R0:W-:Y:S04]  /*fe40*/  STL [R1+0x878], R5 ;  /* 0x0008780501007387 */ /* 0x0001e80000100800 */
[----:B------:R0:W2:Y:S02]  /*fe50*/  @P0 LDG.E.U16 R50, desc[UR20][R4.64] ;  /* 0x0000001404320981 */ /* 0x0000a4000c1e1500 */
[----:B0-----:R-:W-:-:S02]  /*fe60*/  @P0 IMAD.MOV.U32 R4, RZ, RZ, R45 ;  /* 0x000000ffff040224 */ /* 0x001fc400078e002d */
[----:B------:R-:W-:-:S05]  /*fe70*/  @P0 IMAD.MOV.U32 R5, RZ, RZ, R6 ;  /* 0x000000ffff050224 */ /* 0x000fca00078e0006 */
[----:B------:R0:W4:Y:S01]  /*fe80*/  @P0 LDG.E.U16 R49, desc[UR20][R4.64] ;  /* 0x0000001404310981 */ /* 0x000122000c1e1500 */
[C---:B------:R-:W-:Y:S02]  /*fe90*/  ISETP.GT.U32.AND P4, PT, R68.reuse, R60, PT ;  /* 0x0000003c4400720c */ /* 0x040fe40003f84070 */
[----:B------:R-:W-:-:S11]  /*fea0*/  ISETP.GT.U32.AND P5, PT, R68, R59, PT ;  /* 0x0000003b4400720c */ /* 0x000fd60003fa4070 */
[----:B------:R-:W-:Y:S01]  /*feb0*/  @!P4 IMAD.IADD R60, R60, 0x1, -R68 ;  /* 0x000000013c3cc824 */ /* 0x000fe200078e0a44 */
[----:B------:R-:W-:-:S03]  /*fec0*/  ISETP.GT.U32.AND P4, PT, R68, R54, PT ;  /* 0x000000364400720c */ /* 0x000fc60003f84070 */
[----:B0-----:R-:W-:Y:S02]  /*fed0*/  IMAD.MOV.U32 R5, RZ, RZ, R60 ;  /* 0x000000ffff057224 */ /* 0x001fe400078e003c */
[----:B------:R-:W-:Y:S02]  /*fee0*/  IMAD.MOV.U32 R4, RZ, RZ, R56 ;  /* 0x000000ffff047224 */ /* 0x000fe400078e0038 */
[----:B------:R-:W-:Y:S01]  /*fef0*/  @!P6 IMAD.MOV R5, RZ, RZ, -R5 ;  /* 0x000000ffff05e224 */ /* 0x000fe200078e0a05 */
[----:B---3--:R-:W-:Y:S01]  /*ff00*/  ISETP.GE.AND P6, PT, R62, RZ, PT ;  /* 0x000000ff3e00720c */ /* 0x008fe20003fc6270 */
[----:B------:R0:W-:Y:S04]  /*ff10*/  STL [R1+0x8a8], R6 ;  /* 0x0008a80601007387 */ /* 0x0001e80000100800 */
[----:B------:R-:W-:Y:S01]  /*ff20*/  @!P4 IMAD.IADD R54, R54, 0x1, -R68 ;  /* 0x000000013636c824 */ /* 0x000fe200078e0a44 */
[----:B------:R-:W3:Y:S01]  /*ff30*/  LDL R45, [R1+0x128c] ;  /* 0x00128c00012d7983 */ /* 0x000ee20000100800 */
[----:B------:R-:W-:-:S02]  /*ff40*/  @!P3 IMAD.MOV R4, RZ, RZ, -R4 ;  /* 0x000000ffff04b224 */ /* 0x000fc400078e0a04 */
[----:B------:R-:W-:Y:S01]  /*ff50*/  @!P5 IMAD.IADD R59, R59, 0x1, -R68 ;  /* 0x000000013b3bd824 */ /* 0x000fe200078e0a44 */
[----:B------:R-:W-:Y:S01]  /*ff60*/  ISETP.GT.U32.AND P3, PT, R68, R54, PT ;  /* 0x000000364400720c */ /* 0x000fe20003f64070 */
[----:B------:R-:W3:Y:S01]  /*ff70*/  LDL R62, [R1+0x12b8] ;  /* 0x0012b800013e7983 */ /* 0x000ee20000100800 */
[C---:B0-----:R-:W-:Y:S02]  /*ff80*/  SEL R6, R73.reuse, R5, !P1 ;  /* 0x0000000549067207 */ /* 0x041fe40004800000 */
[----:B------:R-:W-:Y:S01]  /*ff90*/  SEL R5, R73, R4, !P1 ;  /* 0x0000000449057207 */ /* 0x000fe20004800000 */
[----:B------:R-:W-:Y:S02]  /*ffa0*/  IMAD.MOV.U32 R4, RZ, RZ, R59 ;  /* 0x000000ffff047224 */ /* 0x000fe400078e003b */
[----:B------:R-:W-:Y:S01]  /*ffb0*/  IMAD R6, R6, UR7, RZ ;  /* 0x0000000706067c24 */ /* 0x000fe2000f8e02ff */
[----:B------:R-:W-:Y:S01]  /*ffc0*/  PRMT R58, RZ, 0x7610, R58 ;  /* 0x00007610ff3a7816 */ /* 0x000fe2000000003a */
[----:B------:R-:W-:Y:S01]  /*ffd0*/  IMAD R5, R5, UR4, RZ ;  /* 0x0000000405057c24 */ /* 0x000fe2000f8e02ff */
[----:B------:R-:W-:Y:S01]  /*ffe0*/  PRMT R7, RZ, 0x7610, R7 ;  /* 0x00007610ff077816 */ /* 0x000fe20000000007 */
[----:B------:R-:W-:Y:S01]  /*fff0*/  @!P6 IMAD.MOV R4, RZ, RZ, -R4 ;  /* 0x000000ffff04e224 */ /* 0x000fe200078e0a04 */
[----:B------:R-:W-:Y:S01]  /*10000*/  LEA R56, P6, R6, R72, 0x1 ;  /* 0x0000004806387211 */ /* 0x000fe200078c08ff */
[----:B------:R-:W-:Y:S01]  /*10010*/  @!P3 IMAD.IADD R54, R54, 0x1, -R68 ;  /* 0x000000013636b824 */ /* 0x000fe200078e0a44 */
[----:B------:R-:W-:Y:S01]  /*10020*/  PRMT R43, RZ, 0x7610, R43 ;  /* 0x00007610ff2b7816 */ /* 0x000fe2000000002b */
[----:B------:R-:W0:Y:S01]  /*10030*/  LDCU UR4, c[0x0][0x3b0] ;  /* 0x00007600ff0477ac */ /* 0x000e220008000800 */
[----:B------:R-:W-:-:S02]  /*10040*/  LEA.HI.X.SX32 R59, R6, R69, 0x1, P6 ;  /* 0x00000045063b7211 */ /* 0x000fc400030f0eff */
[----:B------:R-:W-:Y:S01]  /*10050*/  SEL R6, R73, R4, !P1 ;  /* 0x0000000449067207 */ /* 0x000fe20004800000 */
[----:B------:R-:W-:Y:S01]  /*10060*/  @P0 IMAD.MOV.U32 R4, RZ, RZ, R56 ;  /* 0x000000ffff040224 */ /* 0x000fe200078e0038 */
[----:B------:R-:W-:Y:S01]  /*10070*/  PRMT R42, RZ, 0x7610, R42 ;  /* 0x00007610ff2a7816 */ /* 0x000fe2000000002a */
[----:B------:R-:W0:Y:S01]  /*10080*/  LDCU UR7, c[0x0][0x3b0] ;  /* 0x00007600ff0777ac */ /* 0x000e220008000800 */
[----:B--2---:R2:W-:Y:S04]  /*10090*/  STL [R1+0x4b8], R50 ;  /* 0x0004b83201007387 */ /* 0x0045e80000100800 */
[----:B--2---:R-:W2:Y:S04]  /*100a0*/  LDL R50, [R1+0x12bc] ;  /* 0x0012bc0001327983 */ /* 0x004ea80000100800 */
[----:B------:R-:W2:Y:S04]  /*100b0*/  LDL.LU R60, [R1+0x28] ;  /* 0x00002800013c7983 */ /* 0x000ea80000300800 */
[----:B----4-:R4:W-:Y:S02]  /*100c0*/  STL [R1+0x4b4], R49 ;  /* 0x0004b43101007387 */ /* 0x0109e40000100800 */
[----:B----4-:R-:W-:-:S04]  /*100d0*/  LEA R49, P3, R5, R72, 0x1 ;  /* 0x0000004805317211 */ /* 0x010fc800078608ff */
[----:B------:R-:W-:Y:S01]  /*100e0*/  LEA.HI.X.SX32 R55, R5, R69, 0x1, P3 ;  /* 0x0000004505377211 */ /* 0x000fe200018f0eff */
[----:B------:R-:W-:-:S05]  /*100f0*/  @P0 IMAD.MOV.U32 R5, RZ, RZ, R59 ;  /* 0x000000ffff050224 */ /* 0x000fca00078e003b */
[----:B------:R4:W2:Y:S02]  /*10100*/  @P0 LDG.E.U16 R58, desc[UR20][R4.64] ;  /* 0x00000014043a0981 */ /* 0x0008a4000c1e1500 */
[----:B----4-:R-:W-:Y:S02]  /*10110*/  @P0 IMAD.MOV.U32 R4, RZ, RZ, R49 ;  /* 0x000000ffff040224 */ /* 0x010fe400078e0031 */
[----:B------:R-:W-:-:S05]  /*10120*/  @P0 IMAD.MOV.U32 R5, RZ, RZ, R55 ;  /* 0x000000ffff050224 */ /* 0x000fca00078e0037 */
[----:B------:R4:W2:Y:S01]  /*10130*/  @P0 LDG.E.U16 R7, desc[UR20][R4.64] ;  /* 0x0000001404070981 */ /* 0x0008a2000c1e1500 */
[C---:B------:R-:W-:Y:S02]  /*10140*/  ISETP.GT.U32.AND P4, PT, R68.reuse, R8, PT ;  /* 0x000000084400720c */ /* 0x040fe40003f84070 */
[----:B------:R-:W-:Y:S01]  /*10150*/  ISETP.GT.U32.AND P5, PT, R68, R67, PT ;  /* 0x000000434400720c */ /* 0x000fe20003fa4070 */
[----:B------:R-:W-:Y:S01]  /*10160*/  STL [R1+0x8dc], R56 ;  /* 0x0008dc3801007387 */ /* 0x000fe20000100800 */
[----:B-1----:R-:W-:Y:S01]  /*10170*/  IMAD R6, R6, UR5, RZ ;  /* 0x0000000506067c24 */ /* 0x002fe2000f8e02ff */
[----:B---3--:R-:W-:Y:S01]  /*10180*/  ISETP.GE.AND P6, PT, R62, RZ, PT ;  /* 0x000000ff3e00720c */ /* 0x008fe20003fc6270 */
[----:B------:R-:W1:Y:S01]  /*10190*/  LDCU UR5, c[0x0][0x3b0] ;  /* 0x00007600ff0577ac */ /* 0x000e620008000800 */
[----:B------:R-:W-:Y:S06]  /*101a0*/  STL [R1+0x90c], R49 ;  /* 0x00090c3101007387 */ /* 0x000fec0000100800 */
[----:B------:R-:W-:Y:S01]  /*101b0*/  @!P4 IMAD.IADD R8, R8, 0x1, -R68 ;  /* 0x000000010808c824 */ /* 0x000fe200078e0a44 */
[----:B------:R-:W-:-:S02]  /*101c0*/  ISETP.GE.AND P4, PT, R45, RZ, PT ;  /* 0x000000ff2d00720c */ /* 0x000fc40003f86270 */
[----:B------:R-:W3:Y:S02]  /*101d0*/  LDL.LU R45, [R1+0x24] ;  /* 0x00002400012d7983 */ /* 0x000ee40000300800 */
[----:B------:R-:W-:Y:S02]  /*101e0*/  ISETP.GT.U32.AND P3, PT, R68, R8, PT ;  /* 0x000000084400720c */ /* 0x000fe40003f64070 */
[----:B------:R0:W-:Y:S01]  /*101f0*/  STL [R1+0x8d8], R59 ;  /* 0x0008d83b01007387 */ /* 0x0001e20000100800 */
[----:B----4-:R-:W-:Y:S02]  /*10200*/  IMAD.MOV.U32 R4, RZ, RZ, R54 ;  /* 0x000000ffff047224 */ /* 0x010fe400078e0036 */
[----:B------:R-:W-:Y:S01]  /*10210*/  @!P5 IMAD.IADD R67, R67, 0x1, -R68 ;  /* 0x000000014343d824 */ /* 0x000fe200078e0a44 */
[----:B0-----:R-:W4:Y:S04]  /*10220*/  LDL.LU R59, [R1+0x1428] ;  /* 0x00142800013b7983 */ /* 0x001f280000300800 */
[----:B------:R-:W3:Y:S01]  /*10230*/  LDL.LU R56, [R1+0x1424] ;  /* 0x0014240001387983 */ /* 0x000ee20000300800 */
[----:B------:R-:W-:-:S03]  /*10240*/  @!P4 IMAD.MOV R4, RZ, RZ, -R4 ;  /* 0x000000ffff04c224 */ /* 0x000fc600078e0a04 */
[----:B------:R-:W-:Y:S04]  /*10250*/  STL [R1+0x908], R55 ;  /* 0x0009083701007387 */ /* 0x000fe80000100800 */
[----:B------:R-:W3:Y:S01]  /*10260*/  LDL.LU R62, [R1+0x20] ;  /* 0x00002000013e7983 */ /* 0x000ee20000300800 */
[----:B------:R-:W-:Y:S01]  /*10270*/  @!P3 IMAD.IADD R8, R8, 0x1, -R68 ;  /* 0x000000010808b824 */ /* 0x000fe200078e0a44 */
[----:B------:R-:W-:-:S03]  /*10280*/  SEL R5, R73, R4, !P1 ;  /* 0x0000000449057207 */ /* 0x000fc60004800000 */
[----:B------:R-:W-:-:S04]  /*10290*/  IMAD.MOV.U32 R4, RZ, RZ, R8 ;  /* 0x000000ffff047224 */ /* 0x000fc800078e0008 */
[----:B------:R-:W-:Y:S01]  /*102a0*/  @!P6 IMAD.MOV R4, RZ, RZ, -R4 ;  /* 0x000000ffff04e224 */ /* 0x000fe200078e0a04 */
[----:B--2---:R-:W-:Y:S01]  /*102b0*/  ISETP.GE.AND P3, PT, R50, RZ, PT ;  /* 0x000000ff3200720c */ /* 0x004fe20003f66270 */
[----:B------:R0:W-:Y:S02]  /*102c0*/  STL [R1+0x4ac], R7 ;  /* 0x0004ac0701007387 */ /* 0x0001e40000100800 */
[----:B0-----:R-:W-:-:S04]  /*102d0*/  LEA R7, P5, R6, R72, 0x1 ;  /* 0x0000004806077211 */ /* 0x001fc800078a08ff */
[----:B------:R-:W-:Y:S01]  /*102e0*/  LEA.HI.X.SX32 R49, R6, R69, 0x1, P5 ;  /* 0x0000004506317211 */ /* 0x000fe200028f0eff */
[----:B------:R0:W-:Y:S01]  /*102f0*/  STL [R1+0x93c], R7 ;  /* 0x00093c0701007387 */ /* 0x0001e20000100800 */
[----:B------:R-:W-:-:S03]  /*10300*/  @P0 IMAD.MOV.U32 R6, RZ, RZ, R7 ;  /* 0x000000ffff060224 */ /* 0x000fc600078e0007 */
[----:B------:R2:W-:Y:S01]  /*10310*/  STL [R1+0x18], R8 ;  /* 0x0000180801007387 */ /* 0x0005e20000100800 */
[----:B0-----:R-:W-:Y:S02]  /*10320*/  @P0 IMAD.MOV.U32 R7, RZ, RZ, R49 ;  /* 0x000000ffff070224 */ /* 0x001fe400078e0031 */
[----:B--2---:R-:W-:-:S03]  /*10330*/  IMAD R8, R5, UR12, RZ ;  /* 0x0000000c05087c24 */ /* 0x004fc6000f8e02ff */
[----:B------:R0:W2:Y:S04]  /*10340*/  @P0 LDG.E.U16 R43, desc[UR20][R6.64] ;  /* 0x00000014062b0981 */ /* 0x0000a8000c1e1500 */
[----:B------:R-:W-:Y:S01]  /*10350*/  STL [R1+0x938], R49 ;  /* 0x0009383101007387 */ /* 0x000fe20000100800 */
[----:B------:R-:W-:Y:S01]  /*10360*/  ISETP.GT.U32.AND P4, PT, R68, R67, PT ;  /* 0x000000434400720c */ /* 0x000fe20003f84070 */
[----:B------:R-:W1:Y:S01]  /*10370*/  LDCU UR12, c[0x0][0x3b0] ;  /* 0x00007600ff0c77ac */ /* 0x000e620008000800 */
[----:B0-----:R-:W-:-:S04]  /*10380*/  LEA R6, P6, R8, R72, 0x1 ;  /* 0x0000004808067211 */ /* 0x001fc800078c08ff */
[----:B------:R-:W-:-:S05]  /*10390*/  LEA.HI.X.SX32 R7, R8, R69, 0x1, P6 ;  /* 0x0000004508077211 */ /* 0x000fca00030f0eff */
[----:B------:R1:W2:Y:S04]  /*103a0*/  @P0 LDG.E.U16 R42, desc[UR20][R6.64] ;  /* 0x00000014062a0981 */ /* 0x0002a8000c1e1500 */
[----:B------:R0:W-:Y:S04]  /*103b0*/  STL [R1+0x4b0], R58 ;  /* 0x0004b03a01007387 */ /* 0x0001e80000100800 */
[----:B------:R-:W4:Y:S01]  /*103c0*/  LDL R50, [R1+0x1200] ;  /* 0x0012000001327983 */ /* 0x000f220000100800 */
[----:B------:R-:W-:Y:S01]  /*103d0*/  ISETP.GT.U32.AND P5, PT, R68, R60, PT ;  /* 0x0000003c4400720c */ /* 0x000fe20003fa4070 */
[----:B------:R-:W-:Y:S01]  /*103e0*/  @!P4 IMAD.IADD R67, R67, 0x1, -R68 ;  /* 0x000000014343c824 */ /* 0x000fe200078e0a44 */
[----:B------:R-:W-:-:S03]  /*103f0*/  SEL R5, R73, R4, !P1 ;  /* 0x0000000449057207 */ /* 0x000fc60004800000 */
[----:B------:R-:W-:Y:S01]  /*10400*/  IMAD.MOV.U32 R4, RZ, RZ, R67 ;  /* 0x000000ffff047224 */ /* 0x000fe200078e0043 */
[----:B0-----:R-:W4:Y:S03]  /*10410*/  LDL R58, [R1+0x1294] ;  /* 0x00129400013a7983 */ /* 0x001f260000100800 */
[----:B------:R-:W-:Y:S01]  /*10420*/  @!P3 IMAD.MOV R4, RZ, RZ, -R4 ;  /* 0x000000ffff04b224 */ /* 0x000fe200078e0a04 */
[----:B------:R-:W4:Y:S03]  /*10430*/  LDL.LU R49, [R1+0x34] ;  /* 0x0000340001317983 */ /* 0x000f260000300800 */
[----:B------:R-:W-:Y:S01]  /*10440*/  @!P5 IMAD.IADD R60, R60, 0x1, -R68 ;  /* 0x000000013c3cd824 */ /* 0x000fe200078e0a44 */
[----:B------:R1:W-:Y:S01]  /*10450*/  STL [R1+0x96c], R6 ;  /* 0x00096c0601007387 */ /* 0x0003e20000100800 */
[----:B------:R-:W-:Y:S01]  /*10460*/  IMAD R5, R5, UR4, RZ ;  /* 0x0000000405057c24 */ /* 0x000fe2000f8e02ff */
[----:B------:R-:W-:Y:S01]  /*10470*/  SEL R4, R73, R4, !P1 ;  /* 0x0000000449047207 */ /* 0x000fe20004800000 */
[----:B------:R-:W0:Y:S01]  /*10480*/  LDCU UR4, c[0x0][0x3b0] ;  /* 0x00007600ff0477ac */ /* 0x000e220008000800 */
[C---:B------:R-:W-:Y:S01]  /*10490*/  ISETP.GT.U32.AND P5, PT, R68.reuse, R60, PT ;  /* 0x0000003c4400720c */ /* 0x040fe20003fa4070 */
[----:B------:R1:W-:Y:S01]  /*104a0*/  STL [R1+0x1c], R67 ;  /* 0x00001c4301007387 */ /* 0x0003e20000100800 */
[----:B---3--:R-:W-:-:S03]  /*104b0*/  ISETP.GT.U32.AND P3, PT, R68, R62, PT ;  /* 0x0000003e4400720c */ /* 0x008fc60003f64070 */
[----:B------:R3:W-:Y:S01]  /*104c0*/  STL [R1+0x968], R7 ;  /* 0x0009680701007387 */ /* 0x0007e20000100800 */
[----:B-1----:R-:W-:Y:S01]  /*104d0*/  IMAD R6, R4, UR5, RZ ;  /* 0x0000000504067c24 */ /* 0x002fe2000f8e02ff */
[----:B------:R-:W-:Y:S01]  /*104e0*/  PRMT R41, RZ, 0x7610, R41 ;  /* 0x00007610ff297816 */ /* 0x000fe20000000029 */
[----:B------:R-:W1:Y:S01]  /*104f0*/  LDCU UR5, c[0x0][0x3b0] ;  /* 0x00007600ff0577ac */ /* 0x000e620008000800 */
[----:B------:R-:W4:Y:S04]  /*10500*/  LDL R67, [R1+0x1148] ;  /* 0x0011480001437983 */ /* 0x000f280000100800 */
[----:B------:R-:W4:Y:S01]  /*10510*/  LDL.LU R54, [R1+0x2c] ;  /* 0x00002c0001367983 */ /* 0x000f220000300800 */
[--C-:B------:R-:W-:Y:S01]  /*10520*/  @!P5 IMAD.IADD R60, R60, 0x1, -R68.reuse ;  /* 0x000000013c3cd824 */ /* 0x100fe200078e0a44 */
[----:B---3--:R-:W-:Y:S01]  /*10530*/  LEA R7, P5, R6, R72, 0x1 ;  /* 0x0000004806077211 */ /* 0x008fe200078a08ff */
[----:B------:R-:W-:-:S03]  /*10540*/  @!P3 IMAD.IADD R62, R62, 0x1, -R68 ;  /* 0x000000013e3eb824 */ /* 0x000fc600078e0a44 */
[----:B------:R-:W-:Y:S01]  /*10550*/  LEA.HI.X.SX32 R6, R6, R69, 0x1, P5 ;  /* 0x0000004506067211 */ /* 0x000fe200028f0eff */
[----:B--2---:R2:W-:Y:S02]  /*10560*/  STL [R1+0x4a4], R42 ;  /* 0x0004a42a01007387 */ /* 0x0045e40000100800 */
[----:B--2---:R-:W-:-:S05]  /*10570*/  LEA R42, P6, R5, R72, 0x1 ;  /* 0x00000048052a7211 */ /* 0x004fca00078c08ff */
[----:B------:R-:W-:Y:S04]  /*10580*/  STL [R1+0x99c], R42 ;  /* 0x00099c2a01007387 */ /* 0x000fe80000100800 */
[----:B------:R2:W-:Y:S01]  /*10590*/  STL [R1+0x4a8], R43 ;  /* 0x0004a82b01007387 */ /* 0x0005e20000100800 */
[----:B----4-:R-:W-:Y:S02]  /*105a0*/  ISETP.GE.AND P3, PT, R50, RZ, PT ;  /* 0x000000ff3200720c */ /* 0x010fe40003f66270 */
[----:B--2---:R-:W-:Y:S01]  /*105b0*/  LEA.HI.X.SX32 R43, R5, R69, 0x1, P6 ;  /* 0x00000045052b7211 */ /* 0x004fe200030f0eff */
[----:B------:R-:W-:-:S04]  /*105c0*/  @P0 IMAD.MOV.U32 R4, RZ, RZ, R42 ;  /* 0x000000ffff040224 */ /* 0x000fc800078e002a */
[----:B------:R-:W-:Y:S01]  /*105d0*/  STL [R1+0x998], R43 ;  /* 0x0009982b01007387 */ /* 0x000fe20000100800 */
[----:B------:R-:W-:-:S03]  /*105e0*/  @P0 IMAD.MOV.U32 R5, RZ, RZ, R43 ;  /* 0x000000ffff050224 */ /* 0x000fc600078e002b */
[----:B------:R-:W2:Y:S04]  /*105f0*/  LDL.LU R50, [R1+0x30] ;  /* 0x0000300001327983 */ /* 0x000ea80000300800 */
[----:B------:R3:W-:Y:S04]  /*10600*/  STL [R1+0x9cc], R7 ;  /* 0x0009cc0701007387 */ /* 0x0007e80000100800 */
[----:B------:R-:W4:Y:S04]  /*10610*/  LDL.LU R55, [R1+0x38] ;  /* 0x0000380001377983 */ /* 0x000f280000300800 */
[----:B------:R0:W2:Y:S01]  /*10620*/  @P0 LDG.E.U16 R41, desc[UR20][R4.64] ;  /* 0x0000001404290981 */ /* 0x0000a2000c1e1500 */
[----:B---3--:R-:W-:-:S03]  /*10630*/  @P0 LOP3.LUT R7, R7, R6, RZ, 0x3c, !PT ;  /* 0x0000000607070212 */ /* 0x008fc600078e3cff */
[----:B------:R3:W-:Y:S01]  /*10640*/  STL [R1+0x9c8], R6 ;  /* 0x0009c80601007387 */ /* 0x0007e20000100800 */
[----:B0-----:R-:W-:Y:S02]  /*10650*/  PRMT R4, RZ, 0x7610, R4 ;  /* 0x00007610ff047816 */ /* 0x001fe40000000004 */
[----:B---3--:R-:W-:-:S04]  /*10660*/  @P0 LOP3.LUT R6, R7, R6, RZ, 0x3c, !PT ;  /* 0x0000000607060212 */ /* 0x008fc800078e3cff */
[----:B------:R-:W-:-:S05]  /*10670*/  @P0 LOP3.LUT R7, R7, R6, RZ, 0x3c, !PT ;  /* 0x0000000607070212 */ /* 0x000fca00078e3cff */
[----:B------:R0:W3:Y:S01]  /*10680*/  @P0 LDG.E.U16 R4, desc[UR20][R6.64] ;  /* 0x0000001406040981 */ /* 0x0000e2000c1e1500 */
[----:B------:R-:W-:Y:S02]  /*10690*/  ISETP.GT.U32.AND P4, PT, R68, R45, PT ;  /* 0x0000002d4400720c */ /* 0x000fe40003f84070 */
[----:B------:R-:W-:-:S11]  /*106a0*/  ISETP.GE.AND P6, PT, R58, RZ, PT ;  /* 0x000000ff3a00720c */ /* 0x000fd60003fc6270 */
[----:B------:R-:W-:-:S05]  /*106b0*/  @!P4 IMAD.IADD R45, R45, 0x1, -R68 ;  /* 0x000000012d2dc824 */ /* 0x000fca00078e0a44 */
[----:B------:R-:W-:Y:S01]  /*106c0*/  ISETP.GT.U32.AND P4, PT, R68, R45, PT ;  /* 0x0000002d4400720c */ /* 0x000fe20003f84070 */
[----:B------:R-:W-:-:S04]  /*106d0*/  IMAD.MOV.U32 R5, RZ, RZ, R60 ;  /* 0x000000ffff057224 */ /* 0x000fc800078e003c */
[----:B------:R-:W-:Y:S01]  /*106e0*/  @!P6 IMAD.MOV R5, RZ, RZ, -R5 ;  /* 0x000000ffff05e224 */ /* 0x000fe200078e0a05 */
[----:B------:R-:W-:-:S07]  /*106f0*/  ISETP.GT.U32.AND P6, PT, R68, R54, PT ;  /* 0x000000364400720c */ /* 0x000fce0003fc4070 */
[----:B------:R-:W-:Y:S01]  /*10700*/  @!P4 IMAD.IADD R45, R45, 0x1, -R68 ;  /* 0x000000012d2dc824 */ /* 0x000fe200078e0a44 */
[----:B------:R-:W-:Y:S02]  /*10710*/  ISETP.GT.U32.AND P4, PT, R68, R62, PT ;  /* 0x0000003e4400720c */ /* 0x000fe40003f84070 */
[----:B0-----:R-:W-:-:S05]  /*10720*/  SEL R6, R73, R5, !P1 ;  /* 0x0000000549067207 */ /* 0x001fca0004800000 */
[----:B------:R-:W-:Y:S01]  /*10730*/  IMAD R6, R6, UR4, RZ ;  /* 0x0000000406067c24 */ /* 0x000fe2000f8e02ff */
[----:B------:R-:W-:Y:S01]  /*10740*/  PRMT R63, RZ, 0x7610, R63 ;  /* 0x00007610ff3f7816 */ /* 0x000fe2000000003f */
[--C-:B------:R-:W-:Y:S01]  /*10750*/  @!P6 IMAD.IADD R54, R54, 0x1, -R68.reuse ;  /* 0x000000013636e824 */ /* 0x100fe200078e0a44 */
[----:B------:R-:W-:Y:S01]  /*10760*/  PRMT R7, RZ, 0x7610, R7 ;  /* 0x00007610ff077816 */ /* 0x000fe20000000007 */
[----:B------:R-:W0:Y:S02]  /*10770*/  LDCU UR4, c[0x0][0x3b0] ;  /* 0x00007600ff0477ac */ /* 0x000e240008000800 */
[----:B------:R-:W-:Y:S01]  /*10780*/  @!P4 IMAD.IADD R62, R62, 0x1, -R68 ;  /* 0x000000013e3ec824 */ /* 0x000fe200078e0a44 */
[----:B------:R-:W-:Y:S01]  /*10790*/  LEA R60, P6, R6, R72, 0x1 ;  /* 0x00000048063c7211 */ /* 0x000fe200078c08ff */
[----:B---3--:R3:W-:Y:S04]  /*107a0*/  STL [R1+0x49c], R4 ;  /* 0x00049c0401007387 */ /* 0x0087e80000100800 */
[----:B------:R-:W4:Y:S01]  /*107b0*/  LDL R43, [R1+0xf78] ;  /* 0x000f7800012b7983 */ /* 0x000f220000100800 */
[----:B---3--:R-:W-:-:S04]  /*107c0*/  IMAD.MOV.U32 R4, RZ, RZ, R45 ;  /* 0x000000ffff047224 */ /* 0x008fc800078e002d */
[----:B------:R-:W-:Y:S01]  /*107d0*/  @!P3 IMAD.MOV R4, RZ, RZ, -R4 ;  /* 0x000000ffff04b224 */ /* 0x000fe200078e0a04 */
[----:B------:R-:W-:Y:S02]  /*107e0*/  ISETP.GE.AND P3, PT, R67, RZ, PT ;  /* 0x000000ff4300720c */ /* 0x000fe40003f66270 */
[----:B------:R-:W3:Y:S02]  /*107f0*/  LDL R67, [R1+0x1010] ;  /* 0x0010100001437983 */ /* 0x000ee40000100800 */
[----:B------:R-:W-:Y:S01]  /*10800*/  SEL R5, R73, R4, !P1 ;  /* 0x0000000449057207 */ /* 0x000fe20004800000 */
[----:B------:R-:W-:Y:S01]  /*10810*/  IMAD.MOV.U32 R4, RZ, RZ, R62 ;  /* 0x000000ffff047224 */ /* 0x000fe200078e003e */
[----:B------:R-:W3:Y:S03]  /*10820*/  LDL.LU R58, [R1+0x3c] ;  /* 0x00003c00013a7983 */ /* 0x000ee60000300800 */
[----:B-1----:R-:W-:Y:S01]  /*10830*/  IMAD R5, R5, UR5, RZ ;  /* 0x0000000505057c24 */ /* 0x002fe2000f8e02ff */
[----:B--2---:R1:W-:Y:S01]  /*10840*/  STL [R1+0x4a0], R41 ;  /* 0x0004a02901007387 */ /* 0x0043e20000100800 */
[----:B------:R-:W-:Y:S01]  /*10850*/  LEA.HI.X.SX32 R45, R6, R69, 0x1, P6 ;  /* 0x00000045062d7211 */ /* 0x000fe200030f0eff */
[----:B------:R-:W2:Y:S01]  /*10860*/  LDCU UR5, c[0x0][0x3b0] ;  /* 0x00007600ff0577ac */ /* 0x000ea20008000800 */
[----:B------:R-:W-:Y:S01]  /*10870*/  @!P3 IMAD.MOV R4, RZ, RZ, -R4 ;  /* 0x000000ffff04b224 */ /* 0x000fe200078e0a04 */
[----:B-1----:R-:W-:-:S04]  /*10880*/  LEA R41, P3, R5, R72, 0x1 ;  /* 0x0000004805297211 */ /* 0x002fc800078608ff */
[----:B------:R-:W-:Y:S01]  /*10890*/  SEL R6, R73, R4, !P1 ;  /* 0x0000000449067207 */ /* 0x000fe20004800000 */
[----:B------:R-:W-:Y:S01]  /*108a0*/  @P0 IMAD.MOV.U32 R4, RZ, RZ, R60 ;  /* 0x000000ffff040224 */ /* 0x000fe200078e003c */
[----:B------:R-:W-:Y:S01]  /*108b0*/  LEA.HI.X.SX32 R42, R5, R69, 0x1, P3 ;  /* 0x00000045052a7211 */ /* 0x000fe200018f0eff */
[----:B------:R-:W-:-:S05]  /*108c0*/  @P0 IMAD.MOV.U32 R5, RZ, RZ, R45 ;  /* 0x000000ffff050224 */ /* 0x000fca00078e002d */
[----:B------:R1:W2:Y:S02]  /*108d0*/  @P0 LDG.E.U16 R63, desc[UR20][R4.64] ;  /* 0x00000014043f0981 */ /* 0x0002a4000c1e1500 */
[----:B-1----:R-:W-:Y:S02]  /*108e0*/  @P0 IMAD.MOV.U32 R4, RZ, RZ, R41 ;  /* 0x000000ffff040224 */ /* 0x002fe400078e0029 */
[----:B------:R-:W-:-:S05]  /*108f0*/  @P0 IMAD.MOV.U32 R5, RZ, RZ, R42 ;  /* 0x000000ffff050224 */ /* 0x000fca00078e002a */
[----:B------:R1:W2:Y:S04]  /*10900*/  @P0 LDG.E.U16 R7, desc[UR20][R4.64] ;  /* 0x0000001404070981 */ /* 0x0002a8000c1e1500 */
[----:B------:R0:W-:Y:S04]  /*10910*/  STL [R1+0x20], R62 ;  /* 0x0000203e01007387 */ /* 0x0001e80000100800 */
[----:B0-----:R-:W2:Y:S01]  /*10920*/  LDL R62, [R1+0xfa0] ;  /* 0x000fa000013e7983 */ /* 0x001ea20000100800 */
[C---:B------:R-:W-:Y:S02]  /*10930*/  ISETP.GT.U32.AND P5, PT, R68.reuse, R49, PT ;  /* 0x000000314400720c */ /* 0x040fe40003fa4070 */
[----:B------:R-:W-:-:S02]  /*10940*/  ISETP.GT.U32.AND P4, PT, R68, R50, PT ;  /* 0x000000324400720c */ /* 0x000fc40003f84070 */
[----:B------:R-:W-:-:S09]  /*10950*/  ISETP.GT.U32.AND P3, PT, R68, R54, PT ;  /* 0x000000364400720c */ /* 0x000fd20003f64070 */
[----:B------:R-:W-:Y:S01]  /*10960*/  @!P5 IMAD.IADD R49, R49, 0x1, -R68 ;  /* 0x000000013131d824 */ /* 0x000fe200078e0a44 */
[----:B----4-:R-:W-:-:S04]  /*10970*/  ISETP.GT.U32.AND P6, PT, R68, R55, PT ;  /* 0x000000374400720c */ /* 0x010fc80003fc4070 */
[----:B------:R-:W-:Y:S01]  /*10980*/  ISETP.GT.U32.AND P5, PT, R68, R49, PT ;  /* 0x000000314400720c */ /* 0x000fe20003fa4070 */
[----:B------:R-:W-:Y:S01]  /*10990*/  STL [R1+0x9fc], R60 ;  /* 0x0009fc3c01007387 */ /* 0x000fe20000100800 */
[----:B------:R-:W-:-:S03]  /*109a0*/  @!P4 IMAD.IADD R50, R50, 0x1, -R68 ;  /* 0x000000013232c824 */ /* 0x000fc600078e0a44 */
[----:B------:R-:W-:Y:S04]  /*109b0*/  STL [R1+0xa2c], R41 ;  /* 0x000a2c2901007387 */ /* 0x000fe80000100800 */
[----:B------:R0:W-:Y:S01]  /*109c0*/  STL [R1+0x9f8], R45 ;  /* 0x0009f82d01007387 */ /* 0x0001e20000100800 */
[----:B------:R-:W-:Y:S01]  /*109d0*/  IMAD R6, R6, UR7, RZ ;  /* 0x0000000706067c24 */ /* 0x000fe2000f8e02ff */
[----:B------:R-:W-:Y:S01]  /*109e0*/  PRMT R36, RZ, 0x7610, R36 ;  /* 0x00007610ff247816 */ /* 0x000fe20000000024 */
[--C-:B------:R-:W-:Y:S02]  /*109f0*/  @!P3 IMAD.IADD R54, R54, 0x1, -R68.reuse ;  /* 0x000000013636b824 */ /* 0x100fe400078e0a44 */
[--C-:B------:R-:W-:Y:S01]  /*10a00*/  @!P5 IMAD.IADD R49, R49, 0x1, -R68.reuse ;  /* 0x000000013131d824 */ /* 0x100fe200078e0a44 */
[----:B0-----:R-:W4:Y:S01]  /*10a10*/  LDL.LU R45, [R1+0x1420] ;  /* 0x00142000012d7983 */ /* 0x001f220000300800 */
[----:B------:R-:W-:Y:S01]  /*10a20*/  @!P6 IMAD.IADD R55, R55, 0x1, -R68 ;  /* 0x000000013737e824 */ /* 0x000fe200078e0a44 */
[----:B------:R-:W-:Y:S01]  /*10a30*/  PRMT R18, RZ, 0x7610, R18 ;  /* 0x00007610ff127816 */ /* 0x000fe20000000012 */
[----:B------:R-:W0:Y:S01]  /*10a40*/  LDCU UR7, c[0x0][0x3b0] ;  /* 0x00007600ff0777ac */ /* 0x000e220008000800 */
[----:B------:R-:W4:Y:S04]  /*10a50*/  LDL.LU R60, [R1+0x141c] ;  /* 0x00141c00013c7983 */ /* 0x000f280000300800 */
[----:B------:R-:W-:Y:S01]  /*10a60*/  STL [R1+0xa28], R42 ;  /* 0x000a282a01007387 */ /* 0x000fe20000100800 */
[----:B-1----:R-:W-:Y:S01]  /*10a70*/  IMAD.MOV.U32 R4, RZ, RZ, R54 ;  /* 0x000000ffff047224 */ /* 0x002fe200078e0036 */
[----:B------:R-:W-:Y:S01]  /*10a80*/  ISETP.GT.U32.AND P3, PT, R68, R50, PT ;  /* 0x000000324400720c */ /* 0x000fe20003f64070 */
[----:B------:R-:W-:-:S12]  /*10a90*/  IMAD.MOV.U32 R5, RZ, RZ, R49 ;  /* 0x000000ffff057224 */ /* 0x000fd800078e0031 */
[----:B------:R-:W-:Y:S01]  /*10aa0*/  @!P3 IMAD.IADD R50, R50, 0x1, -R68 ;  /* 0x000000013232b824 */ /* 0x000fe200078e0a44 */
[----:B------:R-:W-:Y:S02]  /*10ab0*/  ISETP.GE.AND P5, PT, R43, RZ, PT ;  /* 0x000000ff2b00720c */ /* 0x000fe40003fa6270 */
[----:B---3--:R-:W-:-:S11]  /*10ac0*/  ISETP.GE.AND P4, PT, R67, RZ, PT ;  /* 0x000000ff4300720c */ /* 0x008fd60003f86270 */
[----:B------:R-:W-:Y:S02]  /*10ad0*/  @!P5 IMAD.MOV R5, RZ, RZ, -R5 ;  /* 0x000000ffff05d224 */ /* 0x000fe400078e0a05 */
[----:B------:R-:W-:Y:S01]  /*10ae0*/  @!P4 IMAD.MOV R4, RZ, RZ, -R4 ;  /* 0x000000ffff04c224 */ /* 0x000fe200078e0a04 */
[----:B--2---:R1:W-:Y:S04]  /*10af0*/  STL [R1+0x498], R63 ;  /* 0x0004983f01007387 */ /* 0x0043e80000100800 */
[----:B-1----:R-:W2:Y:S04]  /*10b00*/  LDL.LU R63, [R1+0x1418] ;  /* 0x00141800013f7983 */ /* 0x002ea80000300800 */
[----:B------:R-:W3:Y:S04]  /*10b10*/  LDL R67, [R1+0xfc0] ;  /* 0x000fc00001437983 */ /* 0x000ee80000100800 */
[----:B------:R-:W2:Y:S04]  /*10b20*/  LDL.LU R42, [R1+0x40] ;  /* 0x00004000012a7983 */ /* 0x000ea80000300800 */
[----:B------:R1:W-:Y:S02]  /*10b30*/  STL [R1+0x494], R7 ;  /* 0x0004940701007387 */ /* 0x0003e40000100800 */
[----:B-1----:R-:W-:-:S04]  /*10b40*/  LEA R7, P6, R6, R72, 0x1 ;  /* 0x0000004806077211 */ /* 0x002fc800078c08ff */
[----:B------:R-:W-:Y:S02]  /*10b50*/  LEA.HI.X.SX32 R41, R6, R69, 0x1, P6 ;  /* 0x0000004506297211 */ /* 0x000fe400030f0eff */
[----:B------:R-:W-:Y:S01]  /*10b60*/  ISETP.GT.U32.AND P6, PT, R68, R58, PT ;  /* 0x0000003a4400720c */ /* 0x000fe20003fc4070 */
[----:B------:R1:W-:Y:S01]  /*10b70*/  STL [R1+0xa5c], R7 ;  /* 0x000a5c0701007387 */ /* 0x0003e20000100800 */
[----:B------:R-:W-:Y:S01]  /*10b80*/  @P0 IMAD.MOV.U32 R6, RZ, RZ, R7 ;  /* 0x000000ffff060224 */ /* 0x000fe200078e0007 */
[----:B------:R-:W-:Y:S02]  /*10b90*/  ISETP.GE.AND P4, PT, R62, RZ, PT ;  /* 0x000000ff3e00720c */ /* 0x000fe40003f86270 */
[C---:B------:R-:W-:Y:S01]  /*10ba0*/  SEL R4, R73.reuse, R4, !P1 ;  /* 0x0000000449047207 */ /* 0x040fe20004800000 */
[----:B-1----:R-:W-:Y:S01]  /*10bb0*/  @P0 IMAD.MOV.U32 R7, RZ, RZ, R41 ;  /* 0x000000ffff070224 */ /* 0x002fe200078e0029 */
[----:B------:R-:W-:-:S04]  /*10bc0*/  SEL R5, R73, R5, !P1 ;  /* 0x0000000549057207 */ /* 0x000fc80004800000 */
[----:B------:R1:W2:Y:S02]  /*10bd0*/  @P0 LDG.E.U16 R36, desc[UR20][R6.64] ;  /* 0x0000001406240981 */ /* 0x0002a4000c1e1500 */
[----:B------:R-:W-:Y:S02]  /*10be0*/  @!P6 IMAD.IADD R58, R58, 0x1, -R68 ;  /* 0x000000013a3ae824 */ /* 0x000fe400078e0a44 */
[----:B------:R-:W-:Y:S02]  /*10bf0*/  IMAD R5, R5, UR11, RZ ;  /* 0x0000000b05057c24 */ /* 0x000fe4000f8e02ff */
[----:B-1----:R-:W-:Y:S01]  /*10c00*/  IMAD R6, R4, UR5, RZ ;  /* 0x0000000504067c24 */ /* 0x002fe2000f8e02ff */
[----:B------:R1:W-:Y:S01]  /*10c10*/  STL [R1+0xa58], R41 ;  /* 0x000a582901007387 */ /* 0x0003e20000100800 */
[----:B------:R-:W-:Y:S01]  /*10c20*/  IMAD.MOV.U32 R4, RZ, RZ, R50 ;  /* 0x000000ffff047224 */ /* 0x000fe200078e0032 */
[----:B------:R-:W-:Y:S01]  /*10c30*/  PRMT R7, RZ, 0x7610, R7 ;  /* 0x00007610ff077816 */ /* 0x000fe20000000007 */
[----:B------:R-:W0:Y:S01]  /*10c40*/  LDCU UR5, c[0x0][0x3b0] ;  /* 0x00007600ff0577ac */ /* 0x000e220008000800 */
[C---:B------:R-:W-:Y:S01]  /*10c50*/  LEA R54, P6, R6.reuse, R72, 0x1 ;  /* 0x0000004806367211 */ /* 0x040fe200078c08ff */
[----:B------:R-:W-:Y:S01]  /*10c60*/  @!P4 IMAD.MOV R4, RZ, RZ, -R4 ;  /* 0x000000ffff04c224 */ /* 0x000fe200078e0a04 */
[----:B------:R-:W4:Y:S02]  /*10c70*/  LDL R62, [R1+0xfe0] ;  /* 0x000fe000013e7983 */ /* 0x000f240000100800 */
[----:B------:R-:W-:-:S02]  /*10c80*/  LEA.HI.X.SX32 R50, R6, R69, 0x1, P6 ;  /* 0x0000004506327211 */ /* 0x000fc400030f0eff */
[----:B-1----:R-:W-:Y:S01]  /*10c90*/  LEA R41, P4, R5, R72, 0x1 ;  /* 0x0000004805297211 */ /* 0x002fe200078808ff */
[----:B------:R-:W4:Y:S01]  /*10ca0*/  LDL.LU R43, [R1+0x44] ;  /* 0x00004400012b7983 */ /* 0x000f220000300800 */
[----:B------:R-:W-:Y:S01]  /*10cb0*/  SEL R6, R73, R4, !P1 ;  /* 0x0000000449067207 */ /* 0x000fe20004800000 */
[----:B------:R-:W-:Y:S01]  /*10cc0*/  @P0 IMAD.MOV.U32 R4, RZ, RZ, R54 ;  /* 0x000000ffff040224 */ /* 0x000fe200078e0036 */
[----:B------:R-:W-:Y:S01]  /*10cd0*/  LEA.HI.X.SX32 R49, R5, R69, 0x1, P4 ;  /* 0x0000004505317211 */ /* 0x000fe200020f0eff */
[----:B------:R-:W-:-:S05]  /*10ce0*/  @P0 IMAD.MOV.U32 R5, RZ, RZ, R50 ;  /* 0x000000ffff050224 */ /* 0x000fca00078e0032 */
[----:B------:R1:W4:Y:S02]  /*10cf0*/  @P0 LDG.E.U16 R18, desc[UR20][R4.64] ;  /* 0x0000001404120981 */ /* 0x000324000c1e1500 */
[----:B-1----:R-:W-:Y:S02]  /*10d00*/  @P0 IMAD.MOV.U32 R4, RZ, RZ, R41 ;  /* 0x000000ffff040224 */ /* 0x002fe400078e0029 */
[----:B------:R-:W-:-:S05]  /*10d10*/  @P0 IMAD.MOV.U32 R5, RZ, RZ, R49 ;  /* 0x000000ffff050224 */ /* 0x000fca00078e0031 */
[----:B------:R1:W4:Y:S01]  /*10d20*/  @P0 LDG.E.U16 R7, desc[UR20][R4.64] ;  /* 0x0000001404070981 */ /* 0x000322000c1e1500 */
[----:B------:R-:W-:Y:S01]  /*10d30*/  ISETP.GT.U32.AND P5, PT, R68, R55, PT ;  /* 0x000000374400720c */ /* 0x000fe20003fa4070 */
[----:B------:R-:W-:-:S12]  /*10d40*/  IMAD R6, R6, UR11, RZ ;  /* 0x0000000b06067c24 */ /* 0x000fd8000f8e02ff */
[----:B------:R-:W-:-:S04]  /*10d50*/  @!P5 IMAD.IADD R55, R55, 0x1, -R68 ;  /* 0x000000013737d824 */ /* 0x000fc800078e0a44 */
[----:B-1----:R-:W-:Y:S01]  /*10d60*/  IMAD.MOV.U32 R4, RZ, RZ, R55 ;  /* 0x000000ffff047224 */ /* 0x002fe200078e0037 */
[----:B------:R-:W-:Y:S02]  /*10d70*/  PRMT R44, RZ, 0x7610, R44 ;  /* 0x00007610ff2c7816 */ /* 0x000fe4000000002c */
[----:B---3--:R-:W-:-:S13]  /*10d80*/  ISETP.GE.AND P5, PT, R67, RZ, PT ;  /* 0x000000ff4300720c */ /* 0x008fda0003fa6270 */
[----:B------:R-:W-:Y:S01]  /*10d90*/  @!P5 IMAD.MOV R4, RZ, RZ, -R4 ;  /* 0x000000ffff04d224 */ /* 0x000fe200078e0a04 */
[----:B--2---:R1:W-:Y:S04]  /*10da0*/  STL [R1+0x490], R36 ;  /* 0x0004902401007387 */ /* 0x0043e80000100800 */
[----:B-1----:R-:W2:Y:S04]  /*10db0*/  LDL.LU R36, [R1+0x48] ;  /* 0x0000480001247983 */ /* 0x002ea80000300800 */
[----:B------:R-:W-:Y:S04]  /*10dc0*/  STL [R1+0xa8c], R54 ;  /* 0x000a8c3601007387 */ /* 0x000fe80000100800 */
[----:B------:R-:W-:Y:S04]  /*10dd0*/  STL [R1+0x2c4], R41 ;  /* 0x0002c42901007387 */ /* 0x000fe80000100800 */
[----:B------:R-:W3:Y:S04]  /*10de0*/  LDL R67, [R1+0x1004] ;  /* 0x0010040001437983 */ /* 0x000ee80000100800 */
[----:B------:R1:W-:Y:S01]  /*10df0*/  STL [R1+0xa88], R50 ;  /* 0x000a883201007387 */ /* 0x0003e20000100800 */
[----:B----4-:R-:W-:-:S03]  /*10e00*/  ISETP.GE.AND P6, PT, R62, RZ, PT ;  /* 0x000000ff3e00720c */ /* 0x010fc60003fc6270 */
[----:B-1----:R-:W4:Y:S04]  /*10e10*/  LDL.LU R50, [R1+0x1414] ;  /* 0x0014140001327983 */ /* 0x002f280000300800 */
[----:B------:R-:W4:Y:S04]  /*10e20*/  LDL.LU R54, [R1+0x1410] ;  /* 0x0014100001367983 */ /* 0x000f280000300800 */
[----:B------:R-:W-:Y:S04]  /*10e30*/  STL [R1+0x2c0], R49 ;  /* 0x0002c03101007387 */ /* 0x000fe80000100800 */
[----:B------:R1:W-:Y:S04]  /*10e40*/  STL [R1+0x48c], R18 ;  /* 0x00048c1201007387 */ /* 0x0003e80000100800 */
[----:B-1----:R-:W4:Y:S04]  /*10e50*/  LDL.LU R18, [R1+0x140c] ;  /* 0x00140c0001127983 */ /* 0x002f280000300800 */
[----:B------:R-:W4:Y:S04]  /*10e60*/  LDL.LU R49, [R1+0x1408] ;  /* 0x0014080001317983 */ /* 0x000f280000300800 */
[----:B------:R-:W4:Y:S04]  /*10e70*/  LDL R62, [R1+0x10f0] ;  /* 0x0010f000013e7983 */ /* 0x000f280000100800 */
[----:B------:R-:W4:Y:S04]  /*10e80*/  LDL.LU R41, [R1+0x4c] ;  /* 0x00004c0001297983 */ /* 0x000f280000300800 */
[----:B------:R1:W-:Y:S02]  /*10e90*/  STL [R1+0x488], R7 ;  /* 0x0004880701007387 */ /* 0x0003e40000100800 */
[----:B-1----:R-:W-:-:S04]  /*10ea0*/  LEA R7, P5, R6, R72, 0x1 ;  /* 0x0000004806077211 */ /* 0x002fc800078a08ff */
[----:B------:R-:W-:Y:S01]  /*10eb0*/  LEA.HI.X.SX32 R55, R6, R69, 0x1, P5 ;  /* 0x0000004506377211 */ /* 0x000fe200028f0eff */
[----:B------:R1:W-:Y:S01]  /*10ec0*/  STL [R1+0x304], R7 ;  /* 0x0003040701007387 */ /* 0x0003e20000100800 */
[----:B------:R-:W-:-:S03]  /*10ed0*/  @P0 IMAD.MOV.U32 R6, RZ, RZ, R7 ;  /* 0x000000ffff060224 */ /* 0x000fc600078e0007 */
[----:B-1----:R-:W-:-:S05]  /*10ee0*/  @P0 IMAD.MOV.U32 R7, RZ, RZ, R55 ;  /* 0x000000ffff070224 */ /* 0x002fca00078e0037 */
[----:B------:R0:W4:Y:S01]  /*10ef0*/  @P0 LDG.E.U16 R44, desc[UR20][R6.64] ;  /* 0x00000014062c0981 */ /* 0x000122000c1e1500 */
[C---:B------:R-:W-:Y:S02]  /*10f00*/  ISETP.GT.U32.AND P3, PT, R68.reuse, R58, PT ;  /* 0x0000003a4400720c */ /* 0x040fe40003f64070 */
[----:B------:R-:W-:Y:S02]  /*10f10*/  ISETP.GT.U32.AND P4, PT, R68, R42, PT ;  /* 0x0000002a4400720c */ /* 0x000fe40003f84070 */
[----:B------:R-:W-:-:S09]  /*10f20*/  SEL R5, R73, R4, !P1 ;  /* 0x0000000449057207 */ /* 0x000fd20004800000 */
[--C-:B------:R-:W-:Y:S01]  /*10f30*/  @!P3 IMAD.IADD R58, R58, 0x1, -R68.reuse ;  /* 0x000000013a3ab824 */ /* 0x100fe200078e0a44 */
[----:B------:R-:W-:Y:S01]  /*10f40*/  ISETP.GT.U32.AND P3, PT, R68, R43, PT ;  /* 0x0000002b4400720c */ /* 0x000fe20003f64070 */
[----:B------:R-:W-:Y:S02]  /*10f50*/  @!P4 IMAD.IADD R42, R42, 0x1, -R68 ;  /* 0x000000012a2ac824 */ /* 0x000fe400078e0a44 */
[----:B------:R-:W-:Y:S02]  /*10f60*/  IMAD.MOV.U32 R4, RZ, RZ, R58 ;  /* 0x000000ffff047224 */ /* 0x000fe400078e003a */
[----:B------:R-:W-:Y:S01]  /*10f70*/  IMAD R5, R5, UR4, RZ ;  /* 0x0000000405057c24 */ /* 0x000fe2000f8e02ff */
[----:B------:R-:W-:Y:S01]  /*10f80*/  ISETP.GT.U32.AND P5, PT, R68, R42, PT ;  /* 0x0000002a4400720c */ /* 0x000fe20003fa4070 */
[----:B------:R-:W-:Y:S01]  /*10f90*/  @!P6 IMAD.MOV R4, RZ, RZ, -R4 ;  /* 0x000000ffff04e224 */ /* 0x000fe200078e0a04 */
[----:B------:R-:W-:Y:S01]  /*10fa0*/  PRMT R71, RZ, 0x7610, R71 ;  /* 0x00007610ff477816 */ /* 0x000fe20000000047 */
[----:B------:R1:W-:Y:S01]  /*10fb0*/  STL [R1+0x300], R55 ;  /* 0x0003003701007387 */ /* 0x0003e20000100800 */
[----:B------:R-:W-:Y:S01]  /*10fc0*/  LEA R58, P6, R5, R72, 0x1 ;  /* 0x00000048053a7211 */ /* 0x000fe200078c08ff */
[----:B------:R-:W2:Y:S01]  /*10fd0*/  LDCU UR4, c[0x0][0x3b0] ;  /* 0x00007600ff0477ac */ /* 0x000ea20008000800 */
[----:B------:R-:W-:Y:S01]  /*10fe0*/  SEL R4, R73, R4, !P1 ;  /* 0x0000000449047207 */ /* 0x000fe20004800000 */
[----:B------:R-:W-:Y:S01]  /*10ff0*/  @!P3 IMAD.IADD R43, R43, 0x1, -R68 ;  /* 0x000000012b2bb824 */ /* 0x000fe200078e0a44 */
[----:B------:R-:W-:-:S03]  /*11000*/  LEA.HI.X.SX32 R5, R5, R69, 0x1, P6 ;  /* 0x0000004505057211 */ /* 0x000fc600030f0eff */
[----:B0-----:R-:W-:Y:S01]  /*11010*/  IMAD R6, R4, UR5, RZ ;  /* 0x0000000504067c24 */ /* 0x001fe2000f8e02ff */
[----:B------:R-:W-:Y:S01]  /*11020*/  PRMT R7, RZ, 0x7610, R7 ;  /* 0x00007610ff077816 */ /* 0x000fe20000000007 */
[----:B------:R-:W-:Y:S01]  /*11030*/  @P0 IMAD.MOV.U32 R4, RZ, RZ, R58 ;  /* 0x000000ffff040224 */ /* 0x000fe200078e003a */
[----:B-1----:R-:W4:Y:S01]  /*11040*/  LDL R55, [R1+0x111c] ;  /* 0x00111c0001377983 */ /* 0x002f220000100800 */
[----:B------:R-:W-:Y:S01]  /*11050*/  @!P5 IMAD.IADD R42, R42, 0x1, -R68 ;  /* 0x000000012a2ad824 */ /* 0x000fe200078e0a44 */
[----:B------:R-:W0:Y:S02]  /*11060*/  LDCU UR5, c[0x0][0x3b0] ;  /* 0x00007600ff0577ac */ /* 0x000e240008000800 */
[----:B------:R1:W4:Y:S02]  /*11070*/  @P0 LDG.E.U16 R71, desc[UR20][R4.64] ;  /* 0x0000001404470981 */ /* 0x000324000c1e1500 */
[----:B-1----:R-:W-:Y:S01]  /*11080*/  IMAD.MOV.U32 R4, RZ, RZ, R42 ;  /* 0x000000ffff047224 */ /* 0x002fe200078e002a */
[----:B--2---:R-:W-:-:S02]  /*11090*/  ISETP.GT.U32.AND P4, PT, R68, R36, PT ;  /* 0x000000244400720c */ /* 0x004fc40003f84070 */
[----:B---3--:R-:W-:-:S11]  /*110a0*/  ISETP.GE.AND P3, PT, R67, RZ, PT ;  /* 0x000000ff4300720c */ /* 0x008fd60003f66270 */
[----:B------:R-:W-:Y:S02]  /*110b0*/  @!P4 IMAD.IADD R36, R36, 0x1, -R68 ;  /* 0x000000012424c824 */ /* 0x000fe400078e0a44 */
[----:B------:R-:W-:Y:S01]  /*110c0*/  @!P3 IMAD.MOV R4, RZ, RZ, -R4 ;  /* 0x000000ffff04b224 */ /* 0x000fe200078e0a04 */
[----:B----4-:R-:W-:Y:S01]  /*110d0*/  ISETP.GE.AND P4, PT, R62, RZ, PT ;  /* 0x000000ff3e00720c */ /* 0x010fe20003f86270 */
[----:B------:R1:W-:Y:S04]  /*110e0*/  STL [R1+0x484], R44 ;  /* 0x0004842c01007387 */ /* 0x0003e80000100800 */
[----:B-1----:R-:W2:Y:S04]  /*110f0*/  LDL.LU R44, [R1+0x50] ;  /* 0x00005000012c7983 */ /* 0x002ea80000300800 */
[----:B------:R1:W-:Y:S04]  /*11100*/  STL [R1+0x524], R58 ;  /* 0x0005243a01007387 */ /* 0x0003e80000100800 */
[----:B------:R-:W3:Y:S04]  /*11110*/  LDL.LU R67, [R1+0x54] ;  /* 0x0000540001437983 */ /* 0x000ee80000300800 */
[----:B------:R4:W-:Y:S04]  /*11120*/  STL [R1+0x520], R5 ;  /* 0x0005200501007387 */ /* 0x0009e80000100800 */
[----:B-1----:R-:W2:Y:S04]  /*11130*/  LDL.LU R58, [R1+0x1404] ;  /* 0x00140400013a7983 */ /* 0x002ea80000300800 */
[----:B------:R-:W2:Y:S01]  /*11140*/  LDL R62, [R1+0x104c] ;  /* 0x00104c00013e7983 */ /* 0x000ea20000100800 */
[----:B----4-:R-:W-:-:S04]  /*11150*/  LEA R5, P6, R6, R72, 0x1 ;  /* 0x0000004806057211 */ /* 0x010fc800078c08ff */
[----:B------:R-:W-:Y:S01]  /*11160*/  LEA.HI.X.SX32 R42, R6, R69, 0x1, P6 ;  /* 0x00000045062a7211 */ /* 0x000fe200030f0eff */
[----:B------:R1:W-:Y:S01]  /*11170*/  STL [R1+0x554], R5 ;  /* 0x0005540501007387 */ /* 0x0003e20000100800 */
[----:B------:R-:W-:Y:S01]  /*11180*/  SEL R6, R73, R4, !P1 ;  /* 0x0000000449067207 */ /* 0x000fe20004800000 */
[----:B------:R-:W-:Y:S02]  /*11190*/  @P0 IMAD.MOV.U32 R4, RZ, RZ, R5 ;  /* 0x000000ffff040224 */ /* 0x000fe400078e0005 */
[----:B-1----:R-:W-:-:S05]  /*111a0*/  @P0 IMAD.MOV.U32 R5, RZ, RZ, R42 ;  /* 0x000000ffff050224 */ /* 0x002fca00078e002a */
[----:B------:R1:W4:Y:S01]  /*111b0*/  @P0 LDG.E.U16 R7, desc[UR20][R4.64] ;  /* 0x0000001404070981 */ /* 0x000322000c1e1500 */
[C---:B------:R-:W-:Y:S02]  /*111c0*/  ISETP.GT.U32.AND P5, PT, R68.reuse, R43, PT ;  /* 0x0000002b4400720c */ /* 0x040fe40003fa4070 */
[----:B------:R-:W-:Y:S01]  /*111d0*/  ISETP.GT.U32.AND P3, PT, R68, R36, PT ;  /* 0x000000244400720c */ /* 0x000fe20003f64070 */
[----:B------:R-:W-:Y:S01]  /*111e0*/  STL [R1+0x550], R42 ;  /* 0x0005502a01007387 */ /* 0x000fe20000100800 */
[----:B------:R-:W-:Y:S01]  /*111f0*/  IMAD R6, R6, UR4, RZ ;  /* 0x0000000406067c24 */ /* 0x000fe2000f8e02ff */
[----:B------:R-:W-:Y:S01]  /*11200*/  ISETP.GE.AND P6, PT, R55, RZ, PT ;  /* 0x000000ff3700720c */ /* 0x000fe20003fc6270 */
[----:B------:R-:W0:Y:S01]  /*11210*/  LDCU UR4, c[0x0][0x3b0] ;  /* 0x00007600ff0477ac */ /* 0x000e220008000800 */
[----:B------:R1:W-:Y:S06]  /*11220*/  STL [R1+0x480], R71 ;  /* 0x0004804701007387 */ /* 0x0003ec0000100800 */
[----:B------:R-:W-:-:S04]  /*11230*/  @!P5 IMAD.IADD R43, R43, 0x1, -R68 ;  /* 0x000000012b2bd824 */ /* 0x000fc800078e0a44 */
[----:B-1----:R-:W-:Y:S01]  /*11240*/  IMAD.MOV.U32 R4, RZ, RZ, R43 ;  /* 0x000000ffff047224 */ /* 0x002fe200078e002b */
[----:B------:R-:W2:Y:S01]  /*11250*/  LDL R71, [R1+0x1080] ;  /* 0x0010800001477983 */ /* 0x000ea20000100800 */
[----:B------:R-:W-:-:S03]  /*11260*/  @!P3 IMAD.IADD R36, R36, 0x1, -R68 ;  /* 0x000000012424b824 */ /* 0x000fc600078e0a44 */
[----:B------:R-:W2:Y:S01]  /*11270*/  LDL.LU R42, [R1+0x60] ;  /* 0x00006000012a7983 */ /* 0x000ea20000300800 */
[----:B------:R-:W-:-:S03]  /*11280*/  @!P4 IMAD.MOV R4, RZ, RZ, -R4 ;  /* 0x000000ffff04c224 */ /* 0x000fc600078e0a04 */
[----:B------:R-:W2:Y:S02]  /*11290*/  LDL.LU R43, [R1+0x5c] ;  /* 0x00005c00012b7983 */ /* 0x000ea40000300800 */
[----:B------:R-:W-:Y:S01]  /*112a0*/  SEL R5, R73, R4, !P1 ;  /* 0x0000000449057207 */ /* 0x000fe20004800000 */
[----:B------:R-:W-:Y:S01]  /*112b0*/  IMAD.MOV.U32 R4, RZ, RZ, R36 ;  /* 0x000000ffff047224 */ /* 0x000fe200078e0024 */
[----:B------:R-:W-:-:S03]  /*112c0*/  PRMT R53, RZ, 0x7610, R53 ;  /* 0x00007610ff357816 */ /* 0x000fc60000000035 */
[----:B------:R-:W-:Y:S02]  /*112d0*/  @!P6 IMAD.MOV R4, RZ, RZ, -R4 ;  /* 0x000000ffff04e224 */ /* 0x000fe400078e0a04 */
[----:B0-----:R-:W-:Y:S01]  /*112e0*/  IMAD R5, R5, UR5, RZ ;  /* 0x0000000505057c24 */ /* 0x001fe2000f8e02ff */
[----:B------:R-:W-:Y:S01]  /*112f0*/  PRMT R40, RZ, 0x7610, R40 ;  /* 0x00007610ff287816 */ /* 0x000fe20000000028 */
[----:B------:R-:W0:Y:S01]  /*11300*/  LDCU UR5, c[0x0][0x3b0] ;  /* 0x00007600ff0577ac */ /* 0x000e220008000800 */
[----:B------:R-:W-:Y:S01]  /*11310*/  SEL R4, R73, R4, !P1 ;  /* 0x0000000449047207 */ /* 0x000fe20004800000 */
[----:B----4-:R1:W-:Y:S02]  /*11320*/  STL [R1+0x47c], R7 ;  /* 0x00047c0701007387 */ /* 0x0103e40000100800 */
[----:B-1----:R-:W-:-:S04]  /*11330*/  LEA R7, P3, R6, R72, 0x1 ;  /* 0x0000004806077211 */ /* 0x002fc800078608ff */
[----:B------:R-:W-:Y:S01]  /*11340*/  LEA.HI.X.SX32 R55, R6, R69, 0x1, P3 ;  /* 0x0000004506377211 */ /* 0x000fe200018f0eff */
[----:B------:R1:W-:Y:S01]  /*11350*/  STL [R1+0x584], R7 ;  /* 0x0005840701007387 */ /* 0x0003e20000100800 */
[----:B------:R-:W-:-:S03]  /*11360*/  @P0 IMAD.MOV.U32 R6, RZ, RZ, R7 ;  /* 0x000000ffff060224 */ /* 0x000fc600078e0007 */
[----:B------:R-:W4:Y:S01]  /*11370*/  LDL.LU R36, [R1+0x1400] ;  /* 0x0014000001247983 */ /* 0x000f220000300800 */
[----:B-1----:R-:W-:-:S03]  /*11380*/  @P0 IMAD.MOV.U32 R7, RZ, RZ, R55 ;  /* 0x000000ffff070224 */ /* 0x002fc600078e0037 */
[----:B------:R1:W-:Y:S04]  /*11390*/  STL [R1+0x580], R55 ;  /* 0x0005803701007387 */ /* 0x0003e80000100800 */
[----:B------:R0:W3:Y:S01]  /*113a0*/  @P0 LDG.E.U16 R53, desc[UR20][R6.64] ;  /* 0x0000001406350981 */ /* 0x0000e2000c1e1500 */
[----:B-1----:R-:W-:Y:S01]  /*113b0*/  LEA R55, P6, R5, R72, 0x1 ;  /* 0x0000004805377211 */ /* 0x002fe200078c08ff */
[----:B0-----:R-:W-:-:S03]  /*113c0*/  IMAD R6, R4, UR7, RZ ;  /* 0x0000000704067c24 */ /* 0x001fc6000f8e02ff */
[----:B------:R-:W-:Y:S01]  /*113d0*/  LEA.HI.X.SX32 R5, R5, R69, 0x1, P6 ;  /* 0x0000004505057211 */ /* 0x000fe200030f0eff */
[----:B------:R-:W-:Y:S01]  /*113e0*/  @P0 IMAD.MOV.U32 R4, RZ, RZ, R55 ;  /* 0x000000ffff040224 */ /* 0x000fe200078e0037 */
[C---:B------:R-:W-:Y:S01]  /*113f0*/  ISETP.GT.U32.AND P5, PT, R68.reuse, R41, PT ;  /* 0x000000294400720c */ /* 0x040fe20003fa4070 */
[----:B------:R-:W0:Y:S03]  /*11400*/  LDCU UR7, c[0x0][0x3b0] ;  /* 0x00007600ff0777ac */ /* 0x000e260008000800 */
[----:B------:R1:W4:Y:S01]  /*11410*/  @P0 LDG.E.U16 R40, desc[UR20][R4.64] ;  /* 0x0000001404280981 */ /* 0x000322000c1e1500 */
[----:B--2---:R-:W-:-:S08]  /*11420*/  ISETP.GT.U32.AND P4, PT, R68, R44, PT ;  /* 0x0000002c4400720c */ /* 0x004fd00003f84070 */
[----:B------:R-:W-:-:S05]  /*11430*/  @!P5 IMAD.IADD R41, R41, 0x1, -R68 ;  /* 0x000000012929d824 */ /* 0x000fca00078e0a44 */
[----:B------:R-:W-:Y:S01]  /*11440*/  ISETP.GT.U32.AND P3, PT, R68, R41, PT ;  /* 0x000000294400720c */ /* 0x000fe20003f64070 */
[----:B------:R-:W-:Y:S01]  /*11450*/  @!P4 IMAD.IADD R44, R44, 0x1, -R68 ;  /* 0x000000012c2cc824 */ /* 0x000fe200078e0a44 */
[----:B------:R-:W-:-:S11]  /*11460*/  ISETP.GE.AND P4, PT, R62, RZ, PT ;  /* 0x000000ff3e00720c */ /* 0x000fd60003f86270 */
[----:B------:R-:W-:-:S04]  /*11470*/  @!P3 IMAD.IADD R41, R41, 0x1, -R68 ;  /* 0x000000012929b824 */ /* 0x000fc800078e0a44 */
[----:B-1----:R-:W-:-:S04]  /*11480*/  IMAD.MOV.U32 R4, RZ, RZ, R41 ;  /* 0x000000ffff047224 */ /* 0x002fc800078e0029 */
[----:B------:R-:W-:Y:S01]  /*11490*/  @!P4 IMAD.MOV R4, RZ, RZ, -R4 ;  /* 0x000000ffff04c224 */ /* 0x000fe200078e0a04 */
[----:B------:R-:W-:Y:S01]  /*114a0*/  PRMT R7, RZ, 0x7610, R7 ;  /* 0x00007610ff077816 */ /* 0x000fe20000000007 */
[----:B---3--:R1:W-:Y:S04]  /*114b0*/  STL [R1+0x478], R53 ;  /* 0x0004783501007387 */ /* 0x0083e80000100800 */
[----:B-1----:R-:W2:Y:S04]  /*114c0*/  LDL R53, [R1+0x10bc] ;  /* 0x0010bc0001357983 */ /* 0x002ea80000100800 */
[----:B------:R-:W3:Y:S04]  /*114d0*/  LDL.LU R62, [R1+0x58] ;  /* 0x00005800013e7983 */ /* 0x000ee80000300800 */
[----:B------:R1:W-:Y:S04]  /*114e0*/  STL [R1+0x5b4], R55 ;  /* 0x0005b43701007387 */ /* 0x0003e80000100800 */
[----:B------:R0:W-:Y:S04]  /*114f0*/  STL [R1+0x5b0], R5 ;  /* 0x0005b00501007387 */ /* 0x0001e80000100800 */
[----:B-1----:R-:W2:Y:S01]  /*11500*/  LDL.LU R55, [R1+0x13fc] ;  /* 0x0013fc0001377983 */ /* 0x002ea20000300800 */
[----:B0-----:R-:W-:-:S03]  /*11510*/  LEA R5, P6, R6, R72, 0x1 ;  /* 0x0000004806057211 */ /* 0x001fc600078c08ff */
[----:B----4-:R0:W-:Y:S01]  /*11520*/  STL [R1+0x474], R40 ;  /* 0x0004742801007387 */ /* 0x0101e20000100800 */
[----:B------:R-:W-:Y:S02]  /*11530*/  LEA.HI.X.SX32 R41, R6, R69, 0x1, P6 ;  /* 0x0000004506297211 */ /* 0x000fe400030f0eff */
[----:B------:R-:W-:Y:S01]  /*11540*/  SEL R6, R73, R4, !P1 ;  /* 0x0000000449067207 */ /* 0x000fe20004800000 */
[----:B------:R-:W-:Y:S01]  /*11550*/  @P0 IMAD.MOV.U32 R4, RZ, RZ, R5 ;  /* 0x000000ffff040224 */ /* 0x000fe200078e0005 */
[----:B0-----:R-:W4:Y:S04]  /*11560*/  LDL.LU R40, [R1+0x13f8] ;  /* 0x0013f80001287983 */ /* 0x001f280000300800 */
[----:B------:R0:W-:Y:S02]  /*11570*/  STL [R1+0x5e4], R5 ;  /* 0x0005e40501007387 */ /* 0x0001e40000100800 */
[----:B0-----:R-:W-:-:S05]  /*11580*/  @P0 IMAD.MOV.U32 R5, RZ, RZ, R41 ;  /* 0x000000ffff050224 */ /* 0x001fca00078e0029 */
[----:B------:R0:W2:Y:S01]  /*11590*/  @P0 LDG.E.U16 R7, desc[UR20][R4.64] ;  /* 0x0000001404070981 */ /* 0x0000a2000c1e1500 */
[----:B------:R-:W-:-:S13]  /*115a0*/  ISETP.GT.U32.AND P5, PT, R68, R67, PT ;  /* 0x000000434400720c */ /* 0x000fda0003fa4070 */
[----:B------:R-:W-:Y:S01]  /*115b0*/  @!P5 IMAD.IADD R67, R67, 0x1, -R68 ;  /* 0x000000014343d824 */ /* 0x000fe200078e0a44 */
[----:B------:R-:W-:-:S04]  /*115c0*/  ISETP.GT.U32.AND P5, PT, R68, R44, PT ;  /* 0x0000002c4400720c */ /* 0x000fc80003fa4070 */
[C---:B------:R-:W-:Y:S02]  /*115d0*/  ISETP.GT.U32.AND P3, PT, R68.reuse, R67, PT ;  /* 0x000000434400720c */ /* 0x040fe40003f64070 */
[----:B------:R-:W-:Y:S01]  /*115e0*/  ISETP.GT.U32.AND P4, PT, R68, R42, PT ;  /* 0x0000002a4400720c */ /* 0x000fe20003f84070 */
[----:B------:R-:W-:Y:S01]  /*115f0*/  IMAD R6, R6, UR4, RZ ;  /* 0x0000000406067c24 */ /* 0x000fe2000f8e02ff */
[----:B------:R-:W-:Y:S01]  /*11600*/  STL [R1+0x5e0], R41 ;  /* 0x0005e02901007387 */ /* 0x000fe20000100800 */
[----:B------:R-:W-:Y:S01]  /*11610*/  PRMT R32, RZ, 0x7610, R32 ;  /* 0x00007610ff207816 */ /* 0x000fe20000000020 */
[----:B------:R-:W1:Y:S03]  /*11620*/  LDCU UR4, c[0x0][0x3b0] ;  /* 0x00007600ff0477ac */ /* 0x000e660008000800 */
[----:B------:R-:W-:-:S04]  /*11630*/  @!P5 IMAD.IADD R44, R44, 0x1, -R68 ;  /* 0x000000012c2cd824 */ /* 0x000fc800078e0a44 */
[----:B------:R-:W-:Y:S02]  /*11640*/  @!P3 IMAD.IADD R67, R67, 0x1, -R68 ;  /* 0x000000014343b824 */ /* 0x000fe400078e0a44 */
[----:B0-----:R-:W-:-:S03]  /*11650*/  IMAD.MOV.U32 R5, RZ, RZ, R44 ;  /* 0x000000ffff057224 */ /* 0x001fc600078e002c */
[----:B------:R-:W-:Y:S01]  /*11660*/  STL [R1+0x54], R67 ;  /* 0x0000544301007387 */ /* 0x000fe20000100800 */
[----:B------:R-:W-:-:S03]  /*11670*/  @!P4 IMAD.IADD R42, R42, 0x1, -R68 ;  /* 0x000000012a2ac824 */ /* 0x000fc600078e0a44 */
[----:B------:R-:W3:Y:S04]  /*11680*/  LDL R44, [R1+0x10b4] ;  /* 0x0010b400012c7983 */ /* 0x000ee80000100800 */
[----:B--2---:R0:W-:Y:S02]  /*11690*/  STL [R1+0x470], R7 ;  /* 0x0004700701007387 */ /* 0x0041e40000100800 */
[----:B0-----:R-:W-:-:S04]  /*116a0*/  LEA R7, P4, R6, R72, 0x1 ;  /* 0x0000004806077211 */ /* 0x001fc800078808ff */
[----:B------:R-:W-:Y:S01]  /*116b0*/  LEA.HI.X.SX32 R6, R6, R69, 0x1, P4 ;  /* 0x0000004506067211 */ /* 0x000fe200020f0eff */
[----:B------:R0:W-:Y:S04]  /*116c0*/  STL [R1+0x614], R7 ;  /* 0x0006140701007387 */ /* 0x0001e80000100800 */
[----:B------:R2:W-:Y:S01]  /*116d0*/  STL [R1+0x610], R6 ;  /* 0x0006100601007387 */ /* 0x0005e20000100800 */
[----:B0-----:R-:W-:-:S04]  /*116e0*/  @P0 LOP3.LUT R7, R7, R6, RZ, 0x3c, !PT ;  /* 0x0000000607070212 */ /* 0x001fc800078e3cff */
[----:B--2---:R-:W-:-:S04]  /*116f0*/  @P0 LOP3.LUT R6, R7, R6, RZ, 0x3c, !PT ;  /* 0x0000000607060212 */ /* 0x004fc800078e3cff */
[----:B------:R-:W-:-:S05]  /*11700*/  @P0 LOP3.LUT R7, R7, R6, RZ, 0x3c, !PT ;  /* 0x0000000607070212 */ /* 0x000fca00078e3cff */
[----:B------:R-:W2:Y:S04]  /*11710*/  @P0 LDG.E.U16 R32, desc[UR20][R6.64] ;  /* 0x0000001406200981 */ /* 0x000ea8000c1e1500 */
[----:B------:R-:W4:Y:S01]  /*11720*/  LDL R6, [R1+0x10a0] ;  /* 0x0010a00001067983 */ /* 0x000f220000100800 */
[C---:B------:R-:W-:Y:S02]  /*11730*/  ISETP.GT.U32.AND P6, PT, R68.reuse, R43, PT ;  /* 0x0000002b4400720c */ /* 0x040fe40003fc4070 */
[----:B------:R-:W-:Y:S02]  /*11740*/  ISETP.GE.AND P5, PT, R71, RZ, PT ;  /* 0x000000ff4700720c */ /* 0x000fe40003fa6270 */
[----:B------:R-:W-:Y:S01]  /*11750*/  ISETP.GE.AND P3, PT, R53, RZ, PT ;  /* 0x000000ff3500720c */ /* 0x000fe20003f66270 */
[----:B------:R-:W-:Y:S01]  /*11760*/  IMAD.MOV.U32 R4, RZ, RZ, R67 ;  /* 0x000000ffff047224 */ /* 0x000fe200078e0043 */
[----:B---3--:R-:W-:Y:S01]  /*11770*/  ISETP.GT.U32.AND P4, PT, R68, R62, PT ;  /* 0x0000003e4400720c */ /* 0x008fe20003f84070 */
[----:B------:R-:W3:Y:S01]  /*11780*/  LDL R53, [R1+0x1130] ;  /* 0x0011300001357983 */ /* 0x000ee20000100800 */
[----:B------:R-:W-:-:S03]  /*11790*/  PRMT R51, RZ, 0x7610, R51 ;  /* 0x00007610ff337816 */ /* 0x000fc60000000033 */
[----:B------:R-:W3:Y:S02]  /*117a0*/  LDL.LU R7, [R1+0x64] ;  /* 0x0000640001077983 */ /* 0x000ee40000300800 */
[----:B------:R-:W-:Y:S02]  /*117b0*/  @!P6 IMAD.IADD R43, R43, 0x1, -R68 ;  /* 0x000000012b2be824 */ /* 0x000fe400078e0a44 */
[----:B------:R-:W-:Y:S02]  /*117c0*/  @!P5 IMAD.MOV R5, RZ, RZ, -R5 ;  /* 0x000000ffff05d224 */ /* 0x000fe400078e0a05 */
[----:B------:R-:W-:Y:S01]  /*117d0*/  @!P3 IMAD.MOV R4, RZ, RZ, -R4 ;  /* 0x000000ffff04b224 */ /* 0x000fe200078e0a04 */
[----:B------:R-:W-:Y:S02]  /*117e0*/  ISETP.GT.U32.AND P3, PT, R68, R43, PT ;  /* 0x0000002b4400720c */ /* 0x000fe40003f64070 */
[C---:B------:R-:W-:Y:S02]  /*117f0*/  SEL R5, R73.reuse, R5, !P1 ;  /* 0x0000000549057207 */ /* 0x040fe40004800000 */
[----:B------:R-:W-:-:S03]  /*11800*/  SEL R4, R73, R4, !P1 ;  /* 0x0000000449047207 */ /* 0x000fc60004800000 */
[----:B------:R-:W-:Y:S02]  /*11810*/  IMAD R5, R5, UR5, RZ ;  /* 0x0000000505057c24 */ /* 0x000fe4000f8e02ff */
[----:B------:R-:W-:Y:S01]  /*11820*/  @!P4 IMAD.IADD R62, R62, 0x1, -R68 ;  /* 0x000000013e3ec824 */ /* 0x000fe200078e0a44 */
[----:B------:R-:W-:Y:S01]  /*11830*/  PRMT R26, RZ, 0x7610, R26 ;  /* 0x00007610ff1a7816 */ /* 0x000fe2000000001a */
[----:B-1----:R-:W-:Y:S01]  /*11840*/  IMAD R4, R4, UR4, RZ ;  /* 0x0000000404047c24 */ /* 0x002fe2000f8e02ff */
[-C--:B------:R-:W-:Y:S01]  /*11850*/  LEA R71, P6, R5, R72.reuse, 0x1 ;  /* 0x0000004805477211 */ /* 0x080fe200078c08ff */
[----:B------:R-:W-:Y:S01]  /*11860*/  @!P3 IMAD.IADD R43, R43, 0x1, -R68 ;  /* 0x000000012b2bb824 */ /* 0x000fe200078e0a44 */
[----:B--2---:R0:W-:Y:S02]  /*11870*/  STL [R1+0x46c], R32 ;  /* 0x00046c2001007387 */ /* 0x0041e40000100800 */
[----:B------:R-:W-:Y:S01]  /*11880*/  LEA R41, P4, R4, R72, 0x1 ;  /* 0x0000004804297211 */ /* 0x000fe200078808ff */
[----:B------:R-:W1:Y:S01]  /*11890*/  LDCU UR4, c[0x0][0x3b0] ;  /* 0x00007600ff0477ac */ /* 0x000e620008000800 */
[----:B------:R-:W-:-:S02]  /*118a0*/  LEA.HI.X.SX32 R5, R5, R69, 0x1, P6 ;  /* 0x0000004505057211 */ /* 0x000fc400030f0eff */
[----:B------:R-:W-:Y:S01]  /*118b0*/  ISETP.GT.U32.AND P5, PT, R68, R42, PT ;  /* 0x0000002a4400720c */ /* 0x000fe20003fa4070 */
[----:B------:R-:W2:Y:S01]  /*118c0*/  LDCU UR5, c[0x0][0x3b0] ;  /* 0x00007600ff0577ac */ /* 0x000ea20008000800 */
[----:B----4-:R-:W-:Y:S01]  /*118d0*/  ISETP.GE.AND P3, PT, R6, RZ, PT ;  /* 0x000000ff0600720c */ /* 0x010fe20003f66270 */
[----:B0-----:R-:W4:Y:S01]  /*118e0*/  LDL.LU R32, [R1+0x68] ;  /* 0x0000680001207983 */ /* 0x001f220000300800 */
[----:B------:R-:W-:Y:S01]  /*118f0*/  LEA.HI.X.SX32 R6, R4, R69, 0x1, P4 ;  /* 0x0000004504067211 */ /* 0x000fe200020f0eff */
[----:B------:R-:W-:Y:S01]  /*11900*/  @P0 IMAD.MOV.U32 R4, RZ, RZ, R71 ;  /* 0x000000ffff040224 */ /* 0x000fe200078e0047 */
[----:B------:R-:W-:Y:S01]  /*11910*/  ISETP.GE.AND P6, PT, R44, RZ, PT ;  /* 0x000000ff2c00720c */ /* 0x000fe20003fc6270 */
[----:B------:R-:W2:Y:S04]  /*11920*/  LDL.LU R67, [R1+0x6c] ;  /* 0x00006c0001437983 */ /* 0x000ea80000300800 */
[----:B------:R0:W2:Y:S04]  /*11930*/  @P0 LDG.E.U16 R51, desc[UR20][R4.64] ;  /* 0x0000001404330981 */ /* 0x0000a8000c1e1500 */
[----:B------:R-:W-:Y:S04]  /*11940*/  STL [R1+0x644], R71 ;  /* 0x0006444701007387 */ /* 0x000fe80000100800 */
[----:B------:R-:W3:Y:S01]  /*11950*/  LDL.LU R44, [R1+0x13f4] ;  /* 0x0013f400012c7983 */ /* 0x000ee20000300800 */
[----:B0-----:R-:W-:-:S03]  /*11960*/  @P0 IMAD.MOV.U32 R4, RZ, RZ, R41 ;  /* 0x000000ffff040224 */ /* 0x001fc600078e0029 */
[----:B------:R-:W-:Y:S04]  /*11970*/  STL [R1+0x674], R41 ;  /* 0x0006742901007387 */ /* 0x000fe80000100800 */
[----:B------:R0:W-:Y:S02]  /*11980*/  STL [R1+0x640], R5 ;  /* 0x0006400501007387 */ /* 0x0001e40000100800 */
[----:B0-----:R-:W-:-:S05]  /*11990*/  @P0 IMAD.MOV.U32 R5, RZ, RZ, R6 ;  /* 0x000000ffff050224 */ /* 0x001fca00078e0006 */
[----:B------:R0:W4:Y:S04]  /*119a0*/  @P0 LDG.E.U16 R26, desc[UR20][R4.64] ;  /* 0x00000014041a0981 */ /* 0x000128000c1e1500 */
[----:B------:R-:W-:Y:S04]  /*119b0*/  STL [R1+0x670], R6 ;  /* 0x0006700601007387 */ /* 0x000fe80000100800 */
[----:B--2---:R2:W-:Y:S04]  /*119c0*/  STL [R1+0x468], R51 ;  /* 0x0004683301007387 */ /* 0x0045e80000100800 */
[----:B--2---:R-:W2:Y:S01]  /*119d0*/  LDL R51, [R1+0x1128] ;  /* 0x0011280001337983 */ /* 0x004ea20000100800 */
[----:B------:R-:W-:Y:S01]  /*119e0*/  @!P5 IMAD.IADD R42, R42, 0x1, -R68 ;  /* 0x000000012a2ad824 */ /* 0x000fe200078e0a44 */
[----:B---3--:R-:W-:-:S02]  /*119f0*/  ISETP.GT.U32.AND P5, PT, R68, R7, PT ;  /* 0x000000074400720c */ /* 0x008fc40003fa4070 */
[----:B------:R-:W-:Y:S01]  /*11a00*/  ISETP.GT.U32.AND P4, PT, R68, R62, PT ;  /* 0x0000003e4400720c */ /* 0x000fe20003f84070 */
[----:B0-----:R-:W-:Y:S02]  /*11a10*/  IMAD.MOV.U32 R5, RZ, RZ, R42 ;  /* 0x000000ffff057224 */ /* 0x001fe400078e002a */
[----:B------:R-:W-:Y:S01]  /*11a20*/  IMAD.MOV.U32 R4, RZ, RZ, R43 ;  /* 0x000000ffff047224 */ /* 0x000fe200078e002b */
[----:B------:R-:W3:Y:S01]  /*11a30*/  LDL R42, [R1+0x1154] ;  /* 0x00115400012a7983 */ /* 0x000ee20000100800 */
[----:B------:R-:W-:Y:S01]  /*11a40*/  @!P6 IMAD.MOV R5, RZ, RZ, -R5 ;  /* 0x000000ffff05e224 */ /* 0x000fe200078e0a05 */
[----:B------:R-:W-:Y:S01]  /*11a50*/  ISETP.GE.AND P6, PT, R53, RZ, PT ;  /* 0x000000ff3500720c */ /* 0x000fe20003fc6270 */
[----:B------:R-:W-:-:S04]  /*11a60*/  @!P3 IMAD.MOV R4, RZ, RZ, -R4 ;  /* 0x000000ffff04b224 */ /* 0x000fc800078e0a04 */
[--C-:B------:R-:W-:Y:S01]  /*11a70*/  @!P5 IMAD.IADD R7, R7, 0x1, -R68.reuse ;  /* 0x000000010707d824 */ /* 0x100fe200078e0a44 */
[----:B------:R-:W-:Y:S01]  /*11a80*/  SEL R6, R73, R5, !P1 ;  /* 0x0000000549067207 */ /* 0x000fe20004800000 */
[----:B------:R-:W-:-:S03]  /*11a90*/  @!P4 IMAD.IADD R62, R62, 0x1, -R68 ;  /* 0x000000013e3ec824 */ /* 0x000fc600078e0a44 */
[C---:B------:R-:W-:Y:S02]  /*11aa0*/  ISETP.GT.U32.AND P3, PT, R68.reuse, R7, PT ;  /* 0x000000074400720c */ /* 0x040fe40003f64070 */
[----:B----4-:R-:W-:Y:S01]  /*11ab0*/  ISETP.GT.U32.AND P5, PT, R68, R32, PT ;  /* 0x000000204400720c */ /* 0x010fe20003fa4070 */
[----:B------:R-:W-:Y:S01]  /*11ac0*/  IMAD R6, R6, UR7, RZ ;  /* 0x0000000706067c24 */ /* 0x000fe2000f8e02ff */
[----:B------:R-:W-:Y:S01]  /*11ad0*/  SEL R5, R73, R4, !P1 ;  /* 0x0000000449057207 */ /* 0x000fe20004800000 */
[----:B------:R-:W-:Y:S01]  /*11ae0*/  IMAD.MOV.U32 R4, RZ, RZ, R62 ;  /* 0x000000ffff047224 */ /* 0x000fe200078e003e */
[----:B------:R0:W-:Y:S01]  /*11af0*/  STL [R1+0x58], R62 ;  /* 0x0000583e01007387 */ /* 0x0001e20000100800 */
[----:B------:R-:W-:Y:S01]  /*11b00*/  PRMT R48, RZ, 0x7610, R48 ;  /* 0x00007610ff307816 */ /* 0x000fe20000000030 */
[----:B------:R-:W4:Y:S02]  /*11b10*/  LDCU UR7, c[0x0][0x3b0] ;  /* 0x00007600ff0777ac */ /* 0x000f240008000800 */
[----:B------:R-:W3:Y:S01]  /*11b20*/  LDL R71, [R1+0x1184] ;  /* 0x0011840001477983 */ /* 0x000ee20000100800 */
[----:B-1----:R-:W-:Y:S01]  /*11b30*/  IMAD R5, R5, UR4, RZ ;  /* 0x0000000405057c24 */ /* 0x002fe2000f8e02ff */
[----:B------:R-:W-:Y:S01]  /*11b40*/  PRMT R35, RZ, 0x7610, R35 ;  /* 0x00007610ff237816 */ /* 0x000fe20000000023 */
[----:B------:R-:W-:Y:S01]  /*11b50*/  @!P6 IMAD.MOV R4, RZ, RZ, -R4 ;  /* 0x000000ffff04e224 */ /* 0x000fe200078e0a04 */
[----:B------:R-:W-:Y:S01]  /*11b60*/  ISETP.GT.U32.AND P4, PT, R68, R67, PT ;  /* 0x000000434400720c */ /* 0x000fe20003f84070 */
[--C-:B------:R-:W-:Y:S01]  /*11b70*/  @!P3 IMAD.IADD R7, R7, 0x1, -R68.reuse ;  /* 0x000000010707b824 */ /* 0x100fe200078e0a44 */
[----:B0-----:R-:W3:Y:S01]  /*11b80*/  LDL.LU R62, [R1+0x78] ;  /* 0x00007800013e7983 */ /* 0x001ee20000300800 */
[----:B------:R-:W-:Y:S01]  /*11b90*/  @!P5 IMAD.IADD R32, R32, 0x1, -R68 ;  /* 0x000000012020d824 */ /* 0x000fe200078e0a44 */
[----:B------:R-:W-:Y:S01]  /*11ba0*/  PRMT R25, RZ, 0x7610, R25 ;  /* 0x00007610ff197816 */ /* 0x000fe20000000019 */
[----:B------:R-:W0:Y:S01]  /*11bb0*/  LDCU UR4, c[0x0][0x3b0] ;  /* 0x00007600ff0477ac */ /* 0x000e220008000800 */
[----:B------:R1:W-:Y:S01]  /*11bc0*/  STL [R1+0x464], R26 ;  /* 0x0004641a01007387 */ /* 0x0003e20000100800 */
[----:B------:R-:W-:-:S02]  /*11bd0*/  LEA R43, P3, R5, R72, 0x1 ;  /* 0x00000048052b7211 */ /* 0x000fc400078608ff */
[----:B-1----:R-:W-:-:S04]  /*11be0*/  LEA R26, P6, R6, R72, 0x1 ;  /* 0x00000048061a7211 */ /* 0x002fc800078c08ff */
[-C--:B------:R-:W-:Y:S02]  /*11bf0*/  LEA.HI.X.SX32 R53, R6, R69.reuse, 0x1, P6 ;  /* 0x0000004506357211 */ /* 0x080fe400030f0eff */
[----:B------:R-:W-:Y:S01]  /*11c00*/  SEL R6, R73, R4, !P1 ;  /* 0x0000000449067207 */ /* 0x000fe20004800000 */
[----:B------:R-:W-:Y:S01]  /*11c10*/  @P0 IMAD.MOV.U32 R4, RZ, RZ, R26 ;  /* 0x000000ffff040224 */ /* 0x000fe200078e001a */
[----:B--2---:R-:W-:Y:S02]  /*11c20*/  ISETP.GE.AND P5, PT, R51, RZ, PT ;  /* 0x000000ff3300720c */ /* 0x004fe40003fa6270 */
[----:B------:R-:W-:Y:S01]  /*11c30*/  LEA.HI.X.SX32 R51, R5, R69, 0x1, P3 ;  /* 0x0000004505337211 */ /* 0x000fe200018f0eff */
[----:B------:R-:W-:-:S05]  /*11c40*/  @P0 IMAD.MOV.U32 R5, RZ, RZ, R53 ;  /* 0x000000ffff050224 */ /* 0x000fca00078e0035 */
[----:B------:R1:W2:Y:S02]  /*11c50*/  @P0 LDG.E.U16 R48, desc[UR20][R4.64] ;  /* 0x0000001404300981 */ /* 0x0002a4000c1e1500 */
[----:B-1----:R-:W-:Y:S02]  /*11c60*/  @P0 IMAD.MOV.U32 R4, RZ, RZ, R43 ;  /* 0x000000ffff040224 */ /* 0x002fe400078e002b */
[----:B------:R-:W-:-:S05]  /*11c70*/  @P0 IMAD.MOV.U32 R5, RZ, RZ, R51 ;  /* 0x000000ffff050224 */ /* 0x000fca00078e0033 */
[----:B------:R1:W4:Y:S01]  /*11c80*/  @P0 LDG.E.U16 R35, desc[UR20][R4.64] ;  /* 0x0000001404230981 */ /* 0x000322000c1e1500 */
[----:B------:R-:W-:Y:S01]  /*11c90*/  ISETP.GT.U32.AND P3, PT, R68, R32, PT ;  /* 0x000000204400720c */ /* 0x000fe20003f64070 */
[----:B------:R-:W-:Y:S01]  /*11ca0*/  IMAD R6, R6, UR5, RZ ;  /* 0x0000000506067c24 */ /* 0x000fe2000f8e02ff */
[----:B------:R-:W-:Y:S01]  /*11cb0*/  PRMT R46, RZ, 0x7610, R46 ;  /* 0x00007610ff2e7816 */ /* 0x000fe2000000002e */
[----:B------:R-:W-:Y:S01]  /*11cc0*/  STL [R1+0x6a4], R26 ;  /* 0x0006a41a01007387 */ /* 0x000fe20000100800 */
[----:B------:R-:W-:Y:S01]  /*11cd0*/  @!P4 IMAD.IADD R67, R67, 0x1, -R68 ;  /* 0x000000014343c824 */ /* 0x000fe200078e0a44 */
[----:B------:R-:W0:Y:S02]  /*11ce0*/  LDCU UR5, c[0x0][0x3b0] ;  /* 0x00007600ff0577ac */ /* 0x000e240008000800 */
[----:B------:R-:W-:Y:S01]  /*11cf0*/  STL [R1+0x6d4], R43 ;  /* 0x0006d42b01007387 */ /* 0x000fe20000100800 */
[----:B-1----:R-:W-:-:S03]  /*11d00*/  IMAD.MOV.U32 R4, RZ, RZ, R7 ;  /* 0x000000ffff047224 */ /* 0x002fc600078e0007 */
[----:B------:R-:W4:Y:S01]  /*11d10*/  LDL.LU R41, [R1+0x74] ;  /* 0x0000740001297983 */ /* 0x000f220000300800 */
[----:B------:R-:W-:-:S03]  /*11d20*/  @!P5 IMAD.MOV R4, RZ, RZ, -R4 ;  /* 0x000000ffff04d224 */ /* 0x000fc600078e0a04 */
[----:B------:R1:W-:Y:S01]  /*11d30*/  STL [R1+0x6a0], R53 ;  /* 0x0006a03501007387 */ /* 0x0003e20000100800 */
[----:B------:R-:W-:Y:S02]  /*11d40*/  LEA R7, P5, R6, R72, 0x1 ;  /* 0x0000004806077211 */ /* 0x000fe400078a08ff */
[----:B---3--:R-:W-:Y:S02]  /*11d50*/  ISETP.GE.AND P4, PT, R42, RZ, PT ;  /* 0x000000ff2a00720c */ /* 0x008fe40003f86270 */
[----:B------:R-:W-:Y:S01]  /*11d60*/  LEA.HI.X.SX32 R42, R6, R69, 0x1, P5 ;  /* 0x00000045062a7211 */ /* 0x000fe200028f0eff */
[----:B-1----:R-:W3:Y:S04]  /*11d70*/  LDL.LU R53, [R1+0x13f0] ;  /* 0x0013f00001357983 */ /* 0x002ee80000300800 */
[----:B------:R-:W-:Y:S04]  /*11d80*/  STL [R1+0x6d0], R51 ;  /* 0x0006d03301007387 */ /* 0x000fe80000100800 */
[----:B------:R-:W3:Y:S01]  /*11d90*/  LDL.LU R26, [R1+0x70] ;  /* 0x00007000011a7983 */ /* 0x000ee20000300800 */
[----:B------:R-:W-:Y:S01]  /*11da0*/  SEL R4, R73, R4, !P1 ;  /* 0x0000000449047207 */ /* 0x000fe20004800000 */
[----:B------:R-:W-:-:S02]  /*11db0*/  @!P3 IMAD.IADD R32, R32, 0x1, -R68 ;  /* 0x000000012020b824 */ /* 0x000fc400078e0a44 */
[----:B------:R-:W-:Y:S02]  /*11dc0*/  @P0 IMAD.MOV.U32 R6, RZ, RZ, R7 ;  /* 0x000000ffff060224 */ /* 0x000fe400078e0007 */
[----:B------:R-:W-:Y:S02]  /*11dd0*/  IMAD.MOV.U32 R5, RZ, RZ, R32 ;  /* 0x000000ffff057224 */ /* 0x000fe400078e0020 */
[----:B------:R-:W-:Y:S01]  /*11de0*/  IMAD R4, R4, UR12, RZ ;  /* 0x0000000c04047c24 */ /* 0x000fe2000f8e02ff */
[----:B--2---:R1:W-:Y:S01]  /*11df0*/  STL [R1+0x460], R48 ;  /* 0x0004603001007387 */ /* 0x0043e20000100800 */
[----:B------:R-:W-:Y:S01]  /*11e00*/  @!P4 IMAD.MOV R5, RZ, RZ, -R5 ;  /* 0x000000ffff05c224 */ /* 0x000fe200078e0a05 */
[----:B------:R-:W-:Y:S01]  /*11e10*/  ISETP.GT.U32.AND P6, PT, R68, R67, PT ;  /* 0x000000434400720c */ /* 0x000fe20003fc4070 */
[----:B------:R-:W2:Y:S01]  /*11e20*/  LDCU UR12, c[0x0][0x3b0] ;  /* 0x00007600ff0c77ac */ /* 0x000ea20008000800 */
[----:B-1----:R-:W2:Y:S04]  /*11e30*/  LDL.LU R48, [R1+0x13ec] ;  /* 0x0013ec0001307983 */ /* 0x002ea80000300800 */
[----:B------:R-:W2:Y:S04]  /*11e40*/  LDL.LU R51, [R1+0x13e8] ;  /* 0x0013e80001337983 */ /* 0x000ea80000300800 */
[----:B------:R-:W2:Y:S04]  /*11e50*/  LDL.LU R43, [R1+0x13e4] ;  /* 0x0013e400012b7983 */ /* 0x000ea80000300800 */
[----:B----4-:R1:W-:Y:S04]  /*11e60*/  STL [R1+0x45c], R35 ;  /* 0x00045c2301007387 */ /* 0x0103e80000100800 */
[----:B-1----:R-:W4:Y:S04]  /*11e70*/  LDL.LU R35, [R1+0x13e0] ;  /* 0x0013e00001237983 */ /* 0x002f280000300800 */
[----:B------:R1:W-:Y:S01]  /*11e80*/  STL [R1+0x704], R7 ;  /* 0x0007040701007387 */ /* 0x0003e20000100800 */
[----:B------:R-:W-:Y:S01]  /*11e90*/  ISETP.GE.AND P5, PT, R71, RZ, PT ;  /* 0x000000ff4700720c */ /* 0x000fe20003fa6270 */
[----:B------:R-:W-:-:S02]  /*11ea0*/  @!P6 IMAD.IADD R67, R67, 0x1, -R68 ;  /* 0x000000014343e824 */ /* 0x000fc400078e0a44 */
[----:B-1----:R-:W-:Y:S01]  /*11eb0*/  @P0 IMAD.MOV.U32 R7, RZ, RZ, R42 ;  /* 0x000000ffff070224 */ /* 0x002fe200078e002a */
[----:B------:R-:W2:Y:S04]  /*11ec0*/  LDL.LU R32, [R1+0x13dc] ;  /* 0x0013dc0001207983 */ /* 0x000ea80000300800 */
[----:B------:R1:W2:Y:S02]  /*11ed0*/  @P0 LDG.E.U16 R25, desc[UR20][R6.64] ;  /* 0x0000001406190981 */ /* 0x0002a4000c1e1500 */
[----:B-1----:R-:W-:-:S04]  /*11ee0*/  LEA R6, P4, R4, R72, 0x1 ;  /* 0x0000004804067211 */ /* 0x002fc800078808ff */
[----:B------:R-:W-:-:S05]  /*11ef0*/  LEA.HI.X.SX32 R7, R4, R69, 0x1, P4 ;  /* 0x0000004504077211 */ /* 0x000fca00020f0eff */
[----:B------:R-:W3:Y:S01]  /*11f00*/  @P0 LDG.E.U16 R46, desc[UR20][R6.64] ;  /* 0x00000014062e0981 */ /* 0x000ee2000c1e1500 */
[----:B------:R-:W-:Y:S01]  /*11f10*/  ISETP.GT.U32.AND P6, PT, R68, R41, PT ;  /* 0x000000294400720c */ /* 0x000fe20003fc4070 */
[----:B------:R-:W-:Y:S01]  /*11f20*/  IMAD.MOV.U32 R4, RZ, RZ, R67 ;  /* 0x000000ffff047224 */ /* 0x000fe200078e0043 */
[----:B------:R-:W-:Y:S01]  /*11f30*/  SEL R5, R73, R5, !P1 ;  /* 0x0000000549057207 */ /* 0x000fe20004800000 */
[----:B------:R1:W-:Y:S02]  /*11f40*/  STL [R1+0x700], R42 ;  /* 0x0007002a01007387 */ /* 0x0003e40000100800 */
[----:B------:R-:W-:Y:S02]  /*11f50*/  @!P5 IMAD.MOV R4, RZ, RZ, -R4 ;  /* 0x000000ffff04d224 */ /* 0x000fe400078e0a04 */
[----:B0-----:R-:W-:Y:S01]  /*11f60*/  IMAD R5, R5, UR4, RZ ;  /* 0x0000000405057c24 */ /* 0x001fe2000f8e02ff */
[----:B------:R-:W-:Y:S01]  /*11f70*/  PRMT R47, RZ, 0x7610, R47 ;  /* 0x00007610ff2f7816 */ /* 0x000fe2000000002f */
[----:B------:R-:W0:Y:S01]  /*11f80*/  LDCU UR4, c[0x0][0x3b0] ;  /* 0x00007600ff0477ac */ /* 0x000e220008000800 */
[----:B-1----:R-:W3:Y:S03]  /*11f90*/  LDL.LU R42, [R1+0x7c] ;  /* 0x00007c00012a7983 */ /* 0x002ee60000300800 */
[----:B------:R-:W-:Y:S01]  /*11fa0*/  @!P6 IMAD.IADD R41, R41, 0x1, -R68 ;  /* 0x000000012929e824 */ /* 0x000fe200078e0a44 */
[----:B------:R-:W-:-:S02]  /*11fb0*/  SEL R4, R73, R4, !P1 ;  /* 0x0000000449047207 */ /* 0x000fc40004800000 */
[----:B------:R-:W-:Y:S01]  /*11fc0*/  ISETP.GT.U32.AND P3, PT, R68, R62, PT ;  /* 0x0000003e4400720c */ /* 0x000fe20003f64070 */
[----:B--2---:R1:W-:Y:S04]  /*11fd0*/  STL [R1+0x458], R25 ;  /* 0x0004581901007387 */ /* 0x0043e80000100800 */
[----:B-1----:R-:W2:Y:S04]  /*11fe0*/  LDL.LU R25, [R1+0x13d8] ;  /* 0x0013d80001197983 */ /* 0x002ea80000300800 */
[----:B------:R-:W-:Y:S04]  /*11ff0*/  STL [R1+0x734], R6 ;  /* 0x0007340601007387 */ /* 0x000fe80000100800 */
[----:B------:R-:W-:Y:S04]  /*12000*/  STL [R1+0x6c], R67 ;  /* 0x00006c4301007387 */ /* 0x000fe80000100800 */
[----:B------:R1:W-:Y:S04]  /*12010*/  STL [R1+0x730], R7 ;  /* 0x0007300701007387 */ /* 0x0003e80000100800 */
[----:B------:R-:W2:Y:S04]  /*12020*/  LDL R71, [R1+0x11e0] ;  /* 0x0011e00001477983 */ /* 0x000ea80000100800 */
[----:B-1----:R-:W2:Y:S04]  /*12030*/  LDL R7, [R1+0x118c] ;  /* 0x00118c0001077983 */ /* 0x002ea80000100800 */
[----:B------:R-:W4:Y:S04]  /*12040*/  LDL.LU R67, [R1+0x84] ;  /* 0x0000840001437983 */ /* 0x000f280000300800 */
[----:B---3--:R1:W-:Y:S01]  /*12050*/  STL [R1+0x454], R46 ;  /* 0x0004542e01007387 */ /* 0x0083e20000100800 */
[----:B------:R-:W-:Y:S01]  /*12060*/  IMAD R6, R4, UR5, RZ ;  /* 0x0000000504067c24 */ /* 0x000fe2000f8e02ff */
[----:B------:R-:W-:Y:S01]  /*12070*/  PRMT R22, RZ, 0x7610, R22 ;  /* 0x00007610ff167816 */ /* 0x000fe20000000016 */
[----:B------:R-:W-:Y:S01]  /*12080*/  @!P3 IMAD.IADD R62, R62, 0x1, -R68 ;  /* 0x000000013e3eb824 */ /* 0x000fe200078e0a44 */
[----:B------:R-:W-:Y:S01]  /*12090*/  ISETP.GT.U32.AND P5, PT, R68, R41, PT ;  /* 0x000000294400720c */ /* 0x000fe20003fa4070 */
[----:B------:R-:W3:Y:S01]  /*120a0*/  LDCU UR5, c[0x0][0x3b0] ;  /* 0x00007600ff0577ac */ /* 0x000ee20008000800 */
[----:B-1----:R-:W-:-:S04]  /*120b0*/  LEA R46, P6, R5, R72, 0x1 ;  /* 0x00000048052e7211 */ /* 0x002fc800078c08ff */
[----:B------:R-:W-:Y:S01]  /*120c0*/  LEA.HI.X.SX32 R5, R5, R69, 0x1, P6 ;  /* 0x0000004505057211 */ /* 0x000fe200030f0eff */
[----:B------:R-:W-:-:S05]  /*120d0*/  @P0 IMAD.MOV.U32 R4, RZ, RZ, R46 ;  /* 0x000000ffff040224 */ /* 0x000fca00078e002e */
[----:B------:R-:W3:Y:S01]  /*120e0*/  @P0 LDG.E.U16 R47, desc[UR20][R4.64] ;  /* 0x00000014042f0981 */ /* 0x000ee2000c1e1500 */
[C---:B------:R-:W-:Y:S02]  /*120f0*/  ISETP.GT.U32.AND P4, PT, R68.reuse, R62, PT ;  /* 0x0000003e4400720c */ /* 0x040fe40003f84070 */
[----:B------:R-:W-:Y:S01]  /*12100*/  ISETP.GT.U32.AND P3, PT, R68, R26, PT ;  /* 0x0000001a4400720c */ /* 0x000fe20003f64070 */
[----:B------:R1:W-:Y:S04]  /*12110*/  STL [R1+0x764], R46 ;  /* 0x0007642e01007387 */ /* 0x0003e80000100800 */
[----:B------:R0:W-:Y:S06]  /*12120*/  STL [R1+0x760], R5 ;  /* 0x0007600501007387 */ /* 0x0001ec0000100800 */
[--C-:B------:R-:W-:Y:S01]  /*12130*/  @!P4 IMAD.IADD R62, R62, 0x1, -R68.reuse ;  /* 0x000000013e3ec824 */ /* 0x100fe200078e0a44 */
[----:B-1----:R-:W4:Y:S04]  /*12140*/  LDL.LU R46, [R1+0x13d4] ;  /* 0x0013d400012e7983 */ /* 0x002f280000300800 */
[----:B------:R-:W-:Y:S04]  /*12150*/  STL [R1+0x78], R62 ;  /* 0x0000783e01007387 */ /* 0x000fe80000100800 */
[----:B0-----:R-:W4:Y:S01]  /*12160*/  LDL R5, [R1+0x11b0] ;  /* 0x0011b00001057983 */ /* 0x001f220000100800 */
[----:B------:R-:W-:-:S03]  /*12170*/  @!P3 IMAD.IADD R26, R26, 0x1, -R68 ;  /* 0x000000011a1ab824 */ /* 0x000fc600078e0a44 */
[----:B------:R-:W4:Y:S01]  /*12180*/  LDL R4, [R1+0x11bc] ;  /* 0x0011bc0001047983 */ /* 0x000f220000100800 */
[----:B--2---:R-:W-:Y:S02]  /*12190*/  ISETP.GE.AND P3, PT, R7, RZ, PT ;  /* 0x000000ff0700720c */ /* 0x004fe40003f66270 */
[----:B------:R-:W-:-:S04]  /*121a0*/  LEA R7, P6, R6, R72, 0x1 ;  /* 0x0000004806077211 */ /* 0x000fc800078c08ff */
[----:B------:R-:W-:Y:S01]  /*121b0*/  LEA.HI.X.SX32 R6, R6, R69, 0x1, P6 ;  /* 0x0000004506067211 */ /* 0x000fe200030f0eff */
[----:B------:R0:W-:Y:S03]  /*121c0*/  STL [R1+0x794], R7 ;  /* 0x0007940701007387 */ /* 0x0001e60000100800 */
[-C--:B0-----:R-:W-:Y:S01]  /*121d0*/  @P0 LOP3.LUT R7, R7, R6.reuse, RZ, 0x3c, !PT ;  /* 0x0000000607070212 */ /* 0x081fe200078e3cff */
[----:B---3--:R0:W-:Y:S04]  /*121e0*/  STL [R1+0x450], R47 ;  /* 0x0004502f01007387 */ /* 0x0081e80000100800 */
[----:B0-----:R-:W2:Y:S04]  /*121f0*/  LDL.LU R47, [R1+0x80] ;  /* 0x00008000012f7983 */ /* 0x001ea80000300800 */
[----:B------:R0:W-:Y:S02]  /*12200*/  STL [R1+0x790], R6 ;  /* 0x0007900601007387 */ /* 0x0001e40000100800 */
[----:B0-----:R-:W-:-:S04]  /*12210*/  @P0 LOP3.LUT R6, R7, R6, RZ, 0x3c, !PT ;  /* 0x0000000607060212 */ /* 0x001fc800078e3cff */
[----:B------:R-:W-:-:S05]  /*12220*/  @P0 LOP3.LUT R7, R7, R6, RZ, 0x3c, !PT ;  /* 0x0000000607070212 */ /* 0x000fca00078e3cff */
[----:B------:R0:W3:Y:S01]  /*12230*/  @P0 LDG.E.U16 R22, desc[UR20][R6.64] ;  /* 0x0000001406160981 */ /* 0x0000e2000c1e1500 */
[C---:B------:R-:W-:Y:S01]  /*12240*/  ISETP.GT.U32.AND P4, PT, R68.reuse, R42, PT ;  /* 0x0000002a4400720c */ /* 0x040fe20003f84070 */
[----:B------:R-:W-:Y:S01]  /*12250*/  @!P5 IMAD.IADD R41, R41, 0x1, -R68 ;  /* 0x000000012929d824 */ /* 0x000fe200078e0a44 */
[----:B----4-:R-:W-:Y:S02]  /*12260*/  ISETP.GE.AND P5, PT, R5, RZ, PT ;  /* 0x000000ff0500720c */ /* 0x010fe40003fa6270 */
[----:B------:R-:W-:Y:S01]  /*12270*/  ISETP.GT.U32.AND P6, PT, R68, R26, PT ;  /* 0x0000001a4400720c */ /* 0x000fe20003fc4070 */
[----:B------:R-:W-:Y:S01]  /*12280*/  IMAD.MOV.U32 R5, RZ, RZ, R62 ;  /* 0x000000ffff057224 */ /* 0x000fe200078e003e */
[----:B------:R-:W-:Y:S01]  /*12290*/  PRMT R66, RZ, 0x7610, R66 ;  /* 0x00007610ff427816 */ /* 0x000fe20000000042 */
[----:B------:R-:W4:Y:S06]  /*122a0*/  LDL.LU R62, [R1+0x88] ;  /* 0x00008800013e7983 */ /* 0x000f2c0000300800 */
[----:B------:R-:W-:Y:S01]  /*122b0*/  @!P4 IMAD.IADD R42, R42, 0x1, -R68 ;  /* 0x000000012a2ac824 */ /* 0x000fe200078e0a44 */
[----:B------:R-:W-:Y:S01]  /*122c0*/  ISETP.GE.AND P4, PT, R4, RZ, PT ;  /* 0x000000ff0400720c */ /* 0x000fe20003f86270 */
[----:B------:R-:W-:-:S02]  /*122d0*/  IMAD.MOV.U32 R4, RZ, RZ, R41 ;  /* 0x000000ffff047224 */ /* 0x000fc400078e0029 */
[----:B------:R-:W-:Y:S01]  /*122e0*/  @!P3 IMAD.MOV R5, RZ, RZ, -R5 ;  /* 0x000000ffff05b224 */ /* 0x000fe200078e0a05 */
[C---:B------:R-:W-:Y:S01]  /*122f0*/  ISETP.GT.U32.AND P3, PT, R68.reuse, R42, PT ;  /* 0x0000002a4400720c */ /* 0x040fe20003f64070 */
[----:B------:R-:W-:Y:S01]  /*12300*/  @!P5 IMAD.MOV R4, RZ, RZ, -R4 ;  /* 0x000000ffff04d224 */ /* 0x000fe200078e0a04 */
[----:B------:R-:W-:Y:S02]  /*12310*/  ISETP.GT.U32.AND P5, PT, R68, R67, PT ;  /* 0x000000434400720c */ /* 0x000fe40003fa4070 */
[C---:B0-----:R-:W-:Y:S01]  /*12320*/  SEL R6, R73.reuse, R5, !P1 ;  /* 0x0000000549067207 */ /* 0x041fe20004800000 */
[----:B------:R-:W-:Y:S01]  /*12330*/  @!P6 IMAD.IADD R26, R26, 0x1, -R68 ;  /* 0x000000011a1ae824 */ /* 0x000fe200078e0a44 */
[----:B------:R-:W-:-:S03]  /*12340*/  SEL R4, R73, R4, !P1 ;  /* 0x0000000449047207 */ /* 0x000fc60004800000 */
[----:B------:R-:W-:Y:S01]  /*12350*/  IMAD R7, R6, UR4, RZ ;  /* 0x0000000406077c24 */ /* 0x000fe2000f8e02ff */
[----:B------:R-:W-:Y:S01]  /*12360*/  ISETP.GE.AND P6, PT, R71, RZ, PT ;  /* 0x000000ff4700720c */ /* 0x000fe20003fc6270 */
[----:B------:R-:W-:Y:S01]  /*12370*/  IMAD.MOV.U32 R5, RZ, RZ, R26 ;  /* 0x000000ffff057224 */ /* 0x000fe200078e001a */
[----:B------:R-:W-:Y:S01]  /*12380*/  PRMT R21, RZ, 0x7610, R21 ;  /* 0x00007610ff157816 */ /* 0x000fe20000000015 */
[----:B------:R-:W-:Y:S01]  /*12390*/  IMAD R6, R4, UR5, RZ ;  /* 0x0000000504067c24 */ /* 0x000fe2000f8e02ff */
[----:B------:R-:W-:Y:S01]  /*123a0*/  PRMT R37, RZ, 0x7610, R37 ;  /* 0x00007610ff257816 */ /* 0x000fe20000000025 */
[----:B------:R-:W-:Y:S01]  /*123b0*/  @!P3 IMAD.IADD R42, R42, 0x1, -R68 ;  /* 0x000000012a2ab824 */ /* 0x000fe200078e0a44 */
[----:B------:R-:W-:Y:S01]  /*123c0*/  PRMT R38, RZ, 0x7610, R38 ;  /* 0x00007610ff267816 */ /* 0x000fe20000000026 */
[----:B------:R-:W-:Y:S01]  /*123d0*/  @!P4 IMAD.MOV R5, RZ, RZ, -R5 ;  /* 0x000000ffff05c224 */ /* 0x000fe200078e0a05 */
[-C--:B------:R-:W-:Y:S01]  /*123e0*/  LEA R71, P4, R7, R72.reuse, 0x1 ;  /* 0x0000004807477211 */ /* 0x080fe200078808ff */
[----:B------:R-:W-:Y:S01]  /*123f0*/  @!P5 IMAD.IADD R67, R67, 0x1, -R68 ;  /* 0x000000014343d824 */ /* 0x000fe200078e0a44 */
[C---:B------:R-:W-:Y:S01]  /*12400*/  LEA R26, P5, R6.reuse, R72, 0x1 ;  /* 0x00000048061a7211 */ /* 0x040fe200078a08ff */
[----:B------:R-:W-:Y:S01]  /*12410*/  IMAD.MOV.U32 R4, RZ, RZ, R42 ;  /* 0x000000ffff047224 */ /* 0x000fe200078e002a */
[-C--:B------:R-:W-:Y:S01]  /*12420*/  LEA.HI.X.SX32 R7, R7, R69.reuse, 0x1, P4 ;  /* 0x0000004507077211 */ /* 0x080fe200020f0eff */
[----:B------:R-:W0:Y:S01]  /*12430*/  LDCU UR4, c[0x0][0x3b0] ;  /* 0x00007600ff0477ac */ /* 0x000e220008000800 */
[----:B------:R-:W-:Y:S01]  /*12440*/  LEA.HI.X.SX32 R42, R6, R69, 0x1, P5 ;  /* 0x00000045062a7211 */ /* 0x000fe200028f0eff */
[----:B------:R-:W-:Y:S01]  /*12450*/  @P0 IMAD.MOV.U32 R6, RZ, RZ, R71 ;  /* 0x000000ffff060224 */ /* 0x000fe200078e0047 */
[----:B------:R-:W1:Y:S04]  /*12460*/  LDCU UR5, c[0x0][0x3b0] ;  /* 0x00007600ff0577ac */ /* 0x000e680008000800 */
[----:B------:R0:W4:Y:S02]  /*12470*/  @P0 LDG.E.U16 R66, desc[UR20][R6.64] ;  /* 0x0000001406420981 */ /* 0x000124000c1e1500 */
[----:B0-----:R-:W-:-:S02]  /*12480*/  @P0 IMAD.MOV.U32 R6, RZ, RZ, R26 ;  /* 0x000000ffff060224 */ /* 0x001fc400078e001a */
[----:B---3--:R0:W-:Y:S04]  /*12490*/  STL [R1+0x44c], R22 ;  /* 0x00044c1601007387 */ /* 0x0081e80000100800 */
[----:B0-----:R-:W3:Y:S04]  /*124a0*/  LDL.LU R22, [R1+0x13d0] ;  /* 0x0013d00001167983 */ /* 0x001ee80000300800 */
[----:B------:R-:W3:Y:S04]  /*124b0*/  LDL.LU R41, [R1+0x90] ;  /* 0x0000900001297983 */ /* 0x000ee80000300800 */
[----:B------:R-:W-:Y:S04]  /*124c0*/  STL [R1+0x7c4], R71 ;  /* 0x0007c44701007387 */ /* 0x000fe80000100800 */
[----:B------:R-:W-:Y:S04]  /*124d0*/  STL [R1+0x7f4], R26 ;  /* 0x0007f41a01007387 */ /* 0x000fe80000100800 */
[----:B------:R0:W-:Y:S04]  /*124e0*/  STL [R1+0x7c0], R7 ;  /* 0x0007c00701007387 */ /* 0x0001e80000100800 */
[----:B------:R1:W-:Y:S01]  /*124f0*/  STL [R1+0x7f0], R42 ;  /* 0x0007f02a01007387 */ /* 0x0003e20000100800 */
[----:B--2---:R-:W-:Y:S01]  /*12500*/  ISETP.GT.U32.AND P3, PT, R68, R47, PT ;  /* 0x0000002f4400720c */ /* 0x004fe20003f64070 */
[----:B------:R-:W-:-:S02]  /*12510*/  @!P6 IMAD.MOV R4, RZ, RZ, -R4 ;  /* 0x000000ffff04e224 */ /* 0x000fc400078e0a04 */
[----:B0-----:R-:W-:Y:S01]  /*12520*/  @P0 IMAD.MOV.U32 R7, RZ, RZ, R42 ;  /* 0x000000ffff070224 */ /* 0x001fe200078e002a */
[----:B------:R-:W-:Y:S01]  /*12530*/  SEL R5, R73, R5, !P1 ;  /* 0x0000000549057207 */ /* 0x000fe20004800000 */
[----:B------:R-:W2:Y:S04]  /*12540*/  LDL R26, [R1+0x1240] ;  /* 0x00124000011a7983 */ /* 0x000ea80000100800 */
[----:B------:R-:W2:Y:S04]  /*12550*/  @P0 LDG.E.U16 R21, desc[UR20][R6.64] ;  /* 0x0000001406150981 */ /* 0x000ea8000c1e1500 */
[----:B------:R-:W3:Y:S01]  /*12560*/  LDL R6, [R1+0x1204] ;  /* 0x0012040001067983 */ /* 0x000ee20000100800 */
[----:B------:R-:W-:-:S02]  /*12570*/  ISETP.GT.U32.AND P6, PT, R68, R67, PT ;  /* 0x000000434400720c */ /* 0x000fc40003fc4070 */
[----:B------:R-:W-:Y:S01]  /*12580*/  SEL R4, R73, R4, !P1 ;  /* 0x0000000449047207 */ /* 0x000fe20004800000 */
[----:B------:R-:W-:Y:S01]  /*12590*/  IMAD R5, R5, UR7, RZ ;  /* 0x0000000705057c24 */ /* 0x000fe2000f8e02ff */
[----:B------:R-:W3:Y:S01]  /*125a0*/  LDL R7, [R1+0x1220] ;  /* 0x0012200001077983 */ /* 0x000ee20000100800 */
[--C-:B------:R-:W-:Y:S01]  /*125b0*/  @!P3 IMAD.IADD R47, R47, 0x1, -R68.reuse ;  /* 0x000000012f2fb824 */ /* 0x100fe200078e0a44 */
[----:B----4-:R-:W-:Y:S01]  /*125c0*/  ISETP.GT.U32.AND P4, PT, R68, R62, PT ;  /* 0x0000003e4400720c */ /* 0x010fe20003f84070 */
[----:B------:R-:W-:Y:S01]  /*125d0*/  IMAD R4, R4, UR12, RZ ;  /* 0x0000000c04047c24 */ /* 0x000fe2000f8e02ff */
[-C--:B-1----:R-:W-:Y:S01]  /*125e0*/  LEA R42, P3, R5, R72.reuse, 0x1 ;  /* 0x00000048052a7211 */ /* 0x082fe200078608ff */
[----:B------:R-:W0:Y:S04]  /*125f0*/  LDCU UR7, c[0x0][0x3b0] ;  /* 0x00007600ff0777ac */ /* 0x000e280008000800 */
[----:B------:R-:W-:Y:S01]  /*12600*/  @!P6 IMAD.IADD R67, R67, 0x1, -R68 ;  /* 0x000000014343e824 */ /* 0x000fe200078e0a44 */
[----:B------:R-:W-:Y:S01]  /*12610*/  LEA R71, P6, R4, R72, 0x1 ;  /* 0x0000004804477211 */ /* 0x000fe200078c08ff */
[----:B------:R-:W1:Y:S01]  /*12620*/  LDCU UR12, c[0x0][0x3b0] ;  /* 0x00007600ff0c77ac */ /* 0x000e620008000800 */
[----:B------:R-:W-:Y:S01]  /*12630*/  LEA.HI.X.SX32 R5, R5, R69, 0x1, P3 ;  /* 0x0000004505057211 */ /* 0x000fe200018f0eff */
[----:B--2---:R2:W-:Y:S01]  /*12640*/  STL [R1+0x444], R21 ;  /* 0x0004441501007387 */ /* 0x0045e20000100800 */
[----:B---3--:R-:W-:-:S03]  /*12650*/  ISETP.GE.AND P3, PT, R6, RZ, PT ;  /* 0x000000ff0600720c */ /* 0x008fc60003f66270 */
[----:B--2---:R-:W2:Y:S01]  /*12660*/  LDL R21, [R1+0x1244] ;  /* 0x0012440001157983 */ /* 0x004ea20000100800 */
[----:B------:R-:W-:Y:S01]  /*12670*/  LEA.HI.X.SX32 R6, R4, R69, 0x1, P6 ;  /* 0x0000004504067211 */ /* 0x000fe200030f0eff */
[----:B------:R-:W-:Y:S02]  /*12680*/  @P0 IMAD.MOV.U32 R4, RZ, RZ, R42 ;  /* 0x000000ffff040224 */ /* 0x000fe400078e002a */
[----:B------:R3:W-:Y:S04]  /*12690*/  STL [R1+0x448], R66 ;  /* 0x0004484201007387 */ /* 0x0007e80000100800 */
[----:B------:R4:W2:Y:S04]  /*126a0*/  @P0 LDG.E.U16 R37, desc[UR20][R4.64] ;  /* 0x0000001404250981 */ /* 0x0008a8000c1e1500 */
[----:B---3--:R-:W3:Y:S04]  /*126b0*/  LDL.LU R66, [R1+0x8c] ;  /* 0x00008c0001427983 */ /* 0x008ee80000300800 */
[----:B------:R-:W-:Y:S01]  /*126c0*/  STL [R1+0x824], R42 ;  /* 0x0008242a01007387 */ /* 0x000fe20000100800 */
[----:B----4-:R-:W-:-:S03]  /*126d0*/  @P0 IMAD.MOV.U32 R4, RZ, RZ, R71 ;  /* 0x000000ffff040224 */ /* 0x010fc600078e0047 */
[----:B------:R-:W-:Y:S04]  /*126e0*/  STL [R1+0x84], R67 ;  /* 0x0000844301007387 */ /* 0x000fe80000100800 */
[----:B------:R-:W-:Y:S04]  /*126f0*/  STL [R1+0x854], R71 ;  /* 0x0008544701007387 */ /* 0x000fe80000100800 */
[----:B------:R4:W-:Y:S01]  /*12700*/  STL [R1+0x820], R5 ;  /* 0x0008200501007387 */ /* 0x0009e20000100800 */
[----:B------:R-:W-:Y:S01]  /*12710*/  ISETP.GT.U32.AND P5, PT, R68, R41, PT ;  /* 0x000000294400720c */ /* 0x000fe20003fa4070 */
[----:B------:R-:W-:-:S02]  /*12720*/  @!P4 IMAD.IADD R62, R62, 0x1, -R68 ;  /* 0x000000013e3ec824 */ /* 0x000fc400078e0a44 */
[----:B----4-:R-:W-:Y:S01]  /*12730*/  @P0 IMAD.MOV.U32 R5, RZ, RZ, R6 ;  /* 0x000000ffff050224 */ /* 0x010fe200078e0006 */
[----:B------:R-:W-:Y:S01]  /*12740*/  ISETP.GE.AND P6, PT, R7, RZ, PT ;  /* 0x000000ff0700720c */ /* 0x000fe20003fc6270 */
[----:B------:R-:W4:Y:S04]  /*12750*/  LDL.LU R42, [R1+0x13cc] ;  /* 0x0013cc00012a7983 */ /* 0x000f280000300800 */
[----:B------:R0:W4:Y:S01]  /*12760*/  @P0 LDG.E.U16 R38, desc[UR20][R4.64] ;  /* 0x0000001404260981 */ /* 0x000122000c1e1500 */
[----:B------:R-:W-:-:S03]  /*12770*/  ISETP.GT.U32.AND P4, PT, R68, R47, PT ;  /* 0x0000002f4400720c */ /* 0x000fc60003f84070 */
[----:B------:R-:W-:Y:S01]  /*12780*/  @!P5 IMAD.IADD R41, R41, 0x1, -R68 ;  /* 0x000000012929d824 */ /* 0x000fe200078e0a44 */
[----:B------:R-:W-:Y:S01]  /*12790*/  ISETP.GT.U32.AND P5, PT, R68, R62, PT ;  /* 0x0000003e4400720c */ /* 0x000fe20003fa4070 */
[----:B0-----:R-:W-:-:S08]  /*127a0*/  IMAD.MOV.U32 R5, RZ, RZ, R67 ;  /* 0x000000ffff057224 */ /* 0x001fd000078e0043 */
[----:B------:R-:W-:Y:S01]  /*127b0*/  @!P4 IMAD.IADD R47, R47, 0x1, -R68 ;  /* 0x000000012f2fc824 */ /* 0x000fe200078e0a44 */
[----:B------:R-:W-:Y:S01]  /*127c0*/  ISETP.GT.U32.AND P4, PT, R68, R41, PT ;  /* 0x000000294400720c */ /* 0x000fe20003f84070 */
[----:B------:R-:W-:Y:S02]  /*127d0*/  @!P3 IMAD.MOV R5, RZ, RZ, -R5 ;  /* 0x000000ffff05b224 */ /* 0x000fe400078e0a05 */
[----:B------:R-:W-:-:S03]  /*127e0*/  IMAD.MOV.U32 R4, RZ, RZ, R47 ;  /* 0x000000ffff047224 */ /* 0x000fc600078e002f */
[----:B------:R-:W-:Y:S01]  /*127f0*/  SEL R5, R73, R5, !P1 ;  /* 0x0000000549057207 */ /* 0x000fe20004800000 */
[----:B------:R-:W-:-:S05]  /*12800*/  @!P6 IMAD.MOV R4, RZ, RZ, -R4 ;  /* 0x000000ffff04e224 */ /* 0x000fca00078e0a04 */
[----:B------:R-:W-:Y:S01]  /*12810*/  SEL R4, R73, R4, !P1 ;  /* 0x0000000449047207 */ /* 0x000fe20004800000 */
[--C-:B------:R-:W-:Y:S02]  /*12820*/  @!P4 IMAD.IADD R41, R41, 0x1, -R68.reuse ;  /* 0x000000012929c824 */ /* 0x100fe400078e0a44 */
[----:B------:R-:W-:Y:S02]  /*12830*/  @!P5 IMAD.IADD R62, R62, 0x1, -R68 ;  /* 0x000000013e3ed824 */ /* 0x000fe400078e0a44 */
[----:B------:R-:W-:Y:S01]  /*12840*/  IMAD R4, R4, UR5, RZ ;  /* 0x0000000504047c24 */ /* 0x000fe2000f8e02ff */
[----:B------:R-:W-:Y:S01]  /*12850*/  PRMT R39, RZ, 0x7610, R39 ;  /* 0x00007610ff277816 */ /* 0x000fe20000000027 */
[----:B------:R-:W0:Y:S01]  /*12860*/  LDCU UR5, c[0x0][0x3b0] ;  /* 0x00007600ff0577ac */ /* 0x000e220008000800 */
[----:B------:R-:W-:Y:S02]  /*12870*/  ISETP.GE.AND P6, PT, R26, RZ, PT ;  /* 0x000000ff1a00720c */ /* 0x000fe40003fc6270 */
[----:B------:R-:W-:Y:S01]  /*12880*/  PRMT R8, RZ, 0x7610, R8 ;  /* 0x00007610ff087816 */ /* 0x000fe20000000008 */
[----:B--2---:R2:W-:Y:S01]  /*12890*/  STL [R1+0x440], R37 ;  /* 0x0004402501007387 */ /* 0x0045e20000100800 */
[----:B---3--:R-:W-:-:S03]  /*128a0*/  ISETP.GT.U32.AND P3, PT, R68, R66, PT ;  /* 0x000000424400720c */ /* 0x008fc60003f64070 */
[----:B--2---:R-:W2:Y:S04]  /*128b0*/  LDL.LU R37, [R1+0x13c8] ;  /* 0x0013c80001257983 */ /* 0x004ea80000300800 */
[----:B------:R3:W-:Y:S01]  /*128c0*/  STL [R1+0x850], R6 ;  /* 0x0008500601007387 */ /* 0x0007e20000100800 */
[----:B------:R-:W-:Y:S01]  /*128d0*/  ISETP.GE.AND P5, PT, R21, RZ, PT ;  /* 0x000000ff1500720c */ /* 0x000fe20003fa6270 */
[----:B---3--:R-:W-:Y:S01]  /*128e0*/  IMAD R6, R5, UR4, RZ ;  /* 0x0000000405067c24 */ /* 0x008fe2000f8e02ff */
[----:B------:R-:W-:-:S03]  /*128f0*/  PRMT R92, RZ, 0x7610, R92 ;  /* 0x00007610ff5c7816 */ /* 0x000fc6000000005c */
[----:B------:R-:W-:Y:S01]  /*12900*/  @!P3 IMAD.IADD R66, R66, 0x1, -R68 ;  /* 0x000000014242b824 */ /* 0x000fe200078e0a44 */
[----:B------:R-:W3:Y:S01]  /*12910*/  LDCU UR4, c[0x0][0x3b0] ;  /* 0x00007600ff0477ac */ /* 0x000ee20008000800 */
[-C--:B------:R-:W-:Y:S01]  /*12920*/  LEA R7, P4, R6, R72.reuse, 0x1 ;  /* 0x0000004806077211 */ /* 0x080fe200078808ff */
[----:B------:R-:W-:Y:S01]  /*12930*/  IMAD.MOV.U32 R5, RZ, RZ, R62 ;  /* 0x000000ffff057224 */ /* 0x000fe200078e003e */
[----:B------:R-:W-:Y:S02]  /*12940*/  LEA R21, P3, R4, R72, 0x1 ;  /* 0x0000004804157211 */ /* 0x000fe400078608ff */
[----:B------:R-:W-:Y:S01]  /*12950*/  LEA.HI.X.SX32 R6, R6, R69, 0x1, P4 ;  /* 0x0000004506067211 */ /* 0x000fe200020f0eff */
[----:B----4-:R4:W-:Y:S04]  /*12960*/  STL [R1+0x43c], R38 ;  /* 0x00043c2601007387 */ /* 0x0109e80000100800 */
[----:B----4-:R-:W4:Y:S04]  /*12970*/  LDL.LU R38, [R1+0x9c] ;  /* 0x00009c0001267983 */ /* 0x010f280000300800 */
[----:B------:R-:W2:Y:S04]  /*12980*/  LDL.LU R67, [R1+0x98] ;  /* 0x0000980001437983 */ /* 0x000ea80000300800 */
[----:B------:R0:W-:Y:S04]  /*12990*/  STL [R1+0x80], R47 ;  /* 0x0000802f01007387 */ /* 0x0001e80000100800 */
[----:B0-----:R-:W2:Y:S04]  /*129a0*/  LDL R47, [R1+0x1270] ;  /* 0x00127000012f7983 */ /* 0x001ea80000100800 */
[----:B------:R0:W-:Y:S04]  /*129b0*/  STL [R1+0x88], R62 ;  /* 0x0000883e01007387 */ /* 0x0001e80000100800 */
[----:B0-----:R-:W3:Y:S04]  /*129c0*/  LDL.LU R62, [R1+0x94] ;  /* 0x00009400013e7983 */ /* 0x001ee80000300800 */
[----:B------:R0:W-:Y:S04]  /*129d0*/  STL [R1+0x884], R7 ;  /* 0x0008840701007387 */ /* 0x0001e80000100800 */
[----:B------:R-:W-:Y:S01]  /*129e0*/  STL [R1+0x8b4], R21 ;  /* 0x0008b41501007387 */ /* 0x000fe20000100800 */
[----:B0-----:R-:W-:-:S03]  /*129f0*/  @P0 LOP3.LUT R7, R7, R6, RZ, 0x3c, !PT ;  /* 0x0000000607070212 */ /* 0x001fc600078e3cff */
[----:B------:R0:W-:Y:S01]  /*12a00*/  STL [R1+0x880], R6 ;  /* 0x0008800601007387 */ /* 0x0001e20000100800 */
[----:B------:R-:W-:Y:S02]  /*12a10*/  LEA.HI.X.SX32 R26, R4, R69, 0x1, P3 ;  /* 0x00000045041a7211 */ /* 0x000fe400018f0eff */
[----:B0-----:R-:W-:-:S04]  /*12a20*/  @P0 LOP3.LUT R6, R7, R6, RZ, 0x3c, !PT ;  /* 0x0000000607060212 */ /* 0x001fc800078e3cff */
[----:B------:R-:W-:-:S05]  /*12a30*/  @P0 LOP3.LUT R7, R7, R6, RZ, 0x3c, !PT ;  /* 0x0000000607070212 */ /* 0x000fca00078e3cff */
[----:B------:R0:W3:Y:S02]  /*12a40*/  @P0 LDG.E.U16 R39, desc[UR20][R6.64] ;  /* 0x0000001406270981 */ /* 0x0000e4000c1e1500 */
[----:B0-----:R-:W-:Y:S02]  /*12a50*/  @P0 IMAD.MOV.U32 R6, RZ, RZ, R21 ;  /* 0x000000ffff060224 */ /* 0x001fe400078e0015 */
[----:B------:R-:W-:-:S05]  /*12a60*/  @P0 IMAD.MOV.U32 R7, RZ, RZ, R26 ;  /* 0x000000ffff070224 */ /* 0x000fca00078e001a */
[----:B------:R0:W4:Y:S01]  /*12a70*/  @P0 LDG.E.U16 R8, desc[UR20][R6.64] ;  /* 0x0000001406080981 */ /* 0x000122000c1e1500 */
[----:B------:R-:W-:Y:S01]  /*12a80*/  ISETP.GT.U32.AND P4, PT, R68, R66, PT ;  /* 0x000000424400720c */ /* 0x000fe20003f84070 */
[----:B------:R-:W-:Y:S02]  /*12a90*/  @!P6 IMAD.MOV R5, RZ, RZ, -R5 ;  /* 0x000000ffff05e224 */ /* 0x000fe400078e0a05 */
[----:B------:R-:W-:-:S04]  /*12aa0*/  IMAD.MOV.U32 R4, RZ, RZ, R41 ;  /* 0x000000ffff047224 */ /* 0x000fc800078e0029 */
[----:B------:R-:W-:Y:S01]  /*12ab0*/  @!P5 IMAD.MOV R4, RZ, RZ, -R4 ;  /* 0x000000ffff04d224 */ /* 0x000fe200078e0a04 */
[C---:B0-----:R-:W-:Y:S01]  /*12ac0*/  SEL R6, R73.reuse, R5, !P1 ;  /* 0x0000000549067207 */ /* 0x041fe20004800000 */
[----:B------:R0:W-:Y:S03]  /*12ad0*/  STL [R1+0x8b0], R26 ;  /* 0x0008b01a01007387 */ /* 0x0001e60000100800 */
[----:B------:R-:W-:Y:S01]  /*12ae0*/  SEL R5, R73, R4, !P1 ;  /* 0x0000000449057207 */ /* 0x000fe20004800000 */
[----:B------:R-:W-:Y:S02]  /*12af0*/  @!P4 IMAD.IADD R66, R66, 0x1, -R68 ;  /* 0x000000014242c824 */ /* 0x000fe400078e0a44 */
[----:B------:R-:W-:Y:S01]  /*12b00*/  IMAD R6, R6, UR7, RZ ;  /* 0x0000000706067c24 */ /* 0x000fe2000f8e02ff */
[----:B------:R-:W-:Y:S01]  /*12b10*/  PRMT R7, RZ, 0x7610, R7 ;  /* 0x00007610ff077816 */ /* 0x000fe20000000007 */
[----:B------:R-:W-:Y:S01]  /*12b20*/  IMAD.MOV.U32 R4, RZ, RZ, R66 ;  /* 0x000000ffff047224 */ /* 0x000fe200078e0042 */
[----:B------:R-:W-:Y:S01]  /*12b30*/  PRMT R34, RZ, 0x7610, R34 ;  /* 0x00007610ff227816 */ /* 0x000fe20000000022 */
[----:B0-----:R-:W4:Y:S01]  /*12b40*/  LDL R26, [R1+0x12a4] ;  /* 0x0012a400011a7983 */ /* 0x001f220000100800 */
[----:B-1----:R-:W-:Y:S01]  /*12b50*/  IMAD R5, R5, UR12, RZ ;  /* 0x0000000c05057c24 */ /* 0x002fe2000f8e02ff */
[C---:B------:R-:W-:Y:S01]  /*12b60*/  LEA R21, P4, R6.reuse, R72, 0x1 ;  /* 0x0000004806157211 */ /* 0x040fe200078808ff */
[----:B------:R-:W0:Y:S03]  /*12b70*/  LDCU UR7, c[0x0][0x3b0] ;  /* 0x00007600ff0777ac */ /* 0x000e260008000800 */
[----:B------:R-:W-:Y:S01]  /*12b80*/  LEA.HI.X.SX32 R41, R6, R69, 0x1, P4 ;  /* 0x0000004506297211 */ /* 0x000fe200020f0eff */
[----:B------:R-:W1:Y:S01]  /*12b90*/  LDCU UR12, c[0x0][0x3b0] ;  /* 0x00007600ff0c77ac */ /* 0x000e620008000800 */
[----:B--2---:R-:W-:-:S13]  /*12ba0*/  ISETP.GE.AND P5, PT, R47, RZ, PT ;  /* 0x000000ff2f00720c */ /* 0x004fda0003fa6270 */
[----:B------:R-:W-:-:S05]  /*12bb0*/  @!P5 IMAD.MOV R4, RZ, RZ, -R4 ;  /* 0x000000ffff04d224 */ /* 0x000fca00078e0a04 */
[----:B------:R-:W-:Y:S01]  /*12bc0*/  SEL R6, R73, R4, !P1 ;  /* 0x0000000449067207 */ /* 0x000fe20004800000 */
[----:B------:R-:W-:Y:S01]  /*12bd0*/  @P0 IMAD.MOV.U32 R4, RZ, RZ, R21 ;  /* 0x000000ffff040224 */ /* 0x000fe200078e0015 */
[----:B---3--:R2:W-:Y:S04]  /*12be0*/  STL [R1+0x438], R39 ;  /* 0x0004382701007387 */ /* 0x0085e80000100800 */
[----:B--2---:R-:W2:Y:S04]  /*12bf0*/  LDL.LU R39, [R1+0xa0] ;  /* 0x0000a00001277983 */ /* 0x004ea80000300800 */
[----:B------:R-:W3:Y:S04]  /*12c00*/  LDL R47, [R1+0x12c0] ;  /* 0x0012c000012f7983 */ /* 0x000ee80000100800 */
[----:B------:R0:W-:Y:S04]  /*12c10*/  STL [R1+0x8c], R66 ;  /* 0x00008c4201007387 */ /* 0x0001e80000100800 */
[----:B0-----:R-:W2:Y:S04]  /*12c20*/  LDL R66, [R1+0x12cc] ;  /* 0x0012cc0001427983 */ /* 0x001ea80000100800 */
[----:B----4-:R0:W-:Y:S02]  /*12c30*/  STL [R1+0x388], R8 ;  /* 0x0003880801007387 */ /* 0x0101e40000100800 */
[----:B0-----:R-:W-:-:S04]  /*12c40*/  LEA R8, P5, R5, R72, 0x1 ;  /* 0x0000004805087211 */ /* 0x001fc800078a08ff */
[----:B------:R-:W-:Y:S01]  /*12c50*/  LEA.HI.X.SX32 R71, R5, R69, 0x1, P5 ;  /* 0x0000004505477211 */ /* 0x000fe200028f0eff */
[----:B------:R-:W-:-:S05]  /*12c60*/  @P0 IMAD.MOV.U32 R5, RZ, RZ, R41 ;  /* 0x000000ffff050224 */ /* 0x000fca00078e0029 */
[----:B------:R0:W4:Y:S02]  /*12c70*/  @P0 LDG.E.U16 R92, desc[UR20][R4.64] ;  /* 0x00000014045c0981 */ /* 0x000124000c1e1500 */
[----:B0-----:R-:W-:Y:S02]  /*12c80*/  @P0 IMAD.MOV.U32 R4, RZ, RZ, R8 ;  /* 0x000000ffff040224 */ /* 0x001fe400078e0008 */
[----:B------:R-:W-:-:S05]  /*12c90*/  @P0 IMAD.MOV.U32 R5, RZ, RZ, R71 ;  /* 0x000000ffff050224 */ /* 0x000fca00078e0047 */
[----:B------:R0:W2:Y:S01]  /*12ca0*/  @P0 LDG.E.U16 R7, desc[UR20][R4.64] ;  /* 0x0000001404070981 */ /* 0x0000a2000c1e1500 */
[C---:B------:R-:W-:Y:S02]  /*12cb0*/  ISETP.GT.U32.AND P3, PT, R68.reuse, R67, PT ;  /* 0x000000434400720c */ /* 0x040fe40003f64070 */
[----:B------:R-:W-:-:S11]  /*12cc0*/  ISETP.GT.U32.AND P6, PT, R68, R38, PT ;  /* 0x000000264400720c */ /* 0x000fd60003fc4070 */
[--C-:B------:R-:W-:Y:S02]  /*12cd0*/  @!P3 IMAD.IADD R67, R67, 0x1, -R68.reuse ;  /* 0x000000014343b824 */ /* 0x100fe400078e0a44 */
[----:B------:R-:W-:-:S03]  /*12ce0*/  @!P6 IMAD.IADD R38, R38, 0x1, -R68 ;  /* 0x000000012626e824 */ /* 0x000fc600078e0a44 */
[C---:B------:R-:W-:Y:S01]  /*12cf0*/  ISETP.GT.U32.AND P6, PT, R68.reuse, R67, PT ;  /* 0x000000434400720c */ /* 0x040fe20003fc4070 */
[----:B------:R-:W-:Y:S01]  /*12d00*/  STL [R1+0x8e4], R21 ;  /* 0x0008e41501007387 */ /* 0x000fe20000100800 */
[----:B------:R-:W-:Y:S01]  /*12d10*/  ISETP.GT.U32.AND P4, PT, R68, R62, PT ;  /* 0x0000003e4400720c */ /* 0x000fe20003f84070 */
[----:B------:R-:W-:Y:S01]  /*12d20*/  IMAD R6, R6, UR4, RZ ;  /* 0x0000000406067c24 */ /* 0x000fe2000f8e02ff */
[----:B------:R-:W-:Y:S01]  /*12d30*/  ISETP.GE.AND P5, PT, R26, RZ, PT ;  /* 0x000000ff1a00720c */ /* 0x000fe20003fa6270 */
[----:B------:R-:W-:Y:S01]  /*12d40*/  STL [R1+0x914], R8 ;  /* 0x0009140801007387 */ /* 0x000fe20000100800 */
[----:B0-----:R-:W-:Y:S01]  /*12d50*/  PRMT R4, RZ, 0x7610, R4 ;  /* 0x00007610ff047816 */ /* 0x001fe20000000004 */
[----:B------:R-:W0:Y:S02]  /*12d60*/  LDCU UR4, c[0x0][0x3b0] ;  /* 0x00007600ff0477ac */ /* 0x000e240008000800 */
[----:B------:R1:W-:Y:S04]  /*12d70*/  STL [R1+0x8e0], R41 ;  /* 0x0008e02901007387 */ /* 0x0003e80000100800 */
[--C-:B------:R-:W-:Y:S01]  /*12d80*/  @!P6 IMAD.IADD R67, R67, 0x1, -R68.reuse ;  /* 0x000000014343e824 */ /* 0x100fe200078e0a44 */
[----:B-1----:R-:W4:Y:S04]  /*12d90*/  LDL.LU R41, [R1+0x13c4] ;  /* 0x0013c40001297983 */ /* 0x002f280000300800 */
[----:B------:R-:W4:Y:S04]  /*12da0*/  LDL.LU R21, [R1+0x13c0] ;  /* 0x0013c00001157983 */ /* 0x000f280000300800 */
[----:B------:R-:W-:Y:S04]  /*12db0*/  STL [R1+0x910], R71 ;  /* 0x0009104701007387 */ /* 0x000fe80000100800 */
[----:B------:R-:W4:Y:S01]  /*12dc0*/  LDL.LU R26, [R1+0xac] ;  /* 0x0000ac00011a7983 */ /* 0x000f220000300800 */
[----:B------:R-:W-:Y:S01]  /*12dd0*/  @!P4 IMAD.IADD R62, R62, 0x1, -R68 ;  /* 0x000000013e3ec824 */ /* 0x000fe200078e0a44 */
[----:B---3--:R-:W-:-:S02]  /*12de0*/  ISETP.GE.AND P4, PT, R47, RZ, PT ;  /* 0x000000ff2f00720c */ /* 0x008fc40003f86270 */
[----:B--2---:R1:W-:Y:S04]  /*12df0*/  STL [R1+0x380], R7 ;  /* 0x0003800701007387 */ /* 0x0043e80000100800 */
[----:B------:R-:W-:Y:S01]  /*12e00*/  STL [R1+0x98], R67 ;  /* 0x0000984301007387 */ /* 0x000fe20000100800 */
[----:B-1----:R-:W-:-:S04]  /*12e10*/  LEA R7, P6, R6, R72, 0x1 ;  /* 0x0000004806077211 */ /* 0x002fc800078c08ff */
[----:B------:R-:W-:Y:S01]  /*12e20*/  LEA.HI.X.SX32 R6, R6, R69, 0x1, P6 ;  /* 0x0000004506067211 */ /* 0x000fe200030f0eff */
[----:B------:R1:W-:Y:S04]  /*12e30*/  STL [R1+0x944], R7 ;  /* 0x0009440701007387 */ /* 0x0003e80000100800 */
[----:B------:R-:W2:Y:S04]  /*12e40*/  LDL R71, [R1+0x125c] ;  /* 0x00125c0001477983 */ /* 0x000ea80000100800 */
[----:B------:R-:W3:Y:S01]  /*12e50*/  LDL.LU R47, [R1+0xa8] ;  /* 0x0000a800012f7983 */ /* 0x000ee20000300800 */
[----:B-1----:R-:W-:-:S03]  /*12e60*/  @P0 LOP3.LUT R7, R7, R6, RZ, 0x3c, !PT ;  /* 0x0000000607070212 */ /* 0x002fc600078e3cff */
[----:B------:R1:W-:Y:S02]  /*12e70*/  STL [R1+0x940], R6 ;  /* 0x0009400601007387 */ /* 0x0003e40000100800 */
[----:B-1----:R-:W-:-:S04]  /*12e80*/  @P0 LOP3.LUT R6, R7, R6, RZ, 0x3c, !PT ;  /* 0x0000000607060212 */ /* 0x002fc800078e3cff */
[----:B------:R-:W-:-:S05]  /*12e90*/  @P0 LOP3.LUT R7, R7, R6, RZ, 0x3c, !PT ;  /* 0x0000000607070212 */ /* 0x000fca00078e3cff */
[----:B------:R1:W2:Y:S01]  /*12ea0*/  @P0 LDG.E.U16 R4, desc[UR20][R6.64] ;  /* 0x0000001406040981 */ /* 0x0002a2000c1e1500 */
[C---:B------:R-:W-:Y:S02]  /*12eb0*/  ISETP.GT.U32.AND P3, PT, R68.reuse, R38, PT ;  /* 0x000000264400720c */ /* 0x040fe40003f64070 */
[----:B------:R-:W-:-:S11]  /*12ec0*/  ISETP.GT.U32.AND P6, PT, R68, R62, PT ;  /* 0x0000003e4400720c */ /* 0x000fd60003fc4070 */
[----:B------:R-:W-:Y:S01]  /*12ed0*/  @!P3 IMAD.IADD R38, R38, 0x1, -R68 ;  /* 0x000000012626b824 */ /* 0x000fe200078e0a44 */
[----:B------:R-:W-:-:S03]  /*12ee0*/  ISETP.GT.U32.AND P3, PT, R68, R39, PT ;  /* 0x000000274400720c */ /* 0x000fc60003f64070 */
[----:B------:R-:W-:-:S04]  /*12ef0*/  IMAD.MOV.U32 R5, RZ, RZ, R38 ;  /* 0x000000ffff057224 */ /* 0x000fc800078e0026 */
[----:B------:R-:W-:Y:S01]  /*12f00*/  @!P5 IMAD.MOV R5, RZ, RZ, -R5 ;  /* 0x000000ffff05d224 */ /* 0x000fe200078e0a05 */
[----:B------:R-:W-:-:S05]  /*12f10*/  ISETP.GE.AND P5, PT, R66, RZ, PT ;  /* 0x000000ff4200720c */ /* 0x000fca0003fa6270 */
[----:B------:R-:W-:Y:S01]  /*12f20*/  @!P3 IMAD.IADD R39, R39, 0x1, -R68 ;  /* 0x000000012727b824 */ /* 0x000fe200078e0a44 */
[----:B-1----:R-:W-:-:S04]  /*12f30*/  SEL R6, R73, R5, !P1 ;  /* 0x0000000549067207 */ /* 0x002fc80004800000 */
[----:B------:R-:W-:Y:S01]  /*12f40*/  ISETP.GT.U32.AND P3, PT, R68, R39, PT ;  /* 0x000000274400720c */ /* 0x000fe20003f64070 */
[----:B------:R-:W-:Y:S02]  /*12f50*/  @!P6 IMAD.IADD R62, R62, 0x1, -R68 ;  /* 0x000000013e3ee824 */ /* 0x000fe400078e0a44 */
[----:B0-----:R-:W-:Y:S01]  /*12f60*/  IMAD R6, R6, UR4, RZ ;  /* 0x0000000406067c24 */ /* 0x001fe2000f8e02ff */
[----:B------:R-:W-:Y:S01]  /*12f70*/  PRMT R30, RZ, 0x7610, R30 ;  /* 0x00007610ff1e7816 */ /* 0x000fe2000000001e */
[----:B------:R-:W0:Y:S08]  /*12f80*/  LDCU UR4, c[0x0][0x3b0] ;  /* 0x00007600ff0477ac */ /* 0x000e300008000800 */
[----:B------:R-:W-:Y:S01]  /*12f90*/  @!P3 IMAD.IADD R39, R39, 0x1, -R68 ;  /* 0x000000012727b824 */ /* 0x000fe200078e0a44 */
[----:B--2---:R1:W-:Y:S04]  /*12fa0*/  STL [R1+0x37c], R4 ;  /* 0x00037c0401007387 */ /* 0x0043e80000100800 */
[----:B------:R-:W2:Y:S01]  /*12fb0*/  LDL.LU R8, [R1+0xb0] ;  /* 0x0000b00001087983 */ /* 0x000ea20000300800 */
[----:B-1----:R-:W-:-:S04]  /*12fc0*/  IMAD.MOV.U32 R4, RZ, RZ, R67 ;  /* 0x000000ffff047224 */ /* 0x002fc800078e0043 */
[----:B------:R-:W-:Y:S01]  /*12fd0*/  @!P4 IMAD.MOV R4, RZ, RZ, -R4 ;  /* 0x000000ffff04c224 */ /* 0x000fe200078e0a04 */
[----:B----4-:R-:W-:Y:S04]  /*12fe0*/  STL [R1+0x384], R92 ;  /* 0x0003845c01007387 */ /* 0x010fe80000100800 */
[----:B------:R-:W-:Y:S01]  /*12ff0*/  SEL R5, R73, R4, !P1 ;  /* 0x0000000449057207 */ /* 0x000fe20004800000 */
[----:B------:R-:W4:Y:S01]  /*13000*/  LDL.LU R66, [R1+0xa4] ;  /* 0x0000a40001427983 */ /* 0x000f220000300800 */
[----:B------:R-:W-:-:S03]  /*13010*/  IMAD.MOV.U32 R4, RZ, RZ, R62 ;  /* 0x000000ffff047224 */ /* 0x000fc600078e003e */
[----:B------:R1:W-:Y:S01]  /*13020*/  STL [R1+0x94], R62 ;  /* 0x0000943e01007387 */ /* 0x0003e20000100800 */
[----:B------:R-:W-:Y:S01]  /*13030*/  IMAD R5, R5, UR5, RZ ;  /* 0x0000000505057c24 */ /* 0x000fe2000f8e02ff */
[----:B------:R-:W-:Y:S01]  /*13040*/  ISETP.GT.U32.AND P4, PT, R68, R26, PT ;  /* 0x0000001a4400720c */ /* 0x000fe20003f84070 */
[----:B------:R-:W-:Y:S01]  /*13050*/  @!P5 IMAD.MOV R4, RZ, RZ, -R4 ;  /* 0x000000ffff04d224 */ /* 0x000fe200078e0a04 */
[----:B------:R-:W-:Y:S01]  /*13060*/  PRMT R7, RZ, 0x7610, R7 ;  /* 0x00007610ff077816 */ /* 0x000fe20000000007 */
[----:B------:R-:W0:Y:S01]  /*13070*/  LDCU UR5, c[0x0][0x3b0] ;  /* 0x00007600ff0577ac */ /* 0x000e220008000800 */
[-C--:B------:R-:W-:Y:S02]  /*13080*/  LEA R67, P3, R5, R72.reuse, 0x1 ;  /* 0x0000004805437211 */ /* 0x080fe400078608ff */
[----:B-1----:R-:W-:-:S04]  /*13090*/  LEA R62, P6, R6, R72, 0x1 ;  /* 0x00000048063e7211 */ /* 0x002fc800078c08ff */
[-C--:B------:R-:W-:Y:S02]  /*130a0*/  LEA.HI.X.SX32 R38, R6, R69.reuse, 0x1, P6 ;  /* 0x0000004506267211 */ /* 0x080fe400030f0eff */
[----:B------:R-:W-:Y:S02]  /*130b0*/  LEA.HI.X.SX32 R92, R5, R69, 0x1, P3 ;  /* 0x00000045055c7211 */ /* 0x000fe400018f0eff */
[----:B------:R-:W-:Y:S01]  /*130c0*/  SEL R6, R73, R4, !P1 ;  /* 0x0000000449067207 */ /* 0x000fe20004800000 */
[----:B------:R-:W-:Y:S02]  /*130d0*/  @P0 IMAD.MOV.U32 R4, RZ, RZ, R62 ;  /* 0x000000ffff040224 */ /* 0x000fe400078e003e */
[----:B------:R-:W-:-:S05]  /*130e0*/  @P0 IMAD.MOV.U32 R5, RZ, RZ, R38 ;  /* 0x000000ffff050224 */ /* 0x000fca00078e0026 */
[----:B------:R1:W2:Y:S02]  /*130f0*/  @P0 LDG.E.U16 R34, desc[UR20][R4.64] ;  /* 0x0000001404220981 */ /* 0x0002a4000c1e1500 */
[----:B-1----:R-:W-:Y:S02]  /*13100*/  @P0 IMAD.MOV.U32 R4, RZ, RZ, R67 ;  /* 0x000000ffff040224 */ /* 0x002fe400078e0043 */
[----:B------:R-:W-:-:S05]  /*13110*/  @P0 IMAD.MOV.U32 R5, RZ, RZ, R92 ;  /* 0x000000ffff050224 */ /* 0x000fca00078e005c */
[----:B------:R1:W4:Y:S01]  /*13120*/  @P0 LDG.E.U16 R30, desc[UR20][R4.64] ;  /* 0x00000014041e0981 */ /* 0x000322000c1e1500 */
[----:B------:R-:W-:Y:S01]  /*13130*/  ISETP.GE.AND P5, PT, R71, RZ, PT ;  /* 0x000000ff4700720c */ /* 0x000fe20003fa6270 */
[----:B------:R-:W-:Y:S02]  /*13140*/  IMAD R6, R6, UR7, RZ ;  /* 0x0000000706067c24 */ /* 0x000fe4000f8e02ff */
[----:B------:R-:W-:Y:S01]  /*13150*/  STL [R1+0x974], R62 ;  /* 0x0009743e01007387 */ /* 0x000fe20000100800 */
[----:B------:R-:W-:Y:S01]  /*13160*/  @!P4 IMAD.IADD R26, R26, 0x1, -R68 ;  /* 0x000000011a1ac824 */ /* 0x000fe200078e0a44 */
[----:B---3--:R-:W-:Y:S01]  /*13170*/  ISETP.GT.U32.AND P6, PT, R68, R47, PT ;  /* 0x0000002f4400720c */ /* 0x008fe20003fc4070 */
[----:B------:R-:W3:Y:S01]  /*13180*/  LDCU UR7, c[0x0][0x3b0] ;  /* 0x00007600ff0777ac */ /* 0x000ee20008000800 */
[----:B------:R-:W-:Y:S01]  /*13190*/  STL [R1+0x9a4], R67 ;  /* 0x0009a44301007387 */ /* 0x000fe20000100800 */
[----:B-1----:R-:W-:-:S03]  /*131a0*/  IMAD.MOV.U32 R4, RZ, RZ, R39 ;  /* 0x000000ffff047224 */ /* 0x002fc600078e0027 */
[----:B------:R1:W-:Y:S01]  /*131b0*/  STL [R1+0x970], R38 ;  /* 0x0009702601007387 */ /* 0x0003e20000100800 */
[----:B------:R-:W-:-:S03]  /*131c0*/  LEA R5, P4, R6, R72, 0x1 ;  /* 0x0000004806057211 */ /* 0x000fc600078808ff */
[----:B------:R-:W3:Y:S01]  /*131d0*/  LDL R71, [R1+0x11f0] ;  /* 0x0011f00001477983 */ /* 0x000ee20000100800 */
[----:B------:R-:W-:Y:S01]  /*131e0*/  @!P5 IMAD.MOV R4, RZ, RZ, -R4 ;  /* 0x000000ffff04d224 */ /* 0x000fe200078e0a04 */
[----:B------:R-:W-:Y:S02]  /*131f0*/  LEA.HI.X.SX32 R39, R6, R69, 0x1, P4 ;  /* 0x0000004506277211 */ /* 0x000fe400020f0eff */
[----:B-1----:R-:W3:Y:S04]  /*13200*/  LDL.LU R38, [R1+0x13bc] ;  /* 0x0013bc0001267983 */ /* 0x002ee80000300800 */
[----:B------:R-:W3:Y:S04]  /*13210*/  LDL R62, [R1+0x1124] ;  /* 0x00112400013e7983 */ /* 0x000ee80000100800 */
[----:B------:R-:W-:Y:S01]  /*13220*/  STL [R1+0x9a0], R92 ;  /* 0x0009a05c01007387 */ /* 0x000fe20000100800 */
[----:B------:R-:W-:Y:S01]  /*13230*/  SEL R6, R73, R4, !P1 ;  /* 0x0000000449067207 */ /* 0x000fe20004800000 */
[----:B------:R-:W-:-:S02]  /*13240*/  @P0 IMAD.MOV.U32 R4, RZ, RZ, R5 ;  /* 0x000000ffff040224 */ /* 0x000fc400078e0005 */
[----:B--2---:R1:W-:Y:S04]  /*13250*/  STL [R1+0x378], R34 ;  /* 0x0003782201007387 */ /* 0x0043e80000100800 */
[----:B-1----:R-:W2:Y:S04]  /*13260*/  LDL.LU R34, [R1+0x13b8] ;  /* 0x0013b80001227983 */ /* 0x002ea80000300800 */
[----:B------:R-:W2:Y:S04]  /*13270*/  LDL.LU R67, [R1+0xb4] ;  /* 0x0000b40001437983 */ /* 0x000ea80000300800 */
[----:B----4-:R1:W-:Y:S04]  /*13280*/  STL [R1+0x374], R30 ;  /* 0x0003741e01007387 */ /* 0x0103e80000100800 */
[----:B-1----:R-:W4:Y:S04]  /*13290*/  LDL R30, [R1+0x1008] ;  /* 0x00100800011e7983 */ /* 0x002f280000100800 */
[----:B------:R1:W-:Y:S02]  /*132a0*/  STL [R1+0x9d4], R5 ;  /* 0x0009d40501007387 */ /* 0x0003e40000100800 */
[----:B-1----:R-:W-:-:S05]  /*132b0*/  @P0 IMAD.MOV.U32 R5, RZ, RZ, R39 ;  /* 0x000000ffff050224 */ /* 0x002fca00078e0027 */
[----:B------:R1:W2:Y:S01]  /*132c0*/  @P0 LDG.E.U16 R7, desc[UR20][R4.64] ;  /* 0x0000001404070981 */ /* 0x0002a2000c1e1500 */
[----:B------:R-:W-:Y:S01]  /*132d0*/  @!P6 IMAD.IADD R47, R47, 0x1, -R68 ;  /* 0x000000012f2fe824 */ /* 0x000fe200078e0a44 */
[C---:B------:R-:W-:Y:S02]  /*132e0*/  ISETP.GT.U32.AND P6, PT, R68.reuse, R26, PT ;  /* 0x0000001a4400720c */ /* 0x040fe40003fc4070 */
[----:B------:R-:W-:Y:S01]  /*132f0*/  ISETP.GT.U32.AND P5, PT, R68, R66, PT ;  /* 0x000000424400720c */ /* 0x000fe20003fa4070 */
[----:B0-----:R-:W-:Y:S01]  /*13300*/  IMAD R6, R6, UR4, RZ ;  /* 0x0000000406067c24 */ /* 0x001fe2000f8e02ff */
[----:B------:R0:W-:Y:S01]  /*13310*/  STL [R1+0x9d0], R39 ;  /* 0x0009d02701007387 */ /* 0x0001e20000100800 */
[----:B-1----:R-:W-:Y:S01]  /*13320*/  PRMT R4, RZ, 0x7610, R4 ;  /* 0x00007610ff047816 */ /* 0x002fe20000000004 */
[----:B------:R-:W1:Y:S07]  /*13330*/  LDCU UR4, c[0x0][0x3b0] ;  /* 0x00007600ff0477ac */ /* 0x000e6e0008000800 */
[--C-:B------:R-:W-:Y:S01]  /*13340*/  @!P6 IMAD.IADD R26, R26, 0x1, -R68.reuse ;  /* 0x000000011a1ae824 */ /* 0x100fe200078e0a44 */
[----:B0-----:R-:W4:Y:S01]  /*13350*/  LDL R39, [R1+0xf90] ;  /* 0x000f900001277983 */ /* 0x001f220000100800 */
[----:B------:R-:W-:Y:S01]  /*13360*/  @!P5 IMAD.IADD R66, R66, 0x1, -R68 ;  /* 0x000000014242d824 */ /* 0x000fe200078e0a44 */
[----:B---3--:R-:W-:-:S02]  /*13370*/  ISETP.GE.AND P5, PT, R62, RZ, PT ;  /* 0x000000ff3e00720c */ /* 0x008fc40003fa6270 */
[----:B--2---:R0:W-:Y:S04]  /*13380*/  STL [R1+0x370], R7 ;  /* 0x0003700701007387 */ /* 0x0041e80000100800 */
[----:B------:R-:W2:Y:S01]  /*13390*/  LDL.LU R62, [R1+0xb8] ;  /* 0x0000b800013e7983 */ /* 0x000ea20000300800 */
[----:B0-----:R-:W-:-:S04]  /*133a0*/  LEA R7, P6, R6, R72, 0x1 ;  /* 0x0000004806077211 */ /* 0x001fc800078c08ff */
[----:B------:R-:W-:Y:S01]  /*133b0*/  LEA.HI.X.SX32 R6, R6, R69, 0x1, P6 ;  /* 0x0000004506067211 */ /* 0x000fe200030f0eff */
[----:B------:R0:W-:Y:S04]  /*133c0*/  STL [R1+0xa04], R7 ;  /* 0x000a040701007387 */ /* 0x0001e80000100800 */
[----:B------:R3:W-:Y:S01]  /*133d0*/  STL [R1+0xa00], R6 ;  /* 0x000a000601007387 */ /* 0x0007e20000100800 */
[----:B0-----:R-:W-:-:S04]  /*133e0*/  @P0 LOP3.LUT R7, R7, R6, RZ, 0x3c, !PT ;  /* 0x0000000607070212 */ /* 0x001fc800078e3cff */
[----:B---3--:R-:W-:-:S04]  /*133f0*/  @P0 LOP3.LUT R6, R7, R6, RZ, 0x3c, !PT ;  /* 0x0000000607060212 */ /* 0x008fc800078e3cff */
[----:B------:R-:W-:-:S05]  /*13400*/  @P0 LOP3.LUT R7, R7, R6, RZ, 0x3c, !PT ;  /* 0x0000000607070212 */ /* 0x000fca00078e3cff */
[----:B------:R0:W3:Y:S01]  /*13410*/  @P0 LDG.E.U16 R4, desc[UR20][R6.64] ;  /* 0x0000001406040981 */ /* 0x0000e2000c1e1500 */
[C---:B------:R-:W-:Y:S02]  /*13420*/  ISETP.GT.U32.AND P3, PT, R68.reuse, R8, PT ;  /* 0x000000084400720c */ /* 0x040fe40003f64070 */
[----:B------:R-:W-:Y:S01]  /*13430*/  ISETP.GT.U32.AND P4, PT, R68, R47, PT ;  /* 0x0000002f4400720c */ /* 0x000fe20003f84070 */
[----:B------:R-:W-:-:S10]  /*13440*/  IMAD.MOV.U32 R5, RZ, RZ, R26 ;  /* 0x000000ffff057224 */ /* 0x000fd400078e001a */
[--C-:B------:R-:W-:Y:S01]  /*13450*/  @!P3 IMAD.IADD R8, R8, 0x1, -R68.reuse ;  /* 0x000000010808b824 */ /* 0x100fe200078e0a44 */
[----:B------:R-:W-:Y:S01]  /*13460*/  ISETP.GE.AND P3, PT, R71, RZ, PT ;  /* 0x000000ff4700720c */ /* 0x000fe20003f66270 */
[----:B------:R-:W-:Y:S01]  /*13470*/  @!P4 IMAD.IADD R47, R47, 0x1, -R68 ;  /* 0x000000012f2fc824 */ /* 0x000fe200078e0a44 */
[----:B------:R-:W-:-:S04]  /*13480*/  ISETP.GT.U32.AND P4, PT, R68, R66, PT ;  /* 0x000000424400720c */ /* 0x000fc80003f84070 */
[----:B------:R-:W-:Y:S01]  /*13490*/  STL [R1+0xa8], R47 ;  /* 0x0000a82f01007387 */ /* 0x000fe20000100800 */
[----:B------:R-:W-:-:S06]  /*134a0*/  ISETP.GT.U32.AND P6, PT, R68, R67, PT ;  /* 0x000000434400720c */ /* 0x000fcc0003fc4070 */
[----:B------:R-:W-:-:S05]  /*134b0*/  @!P3 IMAD.MOV R5, RZ, RZ, -R5 ;  /* 0x000000ffff05b224 */ /* 0x000fca00078e0a05 */
[----:B0-----:R-:W-:Y:S01]  /*134c0*/  SEL R6, R73, R5, !P1 ;  /* 0x0000000549067207 */ /* 0x001fe20004800000 */
[----:B------:R-:W-:Y:S01]  /*134d0*/  @!P4 IMAD.IADD R66, R66, 0x1, -R68 ;  /* 0x000000014242c824 */ /* 0x000fe200078e0a44 */
[----:B------:R-:W-:-:S03]  /*134e0*/  ISETP.GT.U32.AND P3, PT, R68, R8, PT ;  /* 0x000000084400720c */ /* 0x000fc60003f64070 */
[----:B------:R-:W-:Y:S02]  /*134f0*/  IMAD R6, R6, UR5, RZ ;  /* 0x0000000506067c24 */ /* 0x000fe4000f8e02ff */
[----:B------:R-:W-:Y:S01]  /*13500*/  @!P6 IMAD.IADD R67, R67, 0x1, -R68 ;  /* 0x000000014343e824 */ /* 0x000fe200078e0a44 */
[----:B----4-:R-:W-:Y:S01]  /*13510*/  ISETP.GE.AND P4, PT, R39, RZ, PT ;  /* 0x000000ff2700720c */ /* 0x010fe20003f86270 */
[----:B------:R-:W0:Y:S01]  /*13520*/  LDCU UR5, c[0x0][0x3b0] ;  /* 0x00007600ff0577ac */ /* 0x000e220008000800 */
[----:B------:R-:W-:-:S05]  /*13530*/  PRMT R29, RZ, 0x7610, R29 ;  /* 0x00007610ff1d7816 */ /* 0x000fca000000001d */
[----:B------:R-:W-:Y:S01]  /*13540*/  @!P3 IMAD.IADD R8, R8, 0x1, -R68 ;  /* 0x000000010808b824 */ /* 0x000fe200078e0a44 */
[----:B------:R-:W-:Y:S02]  /*13550*/  PRMT R33, RZ, 0x7610, R33 ;  /* 0x00007610ff217816 */ /* 0x000fe40000000021 */
[----:B------:R-:W-:Y:S01]  /*13560*/  PRMT R13, RZ, 0x7610, R13 ;  /* 0x00007610ff0d7816 */ /* 0x000fe2000000000d */
[----:B---3--:R3:W-:Y:S02]  /*13570*/  STL [R1+0x36c], R4 ;  /* 0x00036c0401007387 */ /* 0x0087e40000100800 */
[----:B---3--:R-:W-:Y:S02]  /*13580*/  IMAD.MOV.U32 R4, RZ, RZ, R47 ;  /* 0x000000ffff047224 */ /* 0x008fe400078e002f */
[----:B------:R-:W3:Y:S02]  /*13590*/  LDL R47, [R1+0xfa4] ;  /* 0x000fa400012f7983 */ /* 0x000ee40000100800 */
[----:B------:R-:W-:Y:S01]  /*135a0*/  @!P5 IMAD.MOV R4, RZ, RZ, -R4 ;  /* 0x000000ffff04d224 */ /* 0x000fe200078e0a04 */
[----:B------:R-:W-:Y:S01]  /*135b0*/  ISETP.GE.AND P5, PT, R30, RZ, PT ;  /* 0x000000ff1e00720c */ /* 0x000fe20003fa6270 */
[----:B------:R-:W4:Y:S03]  /*135c0*/  LDL.LU R92, [R1+0xbc] ;  /* 0x0000bc00015c7983 */ /* 0x000f260000300800 */
[----:B------:R-:W-:Y:S01]  /*135d0*/  SEL R5, R73, R4, !P1 ;  /* 0x0000000449057207 */ /* 0x000fe20004800000 */
[----:B------:R-:W-:Y:S01]  /*135e0*/  IMAD.MOV.U32 R4, RZ, RZ, R66 ;  /* 0x000000ffff047224 */ /* 0x000fe200078e0042 */
[----:B------:R-:W-:-:S03]  /*135f0*/  LEA R30, P6, R6, R72, 0x1 ;  /* 0x00000048061e7211 */ /* 0x000fc600078c08ff */
[----:B-1----:R-:W-:Y:S01]  /*13600*/  IMAD R5, R5, UR4, RZ ;  /* 0x0000000405057c24 */ /* 0x002fe2000f8e02ff */
[----:B------:R-:W-:Y:S01]  /*13610*/  LEA.HI.X.SX32 R39, R6, R69, 0x1, P6 ;  /* 0x0000004506277211 */ /* 0x000fe200030f0eff */
[----:B------:R1:W-:Y:S01]  /*13620*/  STL [R1+0xa4], R66 ;  /* 0x0000a44201007387 */ /* 0x0003e20000100800 */
[----:B------:R-:W-:Y:S01]  /*13630*/  ISETP.GT.U32.AND P3, PT, R68, R67, PT ;  /* 0x000000434400720c */ /* 0x000fe20003f64070 */
[----:B------:R-:W-:Y:S01]  /*13640*/  @!P5 IMAD.MOV R4, RZ, RZ, -R4 ;  /* 0x000000ffff04d224 */ /* 0x000fe200078e0a04 */
[----:B------:R-:W-:Y:S01]  /*13650*/  LEA R7, P5, R5, R72, 0x1 ;  /* 0x0000004805077211 */ /* 0x000fe200078a08ff */
[----:B------:R-:W0:Y:S03]  /*13660*/  LDCU UR4, c[0x0][0x3b0] ;  /* 0x00007600ff0477ac */ /* 0x000e260008000800 */
[----:B------:R-:W-:Y:S01]  /*13670*/  SEL R6, R73, R4, !P1 ;  /* 0x0000000449067207 */ /* 0x000fe20004800000 */
[----:B------:R-:W-:Y:S01]  /*13680*/  @P0 IMAD.MOV.U32 R4, RZ, RZ, R30 ;  /* 0x000000ffff040224 */ /* 0x000fe200078e001e */
[----:B------:R-:W-:Y:S01]  /*13690*/  LEA.HI.X.SX32 R71, R5, R69, 0x1, P5 ;  /* 0x0000004505477211 */ /* 0x000fe200028f0eff */
[----:B------:R-:W-:Y:S01]  /*136a0*/  @P0 IMAD.MOV.U32 R5, RZ, RZ, R39 ;  /* 0x000000ffff050224 */ /* 0x000fe200078e0027 */
[----:B-1----:R-:W4:Y:S04]  /*136b0*/  LDL R66, [R1+0xfc4] ;  /* 0x000fc40001427983 */ /* 0x002f280000100800 */
[----:B------:R1:W4:Y:S04]  /*136c0*/  @P0 LDG.E.U16 R29, desc[UR20][R4.64] ;  /* 0x00000014041d0981 */ /* 0x000328000c1e1500 */
[----:B------:R-:W4:Y:S04]  /*136d0*/  LDL.LU R26, [R1+0xc0] ;  /* 0x0000c000011a7983 */ /* 0x000f280000300800 */
[----:B------:R-:W-:Y:S01]  /*136e0*/  STL [R1+0xa34], R30 ;  /* 0x000a341e01007387 */ /* 0x000fe20000100800 */
[----:B-1----:R-:W-:-:S02]  /*136f0*/  IMAD.MOV.U32 R4, RZ, RZ, R8 ;  /* 0x000000ffff047224 */ /* 0x002fc400078e0008 */
[----:B------:R-:W-:Y:S01]  /*13700*/  IMAD R8, R6, UR7, RZ ;  /* 0x0000000706087c24 */ /* 0x000fe2000f8e02ff */
[----:B------:R1:W-:Y:S01]  /*13710*/  STL [R1+0xa64], R7 ;  /* 0x000a640701007387 */ /* 0x0003e20000100800 */
[----:B------:R-:W-:Y:S01]  /*13720*/  @P0 IMAD.MOV.U32 R6, RZ, RZ, R7 ;  /* 0x000000ffff060224 */ /* 0x000fe200078e0007 */
[----:B------:R-:W-:Y:S01]  /*13730*/  PRMT R27, RZ, 0x7610, R27 ;  /* 0x00007610ff1b7816 */ /* 0x000fe2000000001b */
[----:B------:R-:W-:Y:S01]  /*13740*/  @!P4 IMAD.MOV R4, RZ, RZ, -R4 ;  /* 0x000000ffff04c224 */ /* 0x000fe200078e0a04 */
[----:B--2---:R-:W-:Y:S01]  /*13750*/  ISETP.GT.U32.AND P6, PT, R68, R62, PT ;  /* 0x0000003e4400720c */ /* 0x004fe20003fc4070 */
[----:B------:R-:W-:Y:S01]  /*13760*/  @!P3 IMAD.IADD R67, R67, 0x1, -R68 ;  /* 0x000000014343b824 */ /* 0x000fe200078e0a44 */
[----:B------:R-:W-:Y:S01]  /*13770*/  PRMT R31, RZ, 0x7610, R31 ;  /* 0x00007610ff1f7816 */ /* 0x000fe2000000001f */
[----:B------:R-:W2:Y:S01]  /*13780*/  LDCU UR7, c[0x0][0x3b0] ;  /* 0x00007600ff0777ac */ /* 0x000ea20008000800 */
[----:B-1----:R-:W-:-:S05]  /*13790*/  @P0 IMAD.MOV.U32 R7, RZ, RZ, R71 ;  /* 0x000000ffff070224 */ /* 0x002fca00078e0047 */
[----:B------:R1:W2:Y:S02]  /*137a0*/  @P0 LDG.E.U16 R33, desc[UR20][R6.64] ;  /* 0x0000001406210981 */ /* 0x0002a4000c1e1500 */
[----:B-1----:R-:W-:-:S04]  /*137b0*/  LEA R6, P4, R8, R72, 0x1 ;  /* 0x0000004808067211 */ /* 0x002fc800078808ff */
[----:B------:R-:W-:-:S05]  /*137c0*/  LEA.HI.X.SX32 R7, R8, R69, 0x1, P4 ;  /* 0x0000004508077211 */ /* 0x000fca00020f0eff */
[----:B------:R1:W2:Y:S01]  /*137d0*/  @P0 LDG.E.U16 R13, desc[UR20][R6.64] ;  /* 0x00000014060d0981 */ /* 0x0002a2000c1e1500 */
[----:B------:R-:W-:-:S03]  /*137e0*/  SEL R5, R73, R4, !P1 ;  /* 0x0000000449057207 */ /* 0x000fc60004800000 */
[----:B------:R0:W-:Y:S01]  /*137f0*/  STL [R1+0xa30], R39 ;  /* 0x000a302701007387 */ /* 0x0001e20000100800 */
[----:B------:R-:W-:Y:S02]  /*13800*/  IMAD.MOV.U32 R4, RZ, RZ, R67 ;  /* 0x000000ffff047224 */ /* 0x000fe400078e0043 */
[----:B------:R-:W-:Y:S01]  /*13810*/  IMAD R5, R5, UR11, RZ ;  /* 0x0000000b05057c24 */ /* 0x000fe2000f8e02ff */
[----:B0-----:R-:W2:Y:S04]  /*13820*/  LDL.LU R39, [R1+0x13b4] ;  /* 0x0013b40001277983 */ /* 0x001ea80000300800 */
[----:B------:R-:W2:Y:S01]  /*13830*/  LDL.LU R30, [R1+0x13b0] ;  /* 0x0013b000011e7983 */ /* 0x000ea20000300800 */
[----:B---3--:R-:W-:Y:S02]  /*13840*/  ISETP.GE.AND P5, PT, R47, RZ, PT ;  /* 0x000000ff2f00720c */ /* 0x008fe40003fa6270 */
[----:B----4-:R-:W-:-:S11]  /*13850*/  ISETP.GT.U32.AND P3, PT, R68, R92, PT ;  /* 0x0000005c4400720c */ /* 0x010fd60003f64070 */
[----:B------:R-:W-:Y:S02]  /*13860*/  @!P5 IMAD.MOV R4, RZ, RZ, -R4 ;  /* 0x000000ffff04d224 */ /* 0x000fe400078e0a04 */
[----:B------:R-:W-:Y:S01]  /*13870*/  @!P3 IMAD.IADD R92, R92, 0x1, -R68 ;  /* 0x000000015c5cb824 */ /* 0x000fe200078e0a44 */
[----:B------:R0:W-:Y:S01]  /*13880*/  STL [R1+0x368], R29 ;  /* 0x0003681d01007387 */ /* 0x0001e20000100800 */
[----:B------:R-:W-:-:S03]  /*13890*/  ISETP.GE.AND P3, PT, R66, RZ, PT ;  /* 0x000000ff4200720c */ /* 0x000fc60003f66270 */
[----:B0-----:R-:W3:Y:S04]  /*138a0*/  LDL.LU R29, [R1+0x13ac] ;  /* 0x0013ac00011d7983 */ /* 0x001ee80000300800 */
[----:B------:R-:W-:Y:S04]  /*138b0*/  STL [R1+0xa60], R71 ;  /* 0x000a604701007387 */ /* 0x000fe80000100800 */
[----:B------:R-:W4:Y:S04]  /*138c0*/  LDL.LU R47, [R1+0xc4] ;  /* 0x0000c400012f7983 */ /* 0x000f280000300800 */
[----:B------:R0:W-:Y:S04]  /*138d0*/  STL [R1+0xb4], R67 ;  /* 0x0000b44301007387 */ /* 0x0001e80000100800 */
[----:B------:R1:W-:Y:S04]  /*138e0*/  STL [R1+0xa94], R6 ;  /* 0x000a940601007387 */ /* 0x0003e80000100800 */
[----:B------:R-:W-:Y:S04]  /*138f0*/  STL [R1+0xa90], R7 ;  /* 0x000a900701007387 */ /* 0x000fe80000100800 */
[----:B0-----:R-:W3:Y:S01]  /*13900*/  LDL R67, [R1+0xfe4] ;  /* 0x000fe40001437983 */ /* 0x001ee20000100800 */
[----:B-1----:R-:W-:-:S03]  /*13910*/  LEA R6, P5, R5, R72, 0x1 ;  /* 0x0000004805067211 */ /* 0x002fc600078a08ff */
[----:B------:R-:W3:Y:S04]  /*13920*/  LDL.LU R71, [R1+0xcc] ;  /* 0x0000cc0001477983 */ /* 0x000ee80000300800 */
[----:B------:R-:W3:Y:S01]  /*13930*/  LDL R66, [R1+0x100c] ;  /* 0x00100c0001427983 */ /* 0x000ee20000100800 */
[----:B------:R-:W-:-:S03]  /*13940*/  SEL R4, R73, R4, !P1 ;  /* 0x0000000449047207 */ /* 0x000fc60004800000 */
[----:B------:R-:W-:Y:S04]  /*13950*/  STL [R1+0x2cc], R6 ;  /* 0x0002cc0601007387 */ /* 0x000fe80000100800 */
[----:B--2---:R0:W-:Y:S04]  /*13960*/  STL [R1+0x35c], R33 ;  /* 0x00035c2101007387 */ /* 0x0041e80000100800 */
[----:B0-----:R-:W2:Y:S04]  /*13970*/  LDL.LU R33, [R1+0xc8] ;  /* 0x0000c80001217983 */ /* 0x001ea80000300800 */
[----:B------:R0:W-:Y:S02]  /*13980*/  STL [R1+0x358], R13 ;  /* 0x0003580d01007387 */ /* 0x0001e40000100800 */
[----:B0-----:R-:W-:Y:S01]  /*13990*/  LEA.HI.X.SX32 R13, R5, R69, 0x1, P5 ;  /* 0x00000045050d7211 */ /* 0x001fe200028f0eff */
[----:B------:R-:W-:-:S02]  /*139a0*/  IMAD.MOV.U32 R5, RZ, RZ, R6 ;  /* 0x000000ffff057224 */ /* 0x000fc400078e0006 */
[----:B------:R-:W-:Y:S02]  /*139b0*/  IMAD R6, R4, UR11, RZ ;  /* 0x0000000b04067c24 */ /* 0x000fe4000f8e02ff */
[----:B------:R-:W-:-:S05]  /*139c0*/  IMAD.MOV.U32 R4, RZ, RZ, R13 ;  /* 0x000000ffff047224 */ /* 0x000fca00078e000d */
[----:B------:R-:W-:-:S04]  /*139d0*/  @P0 LOP3.LUT R5, R5, R4, RZ, 0x3c, !PT ;  /* 0x0000000405050212 */ /* 0x000fc800078e3cff */
[----:B------:R-:W-:-:S04]  /*139e0*/  @P0 LOP3.LUT R4, R5, R4, RZ, 0x3c, !PT ;  /* 0x0000000405040212 */ /* 0x000fc800078e3cff */
[----:B------:R-:W-:-:S05]  /*139f0*/  @P0 LOP3.LUT R5, R5, R4, RZ, 0x3c, !PT ;  /* 0x0000000405050212 */ /* 0x000fca00078e3cff */
[----:B------:R0:W2:Y:S01]  /*13a00*/  @P0 LDG.E.U16 R27, desc[UR20][R4.64] ;  /* 0x00000014041b0981 */ /* 0x0000a2000c1e1500 */
[----:B------:R-:W-:-:S05]  /*13a10*/  @!P6 IMAD.IADD R62, R62, 0x1, -R68 ;  /* 0x000000013e3ee824 */ /* 0x000fca00078e0a44 */
[----:B------:R-:W-:Y:S01]  /*13a20*/  ISETP.GT.U32.AND P6, PT, R68, R62, PT ;  /* 0x0000003e4400720c */ /* 0x000fe20003fc4070 */
[----:B------:R1:W-:Y:S01]  /*13a30*/  STL [R1+0x2c8], R13 ;  /* 0x0002c80d01007387 */ /* 0x0003e20000100800 */
[----:B------:R-:W-:-:S03]  /*13a40*/  PRMT R7, RZ, 0x7610, R7 ;  /* 0x00007610ff077816 */ /* 0x000fc60000000007 */
[----:B-1----:R-:W3:Y:S08]  /*13a50*/  LDL.LU R13, [R1+0x13a8] ;  /* 0x0013a800010d7983 */ /* 0x002ef00000300800 */
[----:B------:R-:W-:Y:S01]  /*13a60*/  @!P6 IMAD.IADD R62, R62, 0x1, -R68 ;  /* 0x000000013e3ee824 */ /* 0x000fe200078e0a44 */
[----:B0-----:R-:W-:-:S03]  /*13a70*/  LEA R5, P6, R6, R72, 0x1 ;  /* 0x0000004806057211 */ /* 0x001fc600078c08ff */
[----:B------:R-:W-:Y:S01]  /*13a80*/  IMAD.MOV.U32 R4, RZ, RZ, R62 ;  /* 0x000000ffff047224 */ /* 0x000fe200078e003e */
[----:B------:R0:W-:Y:S03]  /*13a90*/  STL [R1+0xb8], R62 ;  /* 0x0000b83e01007387 */ /* 0x0001e60000100800 */
[----:B------:R-:W-:Y:S01]  /*13aa0*/  @!P3 IMAD.MOV R4, RZ, RZ, -R4 ;  /* 0x000000ffff04b224 */ /* 0x000fe200078e0a04 */
[----:B0-----:R-:W3:Y:S04]  /*13ab0*/  LDL R62, [R1+0x1034] ;  /* 0x00103400013e7983 */ /* 0x001ee80000100800 */
[----:B------:R-:W-:Y:S04]  /*13ac0*/  STL [R1+0x314], R5 ;  /* 0x0003140501007387 */ /* 0x000fe80000100800 */
[----:B--2---:R0:W-:Y:S02]  /*13ad0*/  STL [R1+0x34c], R27 ;  /* 0x00034c1b01007387 */ /* 0x0041e40000100800 */
[----:B0-----:R-:W-:-:S02]  /*13ae0*/  LEA.HI.X.SX32 R27, R6, R69, 0x1, P6 ;  /* 0x00000045061b7211 */ /* 0x001fc400030f0eff */
[----:B------:R-:W-:Y:S01]  /*13af0*/  SEL R6, R73, R4, !P1 ;  /* 0x0000000449067207 */ /* 0x000fe20004800000 */
[----:B------:R-:W-:Y:S02]  /*13b00*/  @P0 IMAD.MOV.U32 R4, RZ, RZ, R5 ;  /* 0x000000ffff040224 */ /* 0x000fe400078e0005 */
[----:B------:R-:W-:-:S05]  /*13b10*/  @P0 IMAD.MOV.U32 R5, RZ, RZ, R27 ;  /* 0x000000ffff050224 */ /* 0x000fca00078e001b */
[----:B------:R0:W2:Y:S01]  /*13b20*/  @P0 LDG.E.U16 R7, desc[UR20][R4.64] ;  /* 0x0000001404070981 */ /* 0x0000a2000c1e1500 */
[----:B------:R-:W-:-:S13]  /*13b30*/  ISETP.GT.U32.AND P4, PT, R68, R26, PT ;  /* 0x0000001a4400720c */ /* 0x000fda0003f84070 */
[----:B------:R-:W-:-:S05]  /*13b40*/  @!P4 IMAD.IADD R26, R26, 0x1, -R68 ;  /* 0x000000011a1ac824 */ /* 0x000fca00078e0a44 */
[----:B------:R-:W-:Y:S01]  /*13b50*/  ISETP.GT.U32.AND P4, PT, R68, R26, PT ;  /* 0x0000001a4400720c */ /* 0x000fe20003f84070 */
[----:B------:R-:W-:Y:S01]  /*13b60*/  IMAD R6, R6, UR4, RZ ;  /* 0x0000000406067c24 */ /* 0x000fe2000f8e02ff */
[----:B------:R1:W-:Y:S01]  /*13b70*/  STL [R1+0x308], R27 ;  /* 0x0003081b01007387 */ /* 0x0003e20000100800 */
[----:B---3--:R-:W-:Y:S01]  /*13b80*/  ISETP.GE.AND P6, PT, R67, RZ, PT ;  /* 0x000000ff4300720c */ /* 0x008fe20003fc6270 */
[----:B------:R-:W3:Y:S02]  /*13b90*/  LDCU UR4, c[0x0][0x3b0] ;  /* 0x00007600ff0477ac */ /* 0x000ee40008000800 */
[----:B------:R-:W3:Y:S04]  /*13ba0*/  LDL R67, [R1+0x1090] ;  /* 0x0010900001437983 */ /* 0x000ee80000100800 */
[----:B-1----:R-:W3:Y:S03]  /*13bb0*/  LDL.LU R27, [R1+0xd0] ;  /* 0x0000d000011b7983 */ /* 0x002ee60000300800 */
[----:B------:R-:W-:Y:S01]  /*13bc0*/  @!P4 IMAD.IADD R26, R26, 0x1, -R68 ;  /* 0x000000011a1ac824 */ /* 0x000fe200078e0a44 */
[----:B0-----:R-:W-:Y:S01]  /*13bd0*/  PRMT R4, RZ, 0x7610, R4 ;  /* 0x00007610ff047816 */ /* 0x001fe20000000004 */
[----:B--2---:R0:W-:Y:S02]  /*13be0*/  STL [R1+0x348], R7 ;  /* 0x0003480701007387 */ /* 0x0041e40000100800 */
[----:B0-----:R-:W-:-:S04]  /*13bf0*/  LEA R7, P4, R6, R72, 0x1 ;  /* 0x0000004806077211 */ /* 0x001fc800078808ff */
[----:B------:R-:W-:Y:S01]  /*13c00*/  LEA.HI.X.SX32 R6, R6, R69, 0x1, P4 ;  /* 0x0000004506067211 */ /* 0x000fe200020f0eff */
[----:B------:R0:W-:Y:S04]  /*13c10*/  STL [R1+0x52c], R7 ;  /* 0x00052c0701007387 */ /* 0x0001e80000100800 */
[----:B------:R1:W-:Y:S01]  /*13c20*/  STL [R1+0x528], R6 ;  /* 0x0005280601007387 */ /* 0x0003e20000100800 */
[----:B0-----:R-:W-:-:S04]  /*13c30*/  @P0 LOP3.LUT R7, R7, R6, RZ, 0x3c, !PT ;  /* 0x0000000607070212 */ /* 0x001fc800078e3cff */
[----:B-1----:R-:W-:-:S04]  /*13c40*/  @P0 LOP3.LUT R6, R7, R6, RZ, 0x3c, !PT ;  /* 0x0000000607060212 */ /* 0x002fc800078e3cff */
[----:B------:R-:W-:-:S05]  /*13c50*/  @P0 LOP3.LUT R7, R7, R6, RZ, 0x3c, !PT ;  /* 0x0000000607070212 */ /* 0x000fca00078e3cff */
[----:B------:R0:W2:Y:S01]  /*13c60*/  @P0 LDG.E.U16 R4, desc[UR20][R6.64] ;  /* 0x0000001406040981 */ /* 0x0000a2000c1e1500 */
[C---:B------:R-:W-:Y:S02]  /*13c70*/  ISETP.GT.U32.AND P5, PT, R68.reuse, R92, PT ;  /* 0x0000005c4400720c */ /* 0x040fe40003fa4070 */
[----:B----4-:R-:W-:-:S11]  /*13c80*/  ISETP.GT.U32.AND P3, PT, R68, R47, PT ;  /* 0x0000002f4400720c */ /* 0x010fd60003f64070 */
[--C-:B------:R-:W-:Y:S02]  /*13c90*/  @!P5 IMAD.IADD R92, R92, 0x1, -R68.reuse ;  /* 0x000000015c5cd824 */ /* 0x100fe400078e0a44 */
[----:B------:R-:W-:Y:S02]  /*13ca0*/  @!P3 IMAD.IADD R47, R47, 0x1, -R68 ;  /* 0x000000012f2fb824 */ /* 0x000fe400078e0a44 */
[----:B------:R-:W-:-:S04]  /*13cb0*/  IMAD.MOV.U32 R5, RZ, RZ, R92 ;  /* 0x000000ffff057224 */ /* 0x000fc800078e005c */
[----:B------:R-:W-:Y:S01]  /*13cc0*/  @!P6 IMAD.MOV R5, RZ, RZ, -R5 ;  /* 0x000000ffff05e224 */ /* 0x000fe200078e0a05 */
[C---:B------:R-:W-:Y:S02]  /*13cd0*/  ISETP.GT.U32.AND P6, PT, R68.reuse, R33, PT ;  /* 0x000000214400720c */ /* 0x040fe40003fc4070 */
[----:B------:R-:W-:Y:S02]  /*13ce0*/  ISETP.GT.U32.AND P4, PT, R68, R47, PT ;  /* 0x0000002f4400720c */ /* 0x000fe40003f84070 */
[----:B------:R-:W-:Y:S02]  /*13cf0*/  ISETP.GE.AND P3, PT, R66, RZ, PT ;  /* 0x000000ff4200720c */ /* 0x000fe40003f66270 */
[----:B------:R-:W-:Y:S01]  /*13d00*/  SEL R5, R73, R5, !P1 ;  /* 0x0000000549057207 */ /* 0x000fe20004800000 */
[----:B------:R-:W4:Y:S04]  /*13d10*/  LDL.LU R66, [R1+0xd4] ;  /* 0x0000d40001427983 */ /* 0x000f280000300800 */
[----:B0-----:R-:W-:Y:S01]  /*13d20*/  IMAD R6, R5, UR5, RZ ;  /* 0x0000000505067c24 */ /* 0x001fe2000f8e02ff */
[----:B------:R-:W-:Y:S01]  /*13d30*/  ISETP.GT.U32.AND P5, PT, R68, R71, PT ;  /* 0x000000474400720c */ /* 0x000fe20003fa4070 */
[----:B------:R-:W-:Y:S01]  /*13d40*/  @!P6 IMAD.IADD R33, R33, 0x1, -R68 ;  /* 0x000000012121e824 */ /* 0x000fe200078e0a44 */
[----:B------:R-:W-:Y:S01]  /*13d50*/  PRMT R16, RZ, 0x7610, R16 ;  /* 0x00007610ff107816 */ /* 0x000fe20000000010 */
[----:B------:R-:W-:Y:S01]  /*13d60*/  @!P4 IMAD.IADD R47, R47, 0x1, -R68 ;  /* 0x000000012f2fc824 */ /* 0x000fe200078e0a44 */
[C---:B------:R-:W-:Y:S01]  /*13d70*/  LEA R7, P6, R6.reuse, R72, 0x1 ;  /* 0x0000004806077211 */ /* 0x040fe200078c08ff */
[----:B------:R-:W0:Y:S03]  /*13d80*/  LDCU UR5, c[0x0][0x3b0] ;  /* 0x00007600ff0577ac */ /* 0x000e260008000800 */
[----:B------:R-:W-:Y:S01]  /*13d90*/  LEA.HI.X.SX32 R6, R6, R69, 0x1, P6 ;  /* 0x0000004506067211 */ /* 0x000fe200030f0eff */
[----:B--2---:R1:W-:Y:S02]  /*13da0*/  STL [R1+0x33c], R4 ;  /* 0x00033c0401007387 */ /* 0x0043e40000100800 */
[----:B-1----:R-:W-:-:S04]  /*13db0*/  IMAD.MOV.U32 R4, RZ, RZ, R26 ;  /* 0x000000ffff047224 */ /* 0x002fc800078e001a */
[----:B------:R-:W-:Y:S01]  /*13dc0*/  @!P3 IMAD.MOV R4, RZ, RZ, -R4 ;  /* 0x000000ffff04b224 */ /* 0x000fe200078e0a04 */
[----:B------:R-:W-:Y:S02]  /*13dd0*/  ISETP.GE.AND P3, PT, R62, RZ, PT ;  /* 0x000000ff3e00720c */ /* 0x000fe40003f66270 */
[----:B------:R-:W2:Y:S04]  /*13de0*/  LDL R62, [R1+0x10d4] ;  /* 0x0010d400013e7983 */ /* 0x000ea80000100800 */
[----:B------:R-:W-:Y:S04]  /*13df0*/  STL [R1+0xc4], R47 ;  /* 0x0000c42f01007387 */ /* 0x000fe80000100800 */
[----:B------:R1:W-:Y:S04]  /*13e00*/  STL [R1+0x55c], R7 ;  /* 0x00055c0701007387 */ /* 0x0003e80000100800 */
[----:B------:R0:W-:Y:S01]  /*13e10*/  STL [R1+0x558], R6 ;  /* 0x0005580601007387 */ /* 0x0001e20000100800 */
[----:B-1----:R-:W-:-:S04]  /*13e20*/  @P0 LOP3.LUT R7, R7, R6, RZ, 0x3c, !PT ;  /* 0x0000000607070212 */ /* 0x002fc800078e3cff */
[----:B0-----:R-:W-:-:S04]  /*13e30*/  @P0 LOP3.LUT R6, R7, R6, RZ, 0x3c, !PT ;  /* 0x0000000607060212 */ /* 0x001fc800078e3cff */
[----:B------:R-:W-:-:S05]  /*13e40*/  @P0 LOP3.LUT R7, R7, R6, RZ, 0x3c, !PT ;  /* 0x0000000607070212 */ /* 0x000fca00078e3cff */
[----:B------:R0:W4:Y:S01]  /*13e50*/  @P0 LDG.E.U16 R31, desc[UR20][R6.64] ;  /* 0x00000014061f0981 */ /* 0x000122000c1e1500 */
[----:B------:R-:W-:Y:S01]  /*13e60*/  @!P5 IMAD.IADD R71, R71, 0x1, -R68 ;  /* 0x000000014747d824 */ /* 0x000fe200078e0a44 */
[----:B------:R-:W-:-:S04]  /*13e70*/  SEL R4, R73, R4, !P1 ;  /* 0x0000000449047207 */ /* 0x000fc80004800000 */
[----:B------:R-:W-:Y:S01]  /*13e80*/  ISETP.GT.U32.AND P5, PT, R68, R71, PT ;  /* 0x000000474400720c */ /* 0x000fe20003fa4070 */
[----:B------:R-:W-:Y:S02]  /*13e90*/  IMAD.MOV.U32 R5, RZ, RZ, R47 ;  /* 0x000000ffff057224 */ /* 0x000fe400078e002f */
[----:B---3--:R-:W-:Y:S01]  /*13ea0*/  IMAD R4, R4, UR4, RZ ;  /* 0x0000000404047c24 */ /* 0x008fe2000f8e02ff */
[----:B------:R-:W-:Y:S01]  /*13eb0*/  ISETP.GE.AND P4, PT, R67, RZ, PT ;  /* 0x000000ff4300720c */ /* 0x000fe20003f86270 */
[----:B------:R-:W-:Y:S01]  /*13ec0*/  @!P3 IMAD.MOV R5, RZ, RZ, -R5 ;  /* 0x000000ffff05b224 */ /* 0x000fe200078e0a05 */
[----:B------:R-:W3:Y:S01]  /*13ed0*/  LDL R67, [R1+0x10cc] ;  /* 0x0010cc0001437983 */ /* 0x000ee20000100800 */
[----:B------:R-:W1:Y:S01]  /*13ee0*/  LDCU UR4, c[0x0][0x3b0] ;  /* 0x00007600ff0477ac */ /* 0x000e620008000800 */
[----:B------:R-:W-:-:S05]  /*13ef0*/  LEA R26, P3, R4, R72, 0x1 ;  /* 0x00000048041a7211 */ /* 0x000fca00078608ff */
[----:B------:R-:W-:Y:S01]  /*13f00*/  @!P5 IMAD.IADD R71, R71, 0x1, -R68 ;  /* 0x000000014747d824 */ /* 0x000fe200078e0a44 */
[C---:B------:R-:W-:Y:S01]  /*13f10*/  ISETP.GT.U32.AND P5, PT, R68.reuse, R27, PT ;  /* 0x0000001b4400720c */ /* 0x040fe20003fa4070 */
[----:B------:R-:W-:Y:S04]  /*13f20*/  STL [R1+0x58c], R26 ;  /* 0x00058c1a01007387 */ /* 0x000fe80000100800 */
[----:B------:R-:W3:Y:S01]  /*13f30*/  LDL.LU R47, [R1+0xd8] ;  /* 0x0000d800012f7983 */ /* 0x000ee20000300800 */
[----:B------:R-:W-:Y:S01]  /*13f40*/  ISETP.GT.U32.AND P6, PT, R68, R33, PT ;  /* 0x000000214400720c */ /* 0x000fe20003fc4070 */
[----:B0-----:R-:W-:-:S06]  /*13f50*/  @P0 IMAD.MOV.U32 R6, RZ, RZ, R26 ;  /* 0x000000ffff060224 */ /* 0x001fcc00078e001a */
[----:B------:R-:W-:-:S06]  /*13f60*/  @!P5 IMAD.IADD R27, R27, 0x1, -R68 ;  /* 0x000000011b1bd824 */ /* 0x000fcc00078e0a44 */
[----:B------:R-:W-:Y:S01]  /*13f70*/  @!P6 IMAD.IADD R33, R33, 0x1, -R68 ;  /* 0x000000012121e824 */ /* 0x000fe200078e0a44 */
[----:B------:R-:W-:Y:S02]  /*13f80*/  PRMT R9, RZ, 0x7610, R9 ;  /* 0x00007610ff097816 */ /* 0x000fe40000000009 */
[----:B--2---:R-:W-:Y:S01]  /*13f90*/  ISETP.GE.AND P5, PT, R62, RZ, PT ;  /* 0x000000ff3e00720c */ /* 0x004fe20003fa6270 */
[----:B----4-:R0:W-:Y:S02]  /*13fa0*/  STL [R1+0x338], R31 ;  /* 0x0003381f01007387 */ /* 0x0101e40000100800 */
[----:B0-----:R-:W-:Y:S01]  /*13fb0*/  LEA.HI.X.SX32 R31, R4, R69, 0x1, P3 ;  /* 0x00000045041f7211 */ /* 0x001fe200018f0eff */
[----:B------:R-:W-:-:S04]  /*13fc0*/  IMAD.MOV.U32 R4, RZ, RZ, R71 ;  /* 0x000000ffff047224 */ /* 0x000fc800078e0047 */
[----:B------:R-:W-:Y:S02]  /*13fd0*/  @P0 IMAD.MOV.U32 R7, RZ, RZ, R31 ;  /* 0x000000ffff070224 */ /* 0x000fe400078e001f */
[----:B------:R-:W-:-:S03]  /*13fe0*/  @!P4 IMAD.MOV R4, RZ, RZ, -R4 ;  /* 0x000000ffff04c224 */ /* 0x000fc600078e0a04 */
[----:B------:R0:W2:Y:S02]  /*13ff0*/  @P0 LDG.E.U16 R16, desc[UR20][R6.64] ;  /* 0x0000001406100981 */ /* 0x0000a4000c1e1500 */
[C---:B0-----:R-:W-:Y:S02]  /*14000*/  SEL R6, R73.reuse, R5, !P1 ;  /* 0x0000000549067207 */ /* 0x041fe40004800000 */
[----:B------:R-:W-:-:S03]  /*14010*/  SEL R5, R73, R4, !P1 ;  /* 0x0000000449057207 */ /* 0x000fc60004800000 */
[----:B------:R-:W-:Y:S01]  /*14020*/  IMAD R6, R6, UR7, RZ ;  /* 0x0000000706067c24 */ /* 0x000fe2000f8e02ff */
[----:B------:R0:W-:Y:S01]  /*14030*/  STL [R1+0x588], R31 ;  /* 0x0005881f01007387 */ /* 0x0001e20000100800 */
[----:B------:R-:W-:Y:S01]  /*14040*/  IMAD.MOV.U32 R4, RZ, RZ, R33 ;  /* 0x000000ffff047224 */ /* 0x000fe200078e0021 */
[----:B------:R-:W-:Y:S01]  /*14050*/  PRMT R7, RZ, 0x7610, R7 ;  /* 0x00007610ff077816 */ /* 0x000fe20000000007 */
[----:B-1----:R-:W-:Y:S01]  /*14060*/  IMAD R5, R5, UR4, RZ ;  /* 0x0000000405057c24 */ /* 0x002fe2000f8e02ff */
[----:B------:R-:W-:Y:S01]  /*14070*/  LEA R26, P6, R6, R72, 0x1 ;  /* 0x00000048061a7211 */ /* 0x000fe200078c08ff */
[----:B------:R-:W-:Y:S01]  /*14080*/  @!P5 IMAD.MOV R4, RZ, RZ, -R4 ;  /* 0x000000ffff04d224 */ /* 0x000fe200078e0a04 */
[----:B------:R-:W4:Y:S01]  /*14090*/  LDL R62, [R1+0x10b8] ;  /* 0x0010b800013e7983 */ /* 0x000f220000100800 */
[----:B------:R-:W-:Y:S01]  /*140a0*/  ISETP.GT.U32.AND P3, PT, R68, R66, PT ;  /* 0x000000424400720c */ /* 0x000fe20003f64070 */
[----:B------:R-:W1:Y:S01]  /*140b0*/  LDCU UR4, c[0x0][0x3b0] ;  /* 0x00007600ff0477ac */ /* 0x000e620008000800 */
[C---:B------:R-:W-:Y:S01]  /*140c0*/  LEA R71, P5, R5.reuse, R72, 0x1 ;  /* 0x0000004805477211 */ /* 0x040fe200078a08ff */
[----:B------:R-:W4:Y:S01]  /*140d0*/  LDL.LU R92, [R1+0xdc] ;  /* 0x0000dc00015c7983 */ /* 0x000f220000300800 */
[-C--:B------:R-:W-:Y:S01]  /*140e0*/  LEA.HI.X.SX32 R33, R6, R69.reuse, 0x1, P6 ;  /* 0x0000004506217211 */ /* 0x080fe200030f0eff */
[----:B------:R-:W1:Y:S01]  /*140f0*/  LDCU UR7, c[0x0][0x3b0] ;  /* 0x00007600ff0777ac */ /* 0x000e620008000800 */
[----:B0-----:R-:W-:-:S02]  /*14100*/  LEA.HI.X.SX32 R31, R5, R69, 0x1, P5 ;  /* 0x00000045051f7211 */ /* 0x001fc400028f0eff */
[----:B------:R-:W-:Y:S01]  /*14110*/  SEL R6, R73, R4, !P1 ;  /* 0x0000000449067207 */ /* 0x000fe20004800000 */
[----:B------:R-:W-:Y:S02]  /*14120*/  @P0 IMAD.MOV.U32 R4, RZ, RZ, R26 ;  /* 0x000000ffff040224 */ /* 0x000fe400078e001a */
[----:B------:R-:W-:-:S05]  /*14130*/  @P0 IMAD.MOV.U32 R5, RZ, RZ, R33 ;  /* 0x000000ffff050224 */ /* 0x000fca00078e0021 */
[----:B------:R0:W4:Y:S02]  /*14140*/  @P0 LDG.E.U16 R9, desc[UR20][R4.64] ;  /* 0x0000001404090981 */ /* 0x000124000c1e1500 */
[----:B0-----:R-:W-:Y:S02]  /*14150*/  @P0 IMAD.MOV.U32 R4, RZ, RZ, R71 ;  /* 0x000000ffff040224 */ /* 0x001fe400078e0047 */
[----:B------:R-:W-:-:S05]  /*14160*/  @P0 IMAD.MOV.U32 R5, RZ, RZ, R31 ;  /* 0x000000ffff050224 */ /* 0x000fca00078e001f */
[----:B------:R0:W4:Y:S01]  /*14170*/  @P0 LDG.E.U16 R7, desc[UR20][R4.64] ;  /* 0x0000001404070981 */ /* 0x000122000c1e1500 */
[----:B------:R-:W-:Y:S01]  /*14180*/  ISETP.GT.U32.AND P4, PT, R68, R27, PT ;  /* 0x0000001b4400720c */ /* 0x000fe20003f84070 */
[----:B------:R-:W-:-:S05]  /*14190*/  @!P3 IMAD.IADD R66, R66, 0x1, -R68 ;  /* 0x000000014242b824 */ /* 0x000fca00078e0a44 */
[----:B------:R-:W-:-:S07]  /*141a0*/  ISETP.GT.U32.AND P3, PT, R68, R66, PT ;  /* 0x000000424400720c */ /* 0x000fce0003f64070 */
[--C-:B------:R-:W-:Y:S01]  /*141b0*/  @!P4 IMAD.IADD R27, R27, 0x1, -R68.reuse ;  /* 0x000000011b1bc824 */ /* 0x100fe200078e0a44 */
[----:B---3--:R-:W-:Y:S01]  /*141c0*/  ISETP.GE.AND P4, PT, R67, RZ, PT ;  /* 0x000000ff4300720c */ /* 0x008fe20003f86270 */
[----:B------:R-:W-:Y:S01]  /*141d0*/  IMAD R6, R6, UR5, RZ ;  /* 0x0000000506067c24 */ /* 0x000fe2000f8e02ff */
[----:B------:R-:W-:Y:S01]  /*141e0*/  PRMT R23, RZ, 0x7610, R23 ;  /* 0x00007610ff177816 */ /* 0x000fe20000000017 */
[----:B0-----:R-:W-:Y:S01]  /*141f0*/  IMAD.MOV.U32 R4, RZ, RZ, R27 ;  /* 0x000000ffff047224 */ /* 0x001fe200078e001b */
[----:B--2---:R0:W-:Y:S01]  /*14200*/  STL [R1+0x32c], R16 ;  /* 0x00032c1001007387 */ /* 0x0041e20000100800 */
[----:B------:R-:W-:Y:S01]  /*14210*/  @!P3 IMAD.IADD R66, R66, 0x1, -R68 ;  /* 0x000000014242b824 */ /* 0x000fe200078e0a44 */
[----:B------:R-:W-:Y:S01]  /*14220*/  PRMT R64, RZ, 0x7610, R64 ;  /* 0x00007610ff407816 */ /* 0x000fe20000000040 */
[----:B------:R-:W2:Y:S01]  /*14230*/  LDCU UR5, c[0x0][0x3b0] ;  /* 0x00007600ff0577ac */ /* 0x000ea20008000800 */
[----:B0-----:R-:W3:Y:S04]  /*14240*/  LDL.LU R16, [R1+0xe0] ;  /* 0x0000e00001107983 */ /* 0x001ee80000300800 */
[----:B------:R-:W-:Y:S04]  /*14250*/  STL [R1+0x5bc], R26 ;  /* 0x0005bc1a01007387 */ /* 0x000fe80000100800 */
[----:B------:R-:W-:Y:S04]  /*14260*/  STL [R1+0x5ec], R71 ;  /* 0x0005ec4701007387 */ /* 0x000fe80000100800 */
[----:B------:R-:W2:Y:S04]  /*14270*/  LDL R67, [R1+0x1054] ;  /* 0x0010540001437983 */ /* 0x000ea80000100800 */
[----:B------:R0:W-:Y:S01]  /*14280*/  STL [R1+0x5b8], R33 ;  /* 0x0005b82101007387 */ /* 0x0001e20000100800 */
[----:B----4-:R-:W-:Y:S01]  /*14290*/  ISETP.GE.AND P5, PT, R62, RZ, PT ;  /* 0x000000ff3e00720c */ /* 0x010fe20003fa6270 */
[----:B------:R-:W-:-:S02]  /*142a0*/  @!P4 IMAD.MOV R4, RZ, RZ, -R4 ;  /* 0x000000ffff04c224 */ /* 0x000fc400078e0a04 */
[----:B0-----:R-:W4:Y:S04]  /*142b0*/  LDL.LU R33, [R1+0x13a4] ;  /* 0x0013a40001217983 */ /* 0x001f280000300800 */
[----:B------:R-:W3:Y:S04]  /*142c0*/  LDL.LU R26, [R1+0x13a0] ;  /* 0x0013a000011a7983 */ /* 0x000ee80000300800 */
[----:B------:R-:W-:Y:S04]  /*142d0*/  STL [R1+0x5e8], R31 ;  /* 0x0005e81f01007387 */ /* 0x000fe80000100800 */
[----:B------:R0:W-:Y:S04]  /*142e0*/  STL [R1+0x328], R9 ;  /* 0x0003280901007387 */ /* 0x0001e80000100800 */
[----:B0-----:R-:W3:Y:S04]  /*142f0*/  LDL.LU R9, [R1+0x139c] ;  /* 0x00139c0001097983 */ /* 0x001ee80000300800 */
[----:B------:R-:W3:Y:S04]  /*14300*/  LDL.LU R31, [R1+0x1398] ;  /* 0x00139800011f7983 */ /* 0x000ee80000300800 */
[----:B------:R-:W3:Y:S04]  /*14310*/  LDL.LU R62, [R1+0xe4] ;  /* 0x0000e400013e7983 */ /* 0x000ee80000300800 */
[----:B------:R0:W-:Y:S02]  /*14320*/  STL [R1+0x31c], R7 ;  /* 0x00031c0701007387 */ /* 0x0001e40000100800 */
[----:B0-----:R-:W-:-:S02]  /*14330*/  LEA R7, P4, R6, R72, 0x1 ;  /* 0x0000004806077211 */ /* 0x001fc400078808ff */
[----:B------:R-:W-:Y:S02]  /*14340*/  STL [R1+0xd4], R66 ;  /* 0x0000d44201007387 */ /* 0x000fe40000100800 */
[----:B------:R-:W-:Y:S02]  /*14350*/  LEA.HI.X.SX32 R27, R6, R69, 0x1, P4 ;  /* 0x00000045061b7211 */ /* 0x000fe400020f0eff */
[----:B------:R0:W-:Y:S01]  /*14360*/  STL [R1+0x61c], R7 ;  /* 0x00061c0701007387 */ /* 0x0001e20000100800 */
[----:B------:R-:W-:Y:S02]  /*14370*/  @P0 IMAD.MOV.U32 R6, RZ, RZ, R7 ;  /* 0x000000ffff060224 */ /* 0x000fe400078e0007 */
[----:B0-----:R-:W-:-:S05]  /*14380*/  @P0 IMAD.MOV.U32 R7, RZ, RZ, R27 ;  /* 0x000000ffff070224 */ /* 0x001fca00078e001b */
[----:B------:R0:W3:Y:S01]  /*14390*/  @P0 LDG.E.U16 R23, desc[UR20][R6.64] ;  /* 0x0000001406170981 */ /* 0x0000e2000c1e1500 */
[----:B------:R-:W-:Y:S02]  /*143a0*/  ISETP.GT.U32.AND P3, PT, R68, R92, PT ;  /* 0x0000005c4400720c */ /* 0x000fe40003f64070 */
[----:B------:R-:W-:Y:S01]  /*143b0*/  SEL R5, R73, R4, !P1 ;  /* 0x0000000449057207 */ /* 0x000fe20004800000 */
[----:B------:R-:W-:-:S04]  /*143c0*/  IMAD.MOV.U32 R4, RZ, RZ, R66 ;  /* 0x000000ffff047224 */ /* 0x000fc800078e0042 */
[----:B------:R-:W-:Y:S01]  /*143d0*/  IMAD R5, R5, UR12, RZ ;  /* 0x0000000c05057c24 */ /* 0x000fe2000f8e02ff */
[----:B------:R1:W-:Y:S01]  /*143e0*/  STL [R1+0x618], R27 ;  /* 0x0006181b01007387 */ /* 0x0003e20000100800 */
[----:B------:R-:W-:Y:S01]  /*143f0*/  @!P5 IMAD.MOV R4, RZ, RZ, -R4 ;  /* 0x000000ffff04d224 */ /* 0x000fe200078e0a04 */
[----:B------:R-:W-:Y:S01]  /*14400*/  ISETP.GT.U32.AND P6, PT, R68, R47, PT ;  /* 0x0000002f4400720c */ /* 0x000fe20003fc4070 */
[----:B------:R-:W1:Y:S01]  /*14410*/  LDCU UR12, c[0x0][0x3b0] ;  /* 0x00007600ff0c77ac */ /* 0x000e620008000800 */
[----:B0-----:R-:W-:Y:S01]  /*14420*/  LEA R6, P5, R5, R72, 0x1 ;  /* 0x0000004805067211 */ /* 0x001fe200078a08ff */
[----:B------:R-:W4:Y:S01]  /*14430*/  LDL R66, [R1+0x1068] ;  /* 0x0010680001427983 */ /* 0x000f220000100800 */
[----:B------:R-:W-:-:S03]  /*14440*/  @!P3 IMAD.IADD R92, R92, 0x1, -R68 ;  /* 0x000000015c5cb824 */ /* 0x000fc600078e0a44 */
[----:B------:R-:W4:Y:S01]  /*14450*/  LDL.LU R71, [R1+0xec] ;  /* 0x0000ec0001477983 */ /* 0x000f220000300800 */
[----:B------:R-:W-:Y:S02]  /*14460*/  SEL R4, R73, R4, !P1 ;  /* 0x0000000449047207 */ /* 0x000fe40004800000 */
[----:B--2---:R-:W-:Y:S02]  /*14470*/  ISETP.GE.AND P3, PT, R67, RZ, PT ;  /* 0x000000ff4300720c */ /* 0x004fe40003f66270 */
[----:B------:R-:W2:Y:S04]  /*14480*/  LDL R67, [R1+0x1060] ;  /* 0x0010600001437983 */ /* 0x000ea80000100800 */
[----:B------:R-:W-:Y:S04]  /*14490*/  STL [R1+0x64c], R6 ;  /* 0x00064c0601007387 */ /* 0x000fe80000100800 */
[----:B-1----:R-:W2:Y:S04]  /*144a0*/  LDL.LU R27, [R1+0xe8] ;  /* 0x0000e800011b7983 */ /* 0x002ea80000300800 */
[----:B---3--:R0:W-:Y:S02]  /*144b0*/  STL [R1+0x318], R23 ;  /* 0x0003181701007387 */ /* 0x0081e40000100800 */
[----:B0-----:R-:W-:Y:S01]  /*144c0*/  LEA.HI.X.SX32 R23, R5, R69, 0x1, P5 ;  /* 0x0000004505177211 */ /* 0x001fe200028f0eff */
[----:B------:R-:W-:-:S02]  /*144d0*/  IMAD.MOV.U32 R5, RZ, RZ, R6 ;  /* 0x000000ffff057224 */ /* 0x000fc400078e0006 */
[----:B------:R-:W-:Y:S02]  /*144e0*/  IMAD R6, R4, UR4, RZ ;  /* 0x0000000404067c24 */ /* 0x000fe4000f8e02ff */
[----:B------:R-:W-:Y:S01]  /*144f0*/  @!P6 IMAD.IADD R47, R47, 0x1, -R68 ;  /* 0x000000012f2fe824 */ /* 0x000fe200078e0a44 */
[----:B------:R0:W-:Y:S01]  /*14500*/  STL [R1+0x648], R23 ;  /* 0x0006481701007387 */ /* 0x0001e20000100800 */
[----:B------:R-:W-:Y:S01]  /*14510*/  IMAD.MOV.U32 R4, RZ, RZ, R23 ;  /* 0x000000ffff047224 */ /* 0x000fe200078e0017 */
[----:B------:R-:W-:Y:S01]  /*14520*/  PRMT R7, RZ, 0x7610, R7 ;  /* 0x00007610ff077816 */ /* 0x000fe20000000007 */
[----:B------:R-:W1:Y:S03]  /*14530*/  LDCU UR4, c[0x0][0x3b0] ;  /* 0x00007600ff0477ac */ /* 0x000e660008000800 */
[----:B------:R-:W-:-:S04]  /*14540*/  @P0 LOP3.LUT R5, R5, R4, RZ, 0x3c, !PT ;  /* 0x0000000405050212 */ /* 0x000fc800078e3cff */
[C---:B------:R-:W-:Y:S01]  /*14550*/  @P0 LOP3.LUT R4, R5.reuse, R4, RZ, 0x3c, !PT ;  /* 0x0000000405040212 */ /* 0x040fe200078e3cff */
[----:B0-----:R-:W3:Y:S03]  /*14560*/  LDL.LU R23, [R1+0x1394] ;  /* 0x0013940001177983 */ /* 0x001ee60000300800 */
[----:B------:R-:W-:-:S05]  /*14570*/  @P0 LOP3.LUT R5, R5, R4, RZ, 0x3c, !PT ;  /* 0x0000000405050212 */ /* 0x000fca00078e3cff */
[----:B------:R0:W2:Y:S01]  /*14580*/  @P0 LDG.E.U16 R64, desc[UR20][R4.64] ;  /* 0x0000001404400981 */ /* 0x0000a2000c1e1500 */
[----:B------:R-:W-:-:S13]  /*14590*/  ISETP.GT.U32.AND P6, PT, R68, R47, PT ;  /* 0x0000002f4400720c */ /* 0x000fda0003fc4070 */
        /* <DEDUP_REMOVED lines=18> */
[----:B----4-:R-:W-:Y:S01]  /*146c0*/  ISETP.GE.AND P6, PT, R66, RZ, PT ;  /* 0x000000ff4200720c */ /* 0x010fe20003fc6270 */
[----:B------:R-:W4:Y:S02]  /*146d0*/  LDCU UR5, c[0x0][0x3b0] ;  /* 0x00007600ff0577ac */ /* 0x000f240008000800 */
[----:B------:R-:W3:Y:S04]  /*146e0*/  LDL R66, [R1+0x1164] ;  /* 0x0011640001427983 */ /* 0x000ee80000100800 */
[----:B0-----:R-:W3:Y:S03]  /*146f0*/  LDL.LU R64, [R1+0xf0] ;  /* 0x0000f00001407983 */ /* 0x001ee60000300800 */
[----:B------:R-:W-:Y:S01]  /*14700*/  @!P4 IMAD.IADD R16, R16, 0x1, -R68 ;  /* 0x000000011010c824 */ /* 0x000fe200078e0a44 */
[----:B------:R-:W-:Y:S01]  /*14710*/  PRMT R4, RZ, 0x7610, R4 ;  /* 0x00007610ff047816 */ /* 0x000fe20000000004 */
        /* <DEDUP_REMOVED lines=8> */
[----:B------:R1:W2:Y:S01]  /*147a0*/  @P0 LDG.E.U16 R4, desc[UR20][R6.64] ;  /* 0x0000001406040981 */ /* 0x0002a2000c1e1500 */
[C---:B------:R-:W-:Y:S02]  /*147b0*/  ISETP.GT.U32.AND P5, PT, R68.reuse, R92, PT ;  /* 0x0000005c4400720c */ /* 0x040fe40003fa4070 */
[----:B------:R-:W-:-:S11]  /*147c0*/  ISETP.GT.U32.AND P3, PT, R68, R62, PT ;  /* 0x0000003e4400720c */ /* 0x000fd60003f64070 */
        /* <DEDUP_REMOVED lines=9> */
[----:B-1----:R-:W-:Y:S01]  /*14860*/  IMAD R6, R5, UR4, RZ ;  /* 0x0000000405067c24 */ /* 0x002fe2000f8e02ff */
[----:B------:R-:W-:Y:S01]  /*14870*/  PRMT R17, RZ, 0x7610, R17 ;  /* 0x00007610ff117816 */ /* 0x000fe20000000011 */
[--C-:B------:R-:W-:Y:S01]  /*14880*/  @!P6 IMAD.IADD R27, R27, 0x1, -R68.reuse ;  /* 0x000000011b1be824 */ /* 0x100fe200078e0a44 */
        /* <DEDUP_REMOVED lines=8> */
[----:B---3--:R-:W-:Y:S02]  /*14910*/  ISETP.GE.AND P3, PT, R47, RZ, PT ;  /* 0x000000ff2f00720c */ /* 0x008fe40003f66270 */
[----:B------:R-:W2:Y:S04]  /*14920*/  LDL R47, [R1+0x1170] ;  /* 0x00117000012f7983 */ /* 0x000ea80000100800 */
[----:B------:R-:W-:Y:S04]  /*14930*/  STL [R1+0xe4], R62 ;  /* 0x0000e43e01007387 */ /* 0x000fe80000100800 */
[----:B------:R1:W-:Y:S04]  /*14940*/  STL [R1+0x6dc], R7 ;  /* 0x0006dc0701007387 */ /* 0x0003e80000100800 */
[----:B------:R3:W-:Y:S01]  /*14950*/  STL [R1+0x6d8], R6 ;  /* 0x0006d80601007387 */ /* 0x0007e20000100800 */
[----:B-1----:R-:W-:-:S04]  /*14960*/  @P0 LOP3.LUT R7, R7, R6, RZ, 0x3c, !PT ;  /* 0x0000000607070212 */ /* 0x002fc800078e3cff */
[----:B---3--:R-:W-:-:S04]  /*14970*/  @P0 LOP3.LUT R6, R7, R6, RZ, 0x3c, !PT ;  /* 0x0000000607060212 */ /* 0x008fc800078e3cff */
[----:B------:R-:W-:-:S05]  /*14980*/  @P0 LOP3.LUT R7, R7, R6, RZ, 0x3c, !PT ;  /* 0x0000000607070212 */ /* 0x000fca00078e3cff */
[----:B------:R1:W3:Y:S01]  /*14990*/  @P0 LDG.E.U16 R17, desc[UR20][R6.64] ;  /* 0x0000001406110981 */ /* 0x0002e2000c1e1500 */
[----:B------:R-:W-:Y:S01]  /*149a0*/  SEL R4, R73, R4, !P1 ;  /* 0x0000000449047207 */ /* 0x000fe20004800000 */
[----:B------:R-:W-:-:S04]  /*149b0*/  IMAD.MOV.U32 R5, RZ, RZ, R62 ;  /* 0x000000ffff057224 */ /* 0x000fc800078e003e */
[----:B----4-:R-:W-:Y:S01]  /*149c0*/  IMAD R4, R4, UR5, RZ ;  /* 0x0000000504047c24 */ /* 0x010fe2000f8e02ff */
[----:B------:R-:W-:Y:S01]  /*149d0*/  ISETP.GE.AND P4, PT, R66, RZ, PT ;  /* 0x000000ff4200720c */ /* 0x000fe20003f86270 */
[----:B------:R-:W-:Y:S01]  /*149e0*/  @!P3 IMAD.MOV R5, RZ, RZ, -R5 ;  /* 0x000000ffff05b224 */ /* 0x000fe200078e0a05 */
[----:B------:R-:W4:Y:S01]  /*149f0*/  LDL R66, [R1+0x11a0] ;  /* 0x0011a00001427983 */ /* 0x000f220000100800 */
[----:B------:R-:W-:Y:S01]  /*14a00*/  ISETP.GT.U32.AND P5, PT, R68, R71, PT ;  /* 0x000000474400720c */ /* 0x000fe20003fa4070 */
[----:B------:R-:W0:Y:S01]  /*14a10*/  LDCU UR5, c[0x0][0x3b0] ;  /* 0x00007600ff0577ac */ /* 0x000e220008000800 */
[----:B------:R-:W-:-:S05]  /*14a20*/  LEA R16, P3, R4, R72, 0x1 ;  /* 0x0000004804107211 */ /* 0x000fca00078608ff */
[----:B------:R-:W-:Y:S04]  /*14a30*/  STL [R1+0x70c], R16 ;  /* 0x00070c1001007387 */ /* 0x000fe80000100800 */
[----:B------:R-:W2:Y:S01]  /*14a40*/  LDL.LU R62, [R1+0xfc] ;  /* 0x0000fc00013e7983 */ /* 0x000ea20000300800 */
[----:B-1----:R-:W-:Y:S02]  /*14a50*/  @P0 IMAD.MOV.U32 R6, RZ, RZ, R16 ;  /* 0x000000ffff060224 */ /* 0x002fe400078e0010 */
[----:B------:R-:W-:-:S05]  /*14a60*/  @!P5 IMAD.IADD R71, R71, 0x1, -R68 ;  /* 0x000000014747d824 */ /* 0x000fca00078e0a44 */
[----:B------:R-:W-:Y:S01]  /*14a70*/  ISETP.GT.U32.AND P5, PT, R68, R71, PT ;  /* 0x000000474400720c */ /* 0x000fe20003fa4070 */
[----:B---3--:R1:W-:Y:S02]  /*14a80*/  STL [R1+0x27c], R17 ;  /* 0x00027c1101007387 */ /* 0x0083e40000100800 */
[----:B-1----:R-:W-:-:S05]  /*14a90*/  LEA.HI.X.SX32 R17, R4, R69, 0x1, P3 ;  /* 0x0000004504117211 */ /* 0x002fca00018f0eff */
[----:B------:R-:W-:-:S05]  /*14aa0*/  @P0 IMAD.MOV.U32 R7, RZ, RZ, R17 ;  /* 0x000000ffff070224 */ /* 0x000fca00078e0011 */
[----:B------:R1:W3:Y:S01]  /*14ab0*/  @P0 LDG.E.U16 R11, desc[UR20][R6.64] ;  /* 0x00000014060b0981 */ /* 0x0002e2000c1e1500 */
[----:B------:R-:W-:Y:S01]  /*14ac0*/  @!P5 IMAD.IADD R71, R71, 0x1, -R68 ;  /* 0x000000014747d824 */ /* 0x000fe200078e0a44 */
[C---:B------:R-:W-:Y:S02]  /*14ad0*/  ISETP.GT.U32.AND P5, PT, R68.reuse, R64, PT ;  /* 0x000000404400720c */ /* 0x040fe40003fa4070 */
[----:B------:R-:W-:Y:S01]  /*14ae0*/  ISETP.GT.U32.AND P6, PT, R68, R27, PT ;  /* 0x0000001b4400720c */ /* 0x000fe20003fc4070 */
[----:B------:R-:W-:-:S04]  /*14af0*/  IMAD.MOV.U32 R4, RZ, RZ, R71 ;  /* 0x000000ffff047224 */ /* 0x000fc800078e0047 */
[----:B------:R-:W-:Y:S01]  /*14b00*/  @!P4 IMAD.MOV R4, RZ, RZ, -R4 ;  /* 0x000000ffff04c224 */ /* 0x000fe200078e0a04 */
[----:B-1----:R-:W-:-:S05]  /*14b10*/  SEL R6, R73, R5, !P1 ;  /* 0x0000000549067207 */ /* 0x002fca0004800000 */
[--C-:B------:R-:W-:Y:S01]  /*14b20*/  @!P5 IMAD.IADD R64, R64, 0x1, -R68.reuse ;  /* 0x000000014040d824 */ /* 0x100fe200078e0a44 */
[----:B--2---:R-:W-:Y:S01]  /*14b30*/  ISETP.GE.AND P5, PT, R47, RZ, PT ;  /* 0x000000ff2f00720c */ /* 0x004fe20003fa6270 */
[----:B------:R-:W-:Y:S01]  /*14b40*/  @!P6 IMAD.IADD R27, R27, 0x1, -R68 ;  /* 0x000000011b1be824 */ /* 0x000fe200078e0a44 */
[----:B------:R-:W-:Y:S02]  /*14b50*/  SEL R5, R73, R4, !P1 ;  /* 0x0000000449057207 */ /* 0x000fe40004800000 */
[----:B------:R-:W-:Y:S01]  /*14b60*/  ISETP.GT.U32.AND P4, PT, R68, R64, PT ;  /* 0x000000404400720c */ /* 0x000fe20003f84070 */
[----:B------:R-:W-:Y:S01]  /*14b70*/  IMAD R6, R6, UR7, RZ ;  /* 0x0000000706067c24 */ /* 0x000fe2000f8e02ff */
[----:B------:R1:W-:Y:S01]  /*14b80*/  STL [R1+0x708], R17 ;  /* 0x0007081101007387 */ /* 0x0003e20000100800 */
[----:B------:R-:W-:Y:S01]  /*14b90*/  IMAD.MOV.U32 R4, RZ, RZ, R27 ;  /* 0x000000ffff047224 */ /* 0x000fe200078e001b */
[----:B------:R-:W-:Y:S01]  /*14ba0*/  PRMT R28, RZ, 0x7610, R28 ;  /* 0x00007610ff1c7816 */ /* 0x000fe2000000001c */
[----:B0-----:R-:W-:Y:S01]  /*14bb0*/  IMAD R5, R5, UR4, RZ ;  /* 0x0000000405057c24 */ /* 0x001fe2000f8e02ff */
[CC--:B------:R-:W-:Y:S01]  /*14bc0*/  LEA R16, P6, R6.reuse, R72.reuse, 0x1 ;  /* 0x0000004806107211 */ /* 0x0c0fe200078c08ff */
[----:B------:R-:W2:Y:S01]  /*14bd0*/  LDL R47, [R1+0x1194] ;  /* 0x00119400012f7983 */ /* 0x000ea20000100800 */
[----:B------:R-:W-:Y:S01]  /*14be0*/  PRMT R7, RZ, 0x7610, R7 ;  /* 0x00007610ff077816 */ /* 0x000fe20000000007 */
[----:B------:R-:W-:Y:S01]  /*14bf0*/  @!P5 IMAD.MOV R4, RZ, RZ, -R4 ;  /* 0x000000ffff04d224 */ /* 0x000fe200078e0a04 */
[----:B------:R-:W-:Y:S01]  /*14c00*/  LEA R71, P5, R5, R72, 0x1 ;  /* 0x0000004805477211 */ /* 0x000fe200078a08ff */
[----:B------:R-:W2:Y:S01]  /*14c10*/  LDL.LU R92, [R1+0x104] ;  /* 0x00010400015c7983 */ /* 0x000ea20000300800 */
[----:B------:R-:W-:Y:S01]  /*14c20*/  LEA.HI.X.SX32 R27, R6, R69, 0x1, P6 ;  /* 0x00000045061b7211 */ /* 0x000fe200030f0eff */
[----:B------:R-:W-:Y:S01]  /*14c30*/  @!P4 IMAD.IADD R64, R64, 0x1, -R68 ;  /* 0x000000014040c824 */ /* 0x000fe200078e0a44 */
[----:B------:R-:W-:Y:S01]  /*14c40*/  ISETP.GT.U32.AND P3, PT, R68, R67, PT ;  /* 0x000000434400720c */ /* 0x000fe20003f64070 */
[----:B-1----:R-:W2:Y:S01]  /*14c50*/  LDL.LU R17, [R1+0x108] ;  /* 0x0001080001117983 */ /* 0x002ea20000300800 */
[----:B----4-:R-:W-:Y:S01]  /*14c60*/  ISETP.GE.AND P4, PT, R66, RZ, PT ;  /* 0x000000ff4200720c */ /* 0x010fe20003f86270 */
[----:B------:R-:W0:Y:S02]  /*14c70*/  LDCU UR4, c[0x0][0x3b0] ;  /* 0x00007600ff0477ac */ /* 0x000e240008000800 */
[----:B------:R-:W-:Y:S01]  /*14c80*/  STL [R1+0x73c], R16 ;  /* 0x00073c1001007387 */ /* 0x000fe20000100800 */
[----:B------:R-:W-:Y:S01]  /*14c90*/  PRMT R15, RZ, 0x7610, R15 ;  /* 0x00007610ff0f7816 */ /* 0x000fe2000000000f */
[----:B------:R-:W1:Y:S02]  /*14ca0*/  LDCU UR7, c[0x0][0x3b0] ;  /* 0x00007600ff0777ac */ /* 0x000e640008000800 */
[----:B------:R-:W-:Y:S04]  /*14cb0*/  STL [R1+0x76c], R71 ;  /* 0x00076c4701007387 */ /* 0x000fe80000100800 */
[----:B------:R-:W4:Y:S01]  /*14cc0*/  LDL R66, [R1+0x11c0] ;  /* 0x0011c00001427983 */ /* 0x000f220000100800 */
[----:B------:R-:W-:-:S03]  /*14cd0*/  SEL R6, R73, R4, !P1 ;  /* 0x0000000449067207 */ /* 0x000fc60004800000 */
[----:B------:R-:W-:Y:S01]  /*14ce0*/  STL [R1+0x738], R27 ;  /* 0x0007381b01007387 */ /* 0x000fe20000100800 */
[----:B------:R-:W-:-:S03]  /*14cf0*/  @P0 IMAD.MOV.U32 R4, RZ, RZ, R16 ;  /* 0x000000ffff040224 */ /* 0x000fc600078e0010 */
[----:B------:R-:W-:Y:S04]  /*14d00*/  STL [R1+0xf0], R64 ;  /* 0x0000f04001007387 */ /* 0x000fe80000100800 */
[----:B---3--:R3:W-:Y:S02]  /*14d10*/  STL [R1+0x268], R11 ;  /* 0x0002680b01007387 */ /* 0x0087e40000100800 */
[----:B---3--:R-:W-:Y:S01]  /*14d20*/  LEA.HI.X.SX32 R11, R5, R69, 0x1, P5 ;  /* 0x00000045050b7211 */ /* 0x008fe200028f0eff */
[----:B------:R-:W-:Y:S02]  /*14d30*/  @P0 IMAD.MOV.U32 R5, RZ, RZ, R27 ;  /* 0x000000ffff050224 */ /* 0x000fe400078e001b */
[----:B------:R-:W-:Y:S01]  /*14d40*/  @!P3 IMAD.IADD R67, R67, 0x1, -R68 ;  /* 0x000000014343b824 */ /* 0x000fe200078e0a44 */
[----:B------:R-:W3:Y:S04]  /*14d50*/  LDL.LU R27, [R1+0x1390] ;  /* 0x00139000011b7983 */ /* 0x000ee80000300800 */
[----:B------:R0:W3:Y:S01]  /*14d60*/  @P0 LDG.E.U16 R28, desc[UR20][R4.64] ;  /* 0x00000014041c0981 */ /* 0x0000e2000c1e1500 */
[----:B------:R-:W-:Y:S01]  /*14d70*/  ISETP.GT.U32.AND P3, PT, R68, R67, PT ;  /* 0x000000434400720c */ /* 0x000fe20003f64070 */
[----:B------:R-:W-:Y:S01]  /*14d80*/  IMAD R6, R6, UR5, RZ ;  /* 0x0000000506067c24 */ /* 0x000fe2000f8e02ff */
[----:B------:R-:W-:Y:S01]  /*14d90*/  PRMT R24, RZ, 0x7610, R24 ;  /* 0x00007610ff187816 */ /* 0x000fe20000000018 */
[----:B------:R-:W4:Y:S01]  /*14da0*/  LDL.LU R16, [R1+0x138c] ;  /* 0x00138c0001107983 */ /* 0x000f220000300800 */
[----:B------:R-:W-:Y:S01]  /*14db0*/  ISETP.GT.U32.AND P6, PT, R68, R62, PT ;  /* 0x0000003e4400720c */ /* 0x000fe20003fc4070 */
[----:B------:R-:W1:Y:S01]  /*14dc0*/  LDCU UR5, c[0x0][0x3b0] ;  /* 0x00007600ff0577ac */ /* 0x000e620008000800 */
[----:B0-----:R-:W-:-:S02]  /*14dd0*/  @P0 IMAD.MOV.U32 R4, RZ, RZ, R71 ;  /* 0x000000ffff040224 */ /* 0x001fc400078e0047 */
[----:B------:R-:W-:-:S05]  /*14de0*/  @P0 IMAD.MOV.U32 R5, RZ, RZ, R11 ;  /* 0x000000ffff050224 */ /* 0x000fca00078e000b */
[----:B------:R0:W4:Y:S01]  /*14df0*/  @P0 LDG.E.U16 R7, desc[UR20][R4.64] ;  /* 0x0000001404070981 */ /* 0x000122000c1e1500 */
[----:B--2---:R-:W-:-:S03]  /*14e00*/  ISETP.GE.AND P5, PT, R47, RZ, PT ;  /* 0x000000ff2f00720c */ /* 0x004fc60003fa6270 */
[----:B------:R-:W-:Y:S01]  /*14e10*/  STL [R1+0x768], R11 ;  /* 0x0007680b01007387 */ /* 0x000fe20000100800 */
[----:B0-----:R-:W-:-:S04]  /*14e20*/  IMAD.MOV.U32 R4, RZ, RZ, R64 ;  /* 0x000000ffff047224 */ /* 0x001fc800078e0040 */
[----:B------:R-:W-:Y:S02]  /*14e30*/  @!P4 IMAD.MOV R4, RZ, RZ, -R4 ;  /* 0x000000ffff04c224 */ /* 0x000fe400078e0a04 */
[----:B------:R-:W-:Y:S01]  /*14e40*/  @!P3 IMAD.IADD R67, R67, 0x1, -R68 ;  /* 0x000000014343b824 */ /* 0x000fe200078e0a44 */
[----:B---3--:R0:W-:Y:S04]  /*14e50*/  STL [R1+0x25c], R28 ;  /* 0x00025c1c01007387 */ /* 0x0081e80000100800 */
[----:B0-----:R-:W2:Y:S04]  /*14e60*/  LDL.LU R28, [R1+0x1388] ;  /* 0x00138800011c7983 */ /* 0x001ea80000300800 */
[----:B------:R-:W3:Y:S04]  /*14e70*/  LDL.LU R11, [R1+0x1384] ;  /* 0x00138400010b7983 */ /* 0x000ee80000300800 */
[----:B------:R-:W2:Y:S04]  /*14e80*/  LDL.LU R47, [R1+0x114] ;  /* 0x00011400012f7983 */ /* 0x000ea80000300800 */
[----:B----4-:R0:W-:Y:S02]  /*14e90*/  STL [R1+0x258], R7 ;  /* 0x0002580701007387 */ /* 0x0101e40000100800 */
[----:B0-----:R-:W-:-:S02]  /*14ea0*/  LEA R7, P4, R6, R72, 0x1 ;  /* 0x0000004806077211 */ /* 0x001fc400078808ff */
[----:B------:R-:W-:Y:S02]  /*14eb0*/  STL [R1+0xf8], R67 ;  /* 0x0000f84301007387 */ /* 0x000fe40000100800 */
[----:B------:R-:W-:Y:S02]  /*14ec0*/  LEA.HI.X.SX32 R64, R6, R69, 0x1, P4 ;  /* 0x0000004506407211 */ /* 0x000fe400020f0eff */
[----:B------:R0:W-:Y:S01]  /*14ed0*/  STL [R1+0x79c], R7 ;  /* 0x00079c0701007387 */ /* 0x0001e20000100800 */
[----:B------:R-:W-:Y:S02]  /*14ee0*/  @P0 IMAD.MOV.U32 R6, RZ, RZ, R7 ;  /* 0x000000ffff060224 */ /* 0x000fe400078e0007 */
[----:B0-----:R-:W-:-:S05]  /*14ef0*/  @P0 IMAD.MOV.U32 R7, RZ, RZ, R64 ;  /* 0x000000ffff070224 */ /* 0x001fca00078e0040 */
[----:B------:R0:W4:Y:S01]  /*14f00*/  @P0 LDG.E.U16 R15, desc[UR20][R6.64] ;  /* 0x00000014060f0981 */ /* 0x000122000c1e1500 */
[----:B------:R-:W-:Y:S02]  /*14f10*/  ISETP.GT.U32.AND P3, PT, R68, R92, PT ;  /* 0x0000005c4400720c */ /* 0x000fe40003f64070 */
[----:B------:R-:W-:Y:S01]  /*14f20*/  SEL R5, R73, R4, !P1 ;  /* 0x0000000449057207 */ /* 0x000fe20004800000 */
[----:B------:R-:W-:-:S04]  /*14f30*/  IMAD.MOV.U32 R4, RZ, RZ, R67 ;  /* 0x000000ffff047224 */ /* 0x000fc800078e0043 */
[----:B------:R-:W-:Y:S01]  /*14f40*/  IMAD R5, R5, UR12, RZ ;  /* 0x0000000c05057c24 */ /* 0x000fe2000f8e02ff */
[----:B------:R1:W-:Y:S01]  /*14f50*/  STL [R1+0x798], R64 ;  /* 0x0007984001007387 */ /* 0x0003e20000100800 */
[----:B------:R-:W-:Y:S02]  /*14f60*/  @!P5 IMAD.MOV R4, RZ, RZ, -R4 ;  /* 0x000000ffff04d224 */ /* 0x000fe400078e0a04 */
[--C-:B------:R-:W-:Y:S01]  /*14f70*/  @!P6 IMAD.IADD R62, R62, 0x1, -R68.reuse ;  /* 0x000000013e3ee824 */ /* 0x100fe200078e0a44 */
[----:B0-----:R-:W-:Y:S01]  /*14f80*/  LEA R6, P5, R5, R72, 0x1 ;  /* 0x0000004805067211 */ /* 0x001fe200078a08ff */
[----:B------:R-:W-:Y:S01]  /*14f90*/  @!P3 IMAD.IADD R92, R92, 0x1, -R68 ;  /* 0x000000015c5cb824 */ /* 0x000fe200078e0a44 */
[----:B------:R-:W-:Y:S01]  /*14fa0*/  ISETP.GE.AND P3, PT, R66, RZ, PT ;  /* 0x000000ff4200720c */ /* 0x000fe20003f66270 */
[----:B------:R-:W0:Y:S01]  /*14fb0*/  LDCU UR12, c[0x0][0x3b0] ;  /* 0x00007600ff0c77ac */ /* 0x000e220008000800 */
[----:B-1----:R-:W2:Y:S04]  /*14fc0*/  LDL R64, [R1+0x11f4] ;  /* 0x0011f40001407983 */ /* 0x002ea80000100800 */
[----:B------:R-:W2:Y:S01]  /*14fd0*/  LDL.LU R71, [R1+0x11c] ;  /* 0x00011c0001477983 */ /* 0x000ea20000300800 */
[----:B------:R-:W-:-:S03]  /*14fe0*/  SEL R4, R73, R4, !P1 ;  /* 0x0000000449047207 */ /* 0x000fc60004800000 */
[----:B------:R-:W2:Y:S04]  /*14ff0*/  LDL R66, [R1+0x11fc] ;  /* 0x0011fc0001427983 */ /* 0x000ea80000100800 */
[----:B------:R-:W-:Y:S04]  /*15000*/  STL [R1+0x7cc], R6 ;  /* 0x0007cc0601007387 */ /* 0x000fe80000100800 */
[----:B------:R-:W2:Y:S04]  /*15010*/  LDL.LU R67, [R1+0x128] ;  /* 0x0001280001437983 */ /* 0x000ea80000300800 */
[----:B----4-:R1:W-:Y:S02]  /*15020*/  STL [R1+0x24c], R15 ;  /* 0x00024c0f01007387 */ /* 0x0103e40000100800 */
[----:B-1----:R-:W-:Y:S01]  /*15030*/  LEA.HI.X.SX32 R15, R5, R69, 0x1, P5 ;  /* 0x00000045050f7211 */ /* 0x002fe200028f0eff */
[----:B------:R-:W-:-:S02]  /*15040*/  IMAD.MOV.U32 R5, RZ, RZ, R6 ;  /* 0x000000ffff057224 */ /* 0x000fc400078e0006 */
[----:B------:R-:W-:Y:S01]  /*15050*/  IMAD R6, R4, UR4, RZ ;  /* 0x0000000404067c24 */ /* 0x000fe2000f8e02ff */
[----:B------:R-:W-:Y:S01]  /*15060*/  ISETP.GT.U32.AND P6, PT, R68, R62, PT ;  /* 0x0000003e4400720c */ /* 0x000fe20003fc4070 */
[----:B------:R-:W-:Y:S01]  /*15070*/  IMAD.MOV.U32 R4, RZ, RZ, R15 ;  /* 0x000000ffff047224 */ /* 0x000fe200078e000f */
[----:B------:R1:W-:Y:S01]  /*15080*/  STL [R1+0x7c8], R15 ;  /* 0x0007c80f01007387 */ /* 0x0003e20000100800 */
[----:B------:R-:W-:Y:S01]  /*15090*/  PRMT R7, RZ, 0x7610, R7 ;  /* 0x00007610ff077816 */ /* 0x000fe20000000007 */
[----:B------:R-:W4:Y:S02]  /*150a0*/  LDCU UR4, c[0x0][0x3b0] ;  /* 0x00007600ff0477ac */ /* 0x000f240008000800 */
[----:B------:R-:W-:-:S04]  /*150b0*/  @P0 LOP3.LUT R5, R5, R4, RZ, 0x3c, !PT ;  /* 0x0000000405050212 */ /* 0x000fc800078e3cff */
[C---:B------:R-:W-:Y:S01]  /*150c0*/  @P0 LOP3.LUT R4, R5.reuse, R4, RZ, 0x3c, !PT ;  /* 0x0000000405040212 */ /* 0x040fe200078e3cff */
[----:B-1----:R-:W2:Y:S03]  /*150d0*/  LDL.LU R15, [R1+0x1380] ;  /* 0x00138000010f7983 */ /* 0x002ea60000300800 */
[----:B------:R-:W-:-:S05]  /*150e0*/  @P0 LOP3.LUT R5, R5, R4, RZ, 0x3c, !PT ;  /* 0x0000000405050212 */ /* 0x000fca00078e3cff */
[----:B------:R1:W2:Y:S01]  /*150f0*/  @P0 LDG.E.U16 R24, desc[UR20][R4.64] ;  /* 0x0000001404180981 */ /* 0x0002a2000c1e1500 */
[----:B------:R-:W-:-:S05]  /*15100*/  @!P6 IMAD.IADD R62, R62, 0x1, -R68 ;  /* 0x000000013e3ee824 */ /* 0x000fca00078e0a44 */
[----:B------:R0:W-:Y:S01]  /*15110*/  STL [R1+0xfc], R62 ;  /* 0x0000fc3e01007387 */ /* 0x0001e20000100800 */
[----:B-1----:R-:W-:Y:S01]  /*15120*/  LEA R5, P6, R6, R72, 0x1 ;  /* 0x0000004806057211 */ /* 0x002fe200078c08ff */
[----:B------:R-:W-:-:S04]  /*15130*/  IMAD.MOV.U32 R4, RZ, RZ, R62 ;  /* 0x000000ffff047224 */ /* 0x000fc800078e003e */
        /* <DEDUP_REMOVED lines=14> */
[----:B------:R-:W-:Y:S01]  /*15220*/  ISETP.GE.AND P6, PT, R64, RZ, PT ;  /* 0x000000ff4000720c */ /* 0x000fe20003fc6270 */
[----:B------:R-:W2:Y:S02]  /*15230*/  LDCU UR5, c[0x0][0x3b0] ;  /* 0x00007600ff0577ac */ /* 0x000ea40008000800 */
[----:B-1----:R-:W3:Y:S07]  /*15240*/  LDL R24, [R1+0x122c] ;  /* 0x00122c0001187983 */ /* 0x002eee0000100800 */
[----:B------:R-:W-:Y:S01]  /*15250*/  @!P4 IMAD.IADD R17, R17, 0x1, -R68 ;  /* 0x000000011111c824 */ /* 0x000fe200078e0a44 */
[----:B------:R-:W3:Y:S01]  /*15260*/  LDL.LU R64, [R1+0x12c] ;  /* 0x00012c0001407983 */ /* 0x000ee20000300800 */
[----:B0-----:R-:W-:-:S03]  /*15270*/  PRMT R4, RZ, 0x7610, R4 ;  /* 0x00007610ff047816 */ /* 0x001fc60000000004 */
        /* <DEDUP_REMOVED lines=10> */
[----:B------:R-:W-:-:S11]  /*15320*/  ISETP.GT.U32.AND P3, PT, R68, R47, PT ;  /* 0x0000002f4400720c */ /* 0x000fd60003f64070 */
[--C-:B------:R-:W-:Y:S02]  /*15330*/  @!P5 IMAD.IADD R92, R92, 0x1, -R68.reuse ;  /* 0x000000015c5cd824 */ /* 0x100fe400078e0a44 */
[----:B------:R-:W-:Y:S02]  /*15340*/  @!P3 IMAD.IADD R47, R47, 0x1, -R68 ;  /* 0x000000012f2fb824 */ /* 0x000fe400078e0a44 */
[----:B------:R-:W-:Y:S01]  /*15350*/  IMAD.MOV.U32 R5, RZ, RZ, R92 ;  /* 0x000000ffff057224 */ /* 0x000fe200078e005c */
[----:B------:R-:W-:Y:S02]  /*15360*/  ISETP.GE.AND P3, PT, R66, RZ, PT ;  /* 0x000000ff4200720c */ /* 0x000fe40003f66270 */
[C---:B------:R-:W-:Y:S01]  /*15370*/  ISETP.GT.U32.AND P4, PT, R68.reuse, R47, PT ;  /* 0x0000002f4400720c */ /* 0x040fe20003f84070 */
[----:B------:R-:W-:Y:S01]  /*15380*/  @!P6 IMAD.MOV R5, RZ, RZ, -R5 ;  /* 0x000000ffff05e224 */ /* 0x000fe200078e0a05 */
[----:B------:R-:W-:Y:S01]  /*15390*/  ISETP.GT.U32.AND P6, PT, R68, R67, PT ;  /* 0x000000434400720c */ /* 0x000fe20003fc4070 */
[----:B------:R-:W2:Y:S03]  /*153a0*/  LDL.LU R66, [R1+0x138] ;  /* 0x0001380001427983 */ /* 0x000ea60000300800 */
[----:B------:R-:W-:-:S05]  /*153b0*/  SEL R5, R73, R5, !P1 ;  /* 0x0000000549057207 */ /* 0x000fca0004800000 */
[----:B----4-:R-:W-:Y:S01]  /*153c0*/  IMAD R6, R5, UR4, RZ ;  /* 0x0000000405067c24 */ /* 0x010fe2000f8e02ff */
[----:B------:R-:W-:Y:S01]  /*153d0*/  PRMT R10, RZ, 0x7610, R10 ;  /* 0x00007610ff0a7816 */ /* 0x000fe2000000000a */
[----:B------:R-:W-:Y:S01]  /*153e0*/  @!P4 IMAD.IADD R47, R47, 0x1, -R68 ;  /* 0x000000012f2fc824 */ /* 0x000fe200078e0a44 */
[----:B------:R-:W-:Y:S01]  /*153f0*/  PRMT R12, RZ, 0x7610, R12 ;  /* 0x00007610ff0c7816 */ /* 0x000fe2000000000c */
[----:B------:R-:W-:Y:S01]  /*15400*/  @!P6 IMAD.IADD R67, R67, 0x1, -R68 ;  /* 0x000000014343e824 */ /* 0x000fe200078e0a44 */
[C---:B------:R-:W-:Y:S01]  /*15410*/  LEA R7, P6, R6.reuse, R72, 0x1 ;  /* 0x0000004806077211 */ /* 0x040fe200078c08ff */
[----:B------:R-:W0:Y:S03]  /*15420*/  LDCU UR4, c[0x0][0x3b0] ;  /* 0x00007600ff0477ac */ /* 0x000e260008000800 */
[----:B------:R-:W-:Y:S01]  /*15430*/  LEA.HI.X.SX32 R6, R6, R69, 0x1, P6 ;  /* 0x0000004506067211 */ /* 0x000fe200030f0eff */
[----:B------:R-:W-:Y:S01]  /*15440*/  IMAD.MOV.U32 R5, RZ, RZ, R47 ;  /* 0x000000ffff057224 */ /* 0x000fe200078e002f */
[----:B---3--:R-:W-:Y:S01]  /*15450*/  ISETP.GE.AND P4, PT, R24, RZ, PT ;  /* 0x000000ff1800720c */ /* 0x008fe20003f86270 */
[----:B--2---:R1:W-:Y:S02]  /*15460*/  STL [R1+0x234], R4 ;  /* 0x0002340401007387 */ /* 0x0043e40000100800 */
[----:B-1----:R-:W-:-:S04]  /*15470*/  IMAD.MOV.U32 R4, RZ, RZ, R17 ;  /* 0x000000ffff047224 */ /* 0x002fc800078e0011 */
[----:B------:R-:W-:Y:S01]  /*15480*/  @!P3 IMAD.MOV R4, RZ, RZ, -R4 ;  /* 0x000000ffff04b224 */ /* 0x000fe200078e0a04 */
[----:B------:R-:W-:Y:S02]  /*15490*/  ISETP.GE.AND P3, PT, R62, RZ, PT ;  /* 0x000000ff3e00720c */ /* 0x000fe40003f66270 */
[----:B------:R-:W2:Y:S02]  /*154a0*/  LDL R62, [R1+0x1250] ;  /* 0x00125000013e7983 */ /* 0x000ea40000100800 */
[----:B------:R-:W-:Y:S02]  /*154b0*/  SEL R4, R73, R4, !P1 ;  /* 0x0000000449047207 */ /* 0x000fe40004800000 */
[----:B------:R-:W-:Y:S04]  /*154c0*/  STL [R1+0x114], R47 ;  /* 0x0001142f01007387 */ /* 0x000fe80000100800 */
[----:B------:R1:W-:Y:S01]  /*154d0*/  STL [R1+0x85c], R7 ;  /* 0x00085c0701007387 */ /* 0x0003e20000100800 */
[----:B------:R-:W-:Y:S01]  /*154e0*/  IMAD R4, R4, UR5, RZ ;  /* 0x0000000504047c24 */ /* 0x000fe2000f8e02ff */
[C---:B------:R-:W-:Y:S01]  /*154f0*/  ISETP.GT.U32.AND P5, PT, R68.reuse, R71, PT ;  /* 0x000000474400720c */ /* 0x040fe20003fa4070 */
[----:B------:R-:W-:Y:S01]  /*15500*/  @!P3 IMAD.MOV R5, RZ, RZ, -R5 ;  /* 0x000000ffff05b224 */ /* 0x000fe200078e0a05 */
[----:B------:R3:W-:Y:S01]  /*15510*/  STL [R1+0x858], R6 ;  /* 0x0008580601007387 */ /* 0x0007e20000100800 */
[----:B------:R-:W-:Y:S01]  /*15520*/  ISETP.GT.U32.AND P6, PT, R68, R67, PT ;  /* 0x000000434400720c */ /* 0x000fe20003fc4070 */
[----:B------:R-:W4:Y:S01]  /*15530*/  LDCU UR5, c[0x0][0x3b0] ;  /* 0x00007600ff0577ac */ /* 0x000f220008000800 */
[----:B-1----:R-:W-:Y:S01]  /*15540*/  @P0 LOP3.LUT R7, R7, R6, RZ, 0x3c, !PT ;  /* 0x0000000607070212 */ /* 0x002fe200078e3cff */
[----:B------:R-:W4:Y:S01]  /*15550*/  LDL R47, [R1+0x1280] ;  /* 0x00128000012f7983 */ /* 0x000f220000100800 */
[----:B------:R-:W-:-:S02]  /*15560*/  LEA R17, P3, R4, R72, 0x1 ;  /* 0x0000004804117211 */ /* 0x000fc400078608ff */
[C---:B---3--:R-:W-:Y:S02]  /*15570*/  @P0 LOP3.LUT R6, R7.reuse, R6, RZ, 0x3c, !PT ;  /* 0x0000000607060212 */ /* 0x048fe400078e3cff */
[----:B------:R-:W-:Y:S02]  /*15580*/  LEA.HI.X.SX32 R24, R4, R69, 0x1, P3 ;  /* 0x0000004504187211 */ /* 0x000fe400018f0eff */
[----:B------:R-:W-:-:S05]  /*15590*/  @P0 LOP3.LUT R7, R7, R6, RZ, 0x3c, !PT ;  /* 0x0000000607070212 */ /* 0x000fca00078e3cff */
[----:B------:R1:W3:Y:S02]  /*155a0*/  @P0 LDG.E.U16 R10, desc[UR20][R6.64] ;  /* 0x00000014060a0981 */ /* 0x0002e4000c1e1500 */
[----:B-1----:R-:W-:Y:S02]  /*155b0*/  @P0 IMAD.MOV.U32 R6, RZ, RZ, R17 ;  /* 0x000000ffff060224 */ /* 0x002fe400078e0011 */
[----:B------:R-:W-:-:S05]  /*155c0*/  @P0 IMAD.MOV.U32 R7, RZ, RZ, R24 ;  /* 0x000000ffff070224 */ /* 0x000fca00078e0018 */
[----:B------:R1:W4:Y:S01]  /*155d0*/  @P0 LDG.E.U16 R12, desc[UR20][R6.64] ;  /* 0x00000014060c0981 */ /* 0x000322000c1e1500 */
[----:B------:R-:W-:-:S05]  /*155e0*/  @!P5 IMAD.IADD R71, R71, 0x1, -R68 ;  /* 0x000000014747d824 */ /* 0x000fca00078e0a44 */
[----:B------:R-:W-:-:S13]  /*155f0*/  ISETP.GT.U32.AND P5, PT, R68, R71, PT ;  /* 0x000000474400720c */ /* 0x000fda0003fa4070 */
[----:B------:R-:W-:Y:S01]  /*15600*/  @!P5 IMAD.IADD R71, R71, 0x1, -R68 ;  /* 0x000000014747d824 */ /* 0x000fe200078e0a44 */
[----:B------:R-:W-:-:S03]  /*15610*/  ISETP.GT.U32.AND P5, PT, R68, R64, PT ;  /* 0x000000404400720c */ /* 0x000fc60003fa4070 */
[----:B------:R-:W-:Y:S01]  /*15620*/  IMAD.MOV.U32 R4, RZ, RZ, R71 ;  /* 0x000000ffff047224 */ /* 0x000fe200078e0047 */
[----:B-1----:R-:W-:Y:S01]  /*15630*/  SEL R6, R73, R5, !P1 ;  /* 0x0000000549067207 */ /* 0x002fe20004800000 */
[----:B------:R-:W-:Y:S02]  /*15640*/  STL [R1+0x88c], R17 ;  /* 0x00088c1101007387 */ /* 0x000fe40000100800 */
[----:B------:R-:W-:Y:S02]  /*15650*/  @!P4 IMAD.MOV R4, RZ, RZ, -R4 ;  /* 0x000000ffff04c224 */ /* 0x000fe400078e0a04 */
[----:B------:R-:W-:-:S04]  /*15660*/  @!P6 IMAD.IADD R67, R67, 0x1, -R68 ;  /* 0x000000014343e824 */ /* 0x000fc800078e0a44 */
[----:B------:R-:W-:Y:S01]  /*15670*/  @!P5 IMAD.IADD R64, R64, 0x1, -R68 ;  /* 0x000000014040d824 */ /* 0x000fe200078e0a44 */
[----:B------:R-:W-:Y:S01]  /*15680*/  SEL R5, R73, R4, !P1 ;  /* 0x0000000449057207 */ /* 0x000fe20004800000 */
[----:B------:R-:W-:Y:S01]  /*15690*/  IMAD R6, R6, UR7, RZ ;  /* 0x0000000706067c24 */ /* 0x000fe2000f8e02ff */
[----:B------:R-:W-:Y:S01]  /*156a0*/  PRMT R20, RZ, 0x7610, R20 ;  /* 0x00007610ff147816 */ /* 0x000fe20000000014 */
[----:B------:R-:W-:Y:S01]  /*156b0*/  IMAD.MOV.U32 R4, RZ, RZ, R67 ;  /* 0x000000ffff047224 */ /* 0x000fe200078e0043 */
[----:B------:R-:W-:Y:S01]  /*156c0*/  PRMT R7, RZ, 0x7610, R7 ;  /* 0x00007610ff077816 */ /* 0x000fe20000000007 */
[----:B0-----:R-:W-:Y:S01]  /*156d0*/  IMAD R5, R5, UR4, RZ ;  /* 0x0000000405057c24 */ /* 0x001fe2000f8e02ff */
[----:B--2---:R-:W-:Y:S01]  /*156e0*/  ISETP.GE.AND P5, PT, R62, RZ, PT ;  /* 0x000000ff3e00720c */ /* 0x004fe20003fa6270 */
[----:B------:R-:W0:Y:S01]  /*156f0*/  LDCU UR4, c[0x0][0x3b0] ;  /* 0x00007600ff0477ac */ /* 0x000e220008000800 */
[----:B---3--:R1:W-:Y:S01]  /*15700*/  STL [R1+0x22c], R10 ;  /* 0x00022c0a01007387 */ /* 0x0083e20000100800 */
[----:B------:R-:W-:Y:S01]  /*15710*/  ISETP.GT.U32.AND P3, PT, R68, R66, PT ;  /* 0x000000424400720c */ /* 0x000fe20003f64070 */
[----:B------:R-:W2:Y:S02]  /*15720*/  LDCU UR7, c[0x0][0x3b0] ;  /* 0x00007600ff0777ac */ /* 0x000ea40008000800 */
[----:B-1----:R-:W3:Y:S04]  /*15730*/  LDL.LU R10, [R1+0x13c] ;  /* 0x00013c00010a7983 */ /* 0x002ee80000300800 */
[----:B------:R-:W-:Y:S04]  /*15740*/  STL [R1+0x888], R24 ;  /* 0x0008881801007387 */ /* 0x000fe80000100800 */
[----:B------:R-:W2:Y:S04]  /*15750*/  LDL R62, [R1+0x1298] ;  /* 0x00129800013e7983 */ /* 0x000ea80000100800 */
[----:B------:R-:W3:Y:S04]  /*15760*/  LDL.LU R71, [R1+0x134] ;  /* 0x0001340001477983 */ /* 0x000ee80000300800 */
[----:B------:R1:W-:Y:S04]  /*15770*/  STL [R1+0x128], R67 ;  /* 0x0001284301007387 */ /* 0x0003e80000100800 */
[----:B------:R-:W3:Y:S04]  /*15780*/  LDL.LU R17, [R1+0x124] ;  /* 0x0001240001117983 */ /* 0x000ee80000300800 */
[----:B----4-:R4:W-:Y:S01]  /*15790*/  STL [R1+0x228], R12 ;  /* 0x0002280c01007387 */ /* 0x0109e20000100800 */
[----:B------:R-:W-:Y:S01]  /*157a0*/  @!P5 IMAD.MOV R4, RZ, RZ, -R4 ;  /* 0x000000ffff04d224 */ /* 0x000fe200078e0a04 */
[----:B-1----:R-:W-:-:S02]  /*157b0*/  LEA R67, P5, R5, R72, 0x1 ;  /* 0x0000004805437211 */ /* 0x002fc400078a08ff */
[----:B----4-:R-:W-:-:S04]  /*157c0*/  LEA R12, P6, R6, R72, 0x1 ;  /* 0x00000048060c7211 */ /* 0x010fc800078c08ff */
[-C--:B------:R-:W-:Y:S02]  /*157d0*/  LEA.HI.X.SX32 R24, R6, R69.reuse, 0x1, P6 ;  /* 0x0000004506187211 */ /* 0x080fe400030f0eff */
[----:B------:R-:W-:Y:S02]  /*157e0*/  LEA.HI.X.SX32 R92, R5, R69, 0x1, P5 ;  /* 0x00000045055c7211 */ /* 0x000fe400028f0eff */
[----:B------:R-:W-:Y:S01]  /*157f0*/  SEL R6, R73, R4, !P1 ;  /* 0x0000000449067207 */ /* 0x000fe20004800000 */
[----:B------:R-:W-:Y:S02]  /*15800*/  @P0 IMAD.MOV.U32 R4, RZ, RZ, R12 ;  /* 0x000000ffff040224 */ /* 0x000fe400078e000c */
[----:B------:R-:W-:-:S05]  /*15810*/  @P0 IMAD.MOV.U32 R5, RZ, RZ, R24 ;  /* 0x000000ffff050224 */ /* 0x000fca00078e0018 */
[----:B------:R1:W4:Y:S02]  /*15820*/  @P0 LDG.E.U16 R20, desc[UR20][R4.64] ;  /* 0x0000001404140981 */ /* 0x000324000c1e1500 */
[----:B-1----:R-:W-:Y:S02]  /*15830*/  @P0 IMAD.MOV.U32 R4, RZ, RZ, R67 ;  /* 0x000000ffff040224 */ /* 0x002fe400078e0043 */
[----:B------:R-:W-:-:S05]  /*15840*/  @P0 IMAD.MOV.U32 R5, RZ, RZ, R92 ;  /* 0x000000ffff050224 */ /* 0x000fca00078e005c */
[----:B------:R1:W3:Y:S01]  /*15850*/  @P0 LDG.E.U16 R7, desc[UR20][R4.64] ;  /* 0x0000001404070981 */ /* 0x0002e2000c1e1500 */
[----:B------:R-:W-:Y:S01]  /*15860*/  ISETP.GT.U32.AND P4, PT, R68, R64, PT ;  /* 0x000000404400720c */ /* 0x000fe20003f84070 */
[--C-:B------:R-:W-:Y:S02]  /*15870*/  @!P3 IMAD.IADD R66, R66, 0x1, -R68.reuse ;  /* 0x000000014242b824 */ /* 0x100fe400078e0a44 */
[----:B------:R-:W-:Y:S03]  /*15880*/  STL [R1+0x8bc], R12 ;  /* 0x0008bc0c01007387 */ /* 0x000fe60000100800 */
[----:B------:R-:W-:Y:S01]  /*15890*/  ISETP.GT.U32.AND P3, PT, R68, R66, PT ;  /* 0x000000424400720c */ /* 0x000fe20003f64070 */
[----:B------:R-:W-:Y:S06]  /*158a0*/  STL [R1+0x8ec], R67 ;  /* 0x0008ec4301007387 */ /* 0x000fec0000100800 */
[----:B------:R-:W-:Y:S01]  /*158b0*/  @!P4 IMAD.IADD R64, R64, 0x1, -R68 ;  /* 0x000000014040c824 */ /* 0x000fe200078e0a44 */
[----:B------:R-:W-:-:S02]  /*158c0*/  ISETP.GE.AND P4, PT, R47, RZ, PT ;  /* 0x000000ff2f00720c */ /* 0x000fc40003f86270 */
[----:B------:R-:W3:Y:S04]  /*158d0*/  LDL R47, [R1+0x12c4] ;  /* 0x0012c400012f7983 */ /* 0x000ee80000100800 */
[----:B------:R0:W-:Y:S04]  /*158e0*/  STL [R1+0x8b8], R24 ;  /* 0x0008b81801007387 */ /* 0x0001e80000100800 */
[----:B------:R-:W-:Y:S01]  /*158f0*/  STL [R1+0x12c], R64 ;  /* 0x00012c4001007387 */ /* 0x000fe20000100800 */
[----:B-1----:R-:W-:Y:S02]  /*15900*/  IMAD.MOV.U32 R4, RZ, RZ, R64 ;  /* 0x000000ffff047224 */ /* 0x002fe400078e0040 */
[----:B------:R-:W-:Y:S01]  /*15910*/  IMAD R6, R6, UR5, RZ ;  /* 0x0000000506067c24 */ /* 0x000fe2000f8e02ff */
[----:B------:R-:W-:Y:S01]  /*15920*/  PRMT R14, RZ, 0x7610, R14 ;  /* 0x00007610ff0e7816 */ /* 0x000fe2000000000e */
[----:B0-----:R-:W3:Y:S01]  /*15930*/  LDL.LU R24, [R1+0x137c] ;  /* 0x00137c0001187983 */ /* 0x001ee20000300800 */
[----:B------:R-:W-:Y:S01]  /*15940*/  @!P4 IMAD.MOV R4, RZ, RZ, -R4 ;  /* 0x000000ffff04c224 */ /* 0x000fe200078e0a04 */
[----:B------:R-:W-:Y:S01]  /*15950*/  PRMT R19, RZ, 0x7610, R19 ;  /* 0x00007610ff137816 */ /* 0x000fe20000000013 */
[----:B------:R-:W-:Y:S01]  /*15960*/  @!P3 IMAD.IADD R66, R66, 0x1, -R68 ;  /* 0x000000014242b824 */ /* 0x000fe200078e0a44 */
[----:B------:R-:W3:Y:S01]  /*15970*/  LDL.LU R12, [R1+0x1378] ;  /* 0x00137800010c7983 */ /* 0x000ee20000300800 */
[----:B------:R-:W0:Y:S03]  /*15980*/  LDCU UR5, c[0x0][0x3b0] ;  /* 0x00007600ff0577ac */ /* 0x000e260008000800 */
[----:B------:R-:W-:Y:S01]  /*15990*/  STL [R1+0x8e8], R92 ;  /* 0x0008e85c01007387 */ /* 0x000fe20000100800 */
[----:B--2---:R-:W-:-:S03]  /*159a0*/  ISETP.GE.AND P5, PT, R62, RZ, PT ;  /* 0x000000ff3e00720c */ /* 0x004fc60003fa6270 */
[----:B----4-:R1:W-:Y:S04]  /*159b0*/  STL [R1+0x224], R20 ;  /* 0x0002241401007387 */ /* 0x0103e80000100800 */
[----:B-1----:R-:W2:Y:S04]  /*159c0*/  LDL.LU R20, [R1+0x1374] ;  /* 0x0013740001147983 */ /* 0x002ea80000300800 */
[----:B------:R-:W4:Y:S04]  /*159d0*/  LDL R67, [R1+0x1290] ;  /* 0x0012900001437983 */ /* 0x000f280000100800 */
[----:B------:R-:W2:Y:S04]  /*159e0*/  LDL.LU R62, [R1+0x118] ;  /* 0x00011800013e7983 */ /* 0x000ea80000300800 */
[----:B---3--:R1:W-:Y:S02]  /*159f0*/  STL [R1+0x220], R7 ;  /* 0x0002200701007387 */ /* 0x0083e40000100800 */
[----:B-1----:R-:W-:-:S02]  /*15a00*/  LEA R7, P4, R6, R72, 0x1 ;  /* 0x0000004806077211 */ /* 0x002fc400078808ff */
[----:B------:R-:W-:Y:S02]  /*15a10*/  STL [R1+0x138], R66 ;  /* 0x0001384201007387 */ /* 0x000fe40000100800 */
[----:B------:R-:W-:Y:S02]  /*15a20*/  LEA.HI.X.SX32 R64, R6, R69, 0x1, P4 ;  /* 0x0000004506407211 */ /* 0x000fe400020f0eff */
[----:B------:R1:W-:Y:S01]  /*15a30*/  STL [R1+0x91c], R7 ;  /* 0x00091c0701007387 */ /* 0x0003e20000100800 */
[----:B------:R-:W-:Y:S02]  /*15a40*/  @P0 IMAD.MOV.U32 R6, RZ, RZ, R7 ;  /* 0x000000ffff060224 */ /* 0x000fe400078e0007 */
[----:B-1----:R-:W-:-:S05]  /*15a50*/  @P0 IMAD.MOV.U32 R7, RZ, RZ, R64 ;  /* 0x000000ffff070224 */ /* 0x002fca00078e0040 */
[----:B------:R1:W3:Y:S01]  /*15a60*/  @P0 LDG.E.U16 R14, desc[UR20][R6.64] ;  /* 0x00000014060e0981 */ /* 0x0002e2000c1e1500 */
[----:B------:R-:W-:Y:S01]  /*15a70*/  SEL R5, R73, R4, !P1 ;  /* 0x0000000449057207 */ /* 0x000fe20004800000 */
[----:B------:R-:W-:-:S04]  /*15a80*/  IMAD.MOV.U32 R4, RZ, RZ, R66 ;  /* 0x000000ffff047224 */ /* 0x000fc800078e0042 */
[----:B------:R-:W-:Y:S02]  /*15a90*/  @!P5 IMAD.MOV R4, RZ, RZ, -R4 ;  /* 0x000000ffff04d224 */ /* 0x000fe400078e0a04 */
[----:B------:R-:W-:Y:S01]  /*15aa0*/  IMAD R5, R5, UR12, RZ ;  /* 0x0000000c05057c24 */ /* 0x000fe2000f8e02ff */
[----:B------:R-:W-:Y:S01]  /*15ab0*/  STL [R1+0x918], R64 ;  /* 0x0009184001007387 */ /* 0x000fe20000100800 */
[----:B------:R-:W-:Y:S01]  /*15ac0*/  ISETP.GT.U32.AND P6, PT, R68, R10, PT ;  /* 0x0000000a4400720c */ /* 0x000fe20003fc4070 */
[----:B------:R-:W0:Y:S01]  /*15ad0*/  LDCU UR12, c[0x0][0x3b0] ;  /* 0x00007600ff0c77ac */ /* 0x000e220008000800 */
[----:B------:R-:W-:Y:S01]  /*15ae0*/  SEL R4, R73, R4, !P1 ;  /* 0x0000000449047207 */ /* 0x000fe20004800000 */
[----:B------:R-:W2:Y:S04]  /*15af0*/  LDL R92, [R1+0x1268] ;  /* 0x00126800015c7983 */ /* 0x000ea80000100800 */
[----:B-1----:R-:W-:Y:S01]  /*15b00*/  IMAD R6, R4, UR4, RZ ;  /* 0x0000000404067c24 */ /* 0x002fe2000f8e02ff */
[----:B------:R-:W-:Y:S01]  /*15b10*/  ISETP.GT.U32.AND P3, PT, R68, R71, PT ;  /* 0x000000474400720c */ /* 0x000fe20003f64070 */
[----:B------:R-:W1:Y:S01]  /*15b20*/  LDCU UR4, c[0x0][0x3b0] ;  /* 0x00007600ff0477ac */ /* 0x000e620008000800 */
[----:B---3--:R3:W-:Y:S03]  /*15b30*/  STL [R1+0x21c], R14 ;  /* 0x00021c0e01007387 */ /* 0x0087e60000100800 */
[----:B------:R-:W-:-:S08]  /*15b40*/  @!P6 IMAD.IADD R10, R10, 0x1, -R68 ;  /* 0x000000010a0ae824 */ /* 0x000fd000078e0a44 */
[----:B------:R-:W-:Y:S01]  /*15b50*/  @!P3 IMAD.IADD R71, R71, 0x1, -R68 ;  /* 0x000000014747b824 */ /* 0x000fe200078e0a44 */
[----:B------:R-:W2:Y:S01]  /*15b60*/  LDL.LU R66, [R1+0x10c] ;  /* 0x00010c0001427983 */ /* 0x000ea20000300800 */
[----:B---3--:R-:W-:-:S04]  /*15b70*/  LEA R14, P5, R5, R72, 0x1 ;  /* 0x00000048050e7211 */ /* 0x008fc800078a08ff */
[----:B------:R-:W-:Y:S01]  /*15b80*/  LEA.HI.X.SX32 R5, R5, R69, 0x1, P5 ;  /* 0x0000004505057211 */ /* 0x000fe200028f0eff */
[----:B------:R-:W-:-:S05]  /*15b90*/  @P0 IMAD.MOV.U32 R4, RZ, RZ, R14 ;  /* 0x000000ffff040224 */ /* 0x000fca00078e000e */
[----:B------:R3:W2:Y:S01]  /*15ba0*/  @P0 LDG.E.U16 R19, desc[UR20][R4.64] ;  /* 0x0000001404130981 */ /* 0x0006a2000c1e1500 */
[----:B------:R-:W-:Y:S02]  /*15bb0*/  ISETP.GT.U32.AND P6, PT, R68, R10, PT ;  /* 0x0000000a4400720c */ /* 0x000fe40003fc4070 */
[----:B------:R-:W-:Y:S01]  /*15bc0*/  ISETP.GE.AND P3, PT, R47, RZ, PT ;  /* 0x000000ff2f00720c */ /* 0x000fe20003f66270 */
[----:B------:R0:W-:Y:S04]  /*15bd0*/  STL [R1+0x94c], R14 ;  /* 0x00094c0e01007387 */ /* 0x0001e80000100800 */
[----:B------:R-:W4:Y:S04]  /*15be0*/  LDL.LU R64, [R1+0x100] ;  /* 0x0001000001407983 */ /* 0x000f280000300800 */
[----:B------:R-:W4:Y:S02]  /*15bf0*/  LDL.LU R47, [R1+0x140] ;  /* 0x00014000012f7983 */ /* 0x000f240000300800 */
[----:B------:R-:W-:-:S02]  /*15c00*/  @!P6 IMAD.IADD R10, R10, 0x1, -R68 ;  /* 0x000000010a0ae824 */ /* 0x000fc400078e0a44 */
[----:B------:R1:W-:Y:S02]  /*15c10*/  STL [R1+0x948], R5 ;  /* 0x0009480501007387 */ /* 0x0003e40000100800 */
[----:B---3--:R-:W-:Y:S02]  /*15c20*/  IMAD.MOV.U32 R4, RZ, RZ, R10 ;  /* 0x000000ffff047224 */ /* 0x008fe400078e000a */
[----:B0-----:R-:W3:Y:S02]  /*15c30*/  LDL.LU R14, [R1+0x1370] ;  /* 0x00137000010e7983 */ /* 0x001ee40000300800 */
[----:B------:R-:W-:Y:S01]  /*15c40*/  @!P3 IMAD.MOV R4, RZ, RZ, -R4 ;  /* 0x000000ffff04b224 */ /* 0x000fe200078e0a04 */
[----:B-1----:R-:W-:-:S04]  /*15c50*/  LEA R5, P6, R6, R72, 0x1 ;  /* 0x0000004806057211 */ /* 0x002fc800078c08ff */
[----:B------:R-:W-:Y:S02]  /*15c60*/  LEA.HI.X.SX32 R10, R6, R69, 0x1, P6 ;  /* 0x00000045060a7211 */ /* 0x000fe400030f0eff */
[----:B------:R-:W-:Y:S01]  /*15c70*/  SEL R6, R73, R4, !P1 ;  /* 0x0000000449067207 */ /* 0x000fe20004800000 */
[----:B------:R-:W-:Y:S01]  /*15c80*/  @P0 IMAD.MOV.U32 R4, RZ, RZ, R5 ;  /* 0x000000ffff040224 */ /* 0x000fe200078e0005 */
[----:B------:R-:W-:Y:S01]  /*15c90*/  PRMT R7, RZ, 0x7610, R7 ;  /* 0x00007610ff077816 */ /* 0x000fe20000000007 */
[----:B--2---:R0:W-:Y:S04]  /*15ca0*/  STL [R1+0x218], R19 ;  /* 0x0002181301007387 */ /* 0x0041e80000100800 */
[----:B0-----:R-:W2:Y:S04]  /*15cb0*/  LDL.LU R19, [R1+0x136c] ;  /* 0x00136c0001137983 */ /* 0x001ea80000300800 */
[----:B------:R0:W-:Y:S02]  /*15cc0*/  STL [R1+0x97c], R5 ;  /* 0x00097c0501007387 */ /* 0x0001e40000100800 */
[----:B0-----:R-:W-:-:S05]  /*15cd0*/  @P0 IMAD.MOV.U32 R5, RZ, RZ, R10 ;  /* 0x000000ffff050224 */ /* 0x001fca00078e000a */
[----:B------:R-:W2:Y:S01]  /*15ce0*/  @P0 LDG.E.U16 R7, desc[UR20][R4.64] ;  /* 0x0000001404070981 */ /* 0x000ea2000c1e1500 */
[----:B------:R-:W-:-:S13]  /*15cf0*/  ISETP.GT.U32.AND P4, PT, R68, R17, PT ;  /* 0x000000114400720c */ /* 0x000fda0003f84070 */
[----:B------:R-:W-:-:S05]  /*15d00*/  @!P4 IMAD.IADD R17, R17, 0x1, -R68 ;  /* 0x000000011111c824 */ /* 0x000fca00078e0a44 */
[----:B------:R-:W-:Y:S01]  /*15d10*/  ISETP.GT.U32.AND P4, PT, R68, R17, PT ;  /* 0x000000114400720c */ /* 0x000fe20003f84070 */
[----:B------:R-:W-:Y:S01]  /*15d20*/  IMAD R6, R6, UR5, RZ ;  /* 0x0000000506067c24 */ /* 0x000fe2000f8e02ff */
[----:B----4-:R-:W-:Y:S01]  /*15d30*/  ISETP.GE.AND P3, PT, R67, RZ, PT ;  /* 0x000000ff4300720c */ /* 0x010fe20003f66270 */
[----:B------:R-:W0:Y:S01]  /*15d40*/  LDCU UR5, c[0x0][0x3b0] ;  /* 0x00007600ff0577ac */ /* 0x000e220008000800 */
[----:B------:R-:W4:Y:S04]  /*15d50*/  LDL R67, [R1+0x11e4] ;  /* 0x0011e40001437983 */ /* 0x000f280000100800 */
[----:B------:R1:W-:Y:S05]  /*15d60*/  STL [R1+0x978], R10 ;  /* 0x0009780a01007387 */ /* 0x0003ea0000100800 */
[----:B------:R-:W-:Y:S01]  /*15d70*/  @!P4 IMAD.IADD R17, R17, 0x1, -R68 ;  /* 0x000000011111c824 */ /* 0x000fe200078e0a44 */
[----:B-1----:R-:W3:Y:S01]  /*15d80*/  LDL.LU R10, [R1+0x1368] ;  /* 0x00136800010a7983 */ /* 0x002ee20000300800 */
[----:B------:R-:W-:-:S03]  /*15d90*/  PRMT R57, RZ, 0x7610, R57 ;  /* 0x00007610ff397816 */ /* 0x000fc60000000039 */
[----:B--2---:R1:W-:Y:S02]  /*15da0*/  STL [R1+0x210], R7 ;  /* 0x0002100701007387 */ /* 0x0043e40000100800 */
[----:B-1----:R-:W-:-:S04]  /*15db0*/  LEA R7, P4, R6, R72, 0x1 ;  /* 0x0000004806077211 */ /* 0x002fc800078808ff */
[----:B------:R-:W-:Y:S01]  /*15dc0*/  LEA.HI.X.SX32 R6, R6, R69, 0x1, P4 ;  /* 0x0000004506067211 */ /* 0x000fe200020f0eff */
[----:B------:R1:W-:Y:S04]  /*15dd0*/  STL [R1+0x9ac], R7 ;  /* 0x0009ac0701007387 */ /* 0x0003e80000100800 */
[----:B------:R2:W-:Y:S01]  /*15de0*/  STL [R1+0x9a8], R6 ;  /* 0x0009a80601007387 */ /* 0x0005e20000100800 */
[----:B-1----:R-:W-:-:S04]  /*15df0*/  @P0 LOP3.LUT R7, R7, R6, RZ, 0x3c, !PT ;  /* 0x0000000607070212 */ /* 0x002fc800078e3cff */
[----:B--2---:R-:W-:-:S04]  /*15e00*/  @P0 LOP3.LUT R6, R7, R6, RZ, 0x3c, !PT ;  /* 0x0000000607060212 */ /* 0x004fc800078e3cff */
[----:B------:R-:W-:-:S05]  /*15e10*/  @P0 LOP3.LUT R7, R7, R6, RZ, 0x3c, !PT ;  /* 0x0000000607070212 */ /* 0x000fca00078e3cff */
[----:B------:R1:W2:Y:S01]  /*15e20*/  @P0 LDG.E.U16 R57, desc[UR20][R6.64] ;  /* 0x0000001406390981 */ /* 0x0002a2000c1e1500 */
[C---:B------:R-:W-:Y:S02]  /*15e30*/  ISETP.GT.U32.AND P5, PT, R68.reuse, R71, PT ;  /* 0x000000474400720c */ /* 0x040fe40003fa4070 */
[----:B------:R-:W-:Y:S01]  /*15e40*/  ISETP.GT.U32.AND P6, PT, R68, R62, PT ;  /* 0x0000003e4400720c */ /* 0x000fe20003fc4070 */
[----:B------:R-:W-:Y:S02]  /*15e50*/  IMAD.MOV.U32 R4, RZ, RZ, R17 ;  /* 0x000000ffff047224 */ /* 0x000fe400078e0011 */
[----:B------:R-:W3:Y:S08]  /*15e60*/  LDL R17, [R1+0x10f4] ;  /* 0x0010f40001117983 */ /* 0x000ef00000100800 */
[--C-:B------:R-:W-:Y:S01]  /*15e70*/  @!P5 IMAD.IADD R71, R71, 0x1, -R68.reuse ;  /* 0x000000014747d824 */ /* 0x100fe200078e0a44 */
[----:B------:R-:W-:Y:S01]  /*15e80*/  ISETP.GE.AND P5, PT, R92, RZ, PT ;  /* 0x000000ff5c00720c */ /* 0x000fe20003fa6270 */
[----:B------:R-:W-:-:S02]  /*15e90*/  @!P6 IMAD.IADD R62, R62, 0x1, -R68 ;  /* 0x000000013e3ee824 */ /* 0x000fc400078e0a44 */
[----:B------:R-:W-:-:S04]  /*15ea0*/  IMAD.MOV.U32 R5, RZ, RZ, R71 ;  /* 0x000000ffff057224 */ /* 0x000fc800078e0047 */
[----:B------:R-:W-:Y:S01]  /*15eb0*/  @!P3 IMAD.MOV R5, RZ, RZ, -R5 ;  /* 0x000000ffff05b224 */ /* 0x000fe200078e0a05 */
[----:B------:R-:W-:-:S05]  /*15ec0*/  ISETP.GT.U32.AND P3, PT, R68, R47, PT ;  /* 0x0000002f4400720c */ /* 0x000fca0003f64070 */
[----:B------:R-:W-:Y:S01]  /*15ed0*/  @!P5 IMAD.MOV R4, RZ, RZ, -R4 ;  /* 0x000000ffff04d224 */ /* 0x000fe200078e0a04 */
[C---:B------:R-:W-:Y:S02]  /*15ee0*/  ISETP.GT.U32.AND P5, PT, R68.reuse, R62, PT ;  /* 0x0000003e4400720c */ /* 0x040fe40003fa4070 */
[C---:B------:R-:W-:Y:S02]  /*15ef0*/  SEL R5, R73.reuse, R5, !P1 ;  /* 0x0000000549057207 */ /* 0x040fe40004800000 */
[----:B------:R-:W-:Y:S02]  /*15f00*/  ISETP.GT.U32.AND P6, PT, R68, R64, PT ;  /* 0x000000404400720c */ /* 0x000fe40003fc4070 */
[----:B------:R-:W-:Y:S01]  /*15f10*/  SEL R4, R73, R4, !P1 ;  /* 0x0000000449047207 */ /* 0x000fe20004800000 */
[----:B-1----:R-:W-:Y:S01]  /*15f20*/  IMAD R6, R5, UR4, RZ ;  /* 0x0000000405067c24 */ /* 0x002fe2000f8e02ff */
[----:B------:R-:W-:Y:S01]  /*15f30*/  PRMT R93, RZ, 0x7610, R93 ;  /* 0x00007610ff5d7816 */ /* 0x000fe2000000005d */
[----:B------:R-:W-:-:S02]  /*15f40*/  @!P3 IMAD.IADD R47, R47, 0x1, -R68 ;  /* 0x000000012f2fb824 */ /* 0x000fc400078e0a44 */
[----:B0-----:R-:W-:Y:S02]  /*15f50*/  IMAD R5, R4, UR5, RZ ;  /* 0x0000000504057c24 */ /* 0x001fe4000f8e02ff */
[--C-:B------:R-:W-:Y:S01]  /*15f60*/  @!P5 IMAD.IADD R62, R62, 0x1, -R68.reuse ;  /* 0x000000013e3ed824 */ /* 0x100fe200078e0a44 */
[-C--:B------:R-:W-:Y:S01]  /*15f70*/  LEA R7, P5, R6, R72.reuse, 0x1 ;  /* 0x0000004806077211 */ /* 0x080fe200078a08ff */
[----:B------:R-:W0:Y:S01]  /*15f80*/  LDCU UR4, c[0x0][0x3b0] ;  /* 0x00007600ff0477ac */ /* 0x000e220008000800 */
[----:B----4-:R-:W-:Y:S01]  /*15f90*/  ISETP.GE.AND P3, PT, R67, RZ, PT ;  /* 0x000000ff4300720c */ /* 0x010fe20003f66270 */
[----:B------:R-:W-:Y:S01]  /*15fa0*/  @!P6 IMAD.IADD R64, R64, 0x1, -R68 ;  /* 0x000000014040e824 */ /* 0x000fe200078e0a44 */
[----:B------:R-:W-:Y:S01]  /*15fb0*/  LEA.HI.X.SX32 R6, R6, R69, 0x1, P5 ;  /* 0x0000004506067211 */ /* 0x000fe200028f0eff */
[----:B------:R-:W1:Y:S01]  /*15fc0*/  LDCU UR5, c[0x0][0x3b0] ;  /* 0x00007600ff0577ac */ /* 0x000e620008000800 */
[----:B------:R-:W-:Y:S01]  /*15fd0*/  LEA R71, P6, R5, R72, 0x1 ;  /* 0x0000004805477211 */ /* 0x000fe200078c08ff */
[----:B------:R-:W-:Y:S01]  /*15fe0*/  IMAD.MOV.U32 R4, RZ, RZ, R62 ;  /* 0x000000ffff047224 */ /* 0x000fe200078e003e */
[----:B--2---:R2:W-:Y:S04]  /*15ff0*/  STL [R1+0x208], R57 ;  /* 0x0002083901007387 */ /* 0x0045e80000100800 */
[----:B--2---:R-:W2:Y:S04]  /*16000*/  LDL R57, [R1+0xff4] ;  /* 0x000ff40001397983 */ /* 0x004ea80000100800 */
[----:B------:R-:W4:Y:S04]  /*16010*/  LDL.LU R92, [R1+0x148] ;  /* 0x00014800015c7983 */ /* 0x000f280000300800 */
[----:B------:R-:W4:Y:S04]  /*16020*/  LDL.LU R67, [R1+0x14c] ;  /* 0x00014c0001437983 */ /* 0x000f280000300800 */
[----:B------:R0:W-:Y:S04]  /*16030*/  STL [R1+0x118], R62 ;  /* 0x0001183e01007387 */ /* 0x0001e80000100800 */
[----:B------:R1:W-:Y:S04]  /*16040*/  STL [R1+0x9dc], R7 ;  /* 0x0009dc0701007387 */ /* 0x0003e80000100800 */
[----:B0-----:R-:W4:Y:S01]  /*16050*/  LDL R62, [R1+0xf8c] ;  /* 0x000f8c00013e7983 */ /* 0x001f220000100800 */
[----:B-1----:R-:W-:-:S03]  /*16060*/  @P0 LOP3.LUT R7, R7, R6, RZ, 0x3c, !PT ;  /* 0x0000000607070212 */ /* 0x002fc600078e3cff */
[----:B------:R-:W-:Y:S04]  /*16070*/  STL [R1+0xa0c], R71 ;  /* 0x000a0c4701007387 */ /* 0x000fe80000100800 */
[----:B------:R0:W-:Y:S02]  /*16080*/  STL [R1+0x9d8], R6 ;  /* 0x0009d80601007387 */ /* 0x0001e40000100800 */
[----:B0-----:R-:W-:-:S04]  /*16090*/  @P0 LOP3.LUT R6, R7, R6, RZ, 0x3c, !PT ;  /* 0x0000000607060212 */ /* 0x001fc800078e3cff */
[----:B------:R-:W-:-:S05]  /*160a0*/  @P0 LOP3.LUT R7, R7, R6, RZ, 0x3c, !PT ;  /* 0x0000000607070212 */ /* 0x000fca00078e3cff */
[----:B------:R0:W4:Y:S01]  /*160b0*/  @P0 LDG.E.U16 R93, desc[UR20][R6.64] ;  /* 0x00000014065d0981 */ /* 0x000122000c1e1500 */
[C---:B------:R-:W-:Y:S01]  /*160c0*/  ISETP.GT.U32.AND P4, PT, R68.reuse, R66, PT ;  /* 0x000000424400720c */ /* 0x040fe20003f84070 */
[----:B------:R-:W-:Y:S01]  /*160d0*/  @!P3 IMAD.MOV R4, RZ, RZ, -R4 ;  /* 0x000000ffff04b224 */ /* 0x000fe200078e0a04 */
[----:B------:R-:W-:Y:S02]  /*160e0*/  LEA.HI.X.SX32 R5, R5, R69, 0x1, P6 ;  /* 0x0000004505057211 */ /* 0x000fe400030f0eff */
[----:B------:R-:W-:-:S09]  /*160f0*/  ISETP.GT.U32.AND P6, PT, R68, R64, PT ;  /* 0x000000404400720c */ /* 0x000fd20003fc4070 */
[----:B------:R-:W-:Y:S01]  /*16100*/  @!P4 IMAD.IADD R66, R66, 0x1, -R68 ;  /* 0x000000014242c824 */ /* 0x000fe200078e0a44 */
[----:B------:R-:W-:-:S04]  /*16110*/  ISETP.GT.U32.AND P4, PT, R68, R47, PT ;  /* 0x0000002f4400720c */ /* 0x000fc80003f84070 */
[----:B------:R-:W-:Y:S01]  /*16120*/  ISETP.GT.U32.AND P5, PT, R68, R66, PT ;  /* 0x000000424400720c */ /* 0x000fe20003fa4070 */
[----:B0-----:R-:W-:Y:S01]  /*16130*/  @P0 IMAD.MOV.U32 R6, RZ, RZ, R71 ;  /* 0x000000ffff060224 */ /* 0x001fe200078e0047 */
[----:B------:R-:W-:Y:S01]  /*16140*/  PRMT R8, RZ, 0x7610, R8 ;  /* 0x00007610ff087816 */ /* 0x000fe20000000008 */
[----:B------:R-:W-:Y:S01]  /*16150*/  @P0 IMAD.MOV.U32 R7, RZ, RZ, R5 ;  /* 0x000000ffff070224 */ /* 0x000fe200078e0005 */
[----:B------:R-:W-:-:S04]  /*16160*/  SEL R4, R73, R4, !P1 ;  /* 0x0000000449047207 */ /* 0x000fc80004800000 */
[----:B------:R0:W4:Y:S01]  /*16170*/  @P0 LDG.E.U16 R8, desc[UR20][R6.64] ;  /* 0x0000001406080981 */ /* 0x000122000c1e1500 */
[--C-:B------:R-:W-:Y:S02]  /*16180*/  @!P4 IMAD.IADD R47, R47, 0x1, -R68.reuse ;  /* 0x000000012f2fc824 */ /* 0x100fe400078e0a44 */
[--C-:B------:R-:W-:Y:S02]  /*16190*/  @!P6 IMAD.IADD R64, R64, 0x1, -R68.reuse ;  /* 0x000000014040e824 */ /* 0x100fe400078e0a44 */
[----:B------:R-:W-:Y:S02]  /*161a0*/  @!P5 IMAD.IADD R66, R66, 0x1, -R68 ;  /* 0x000000014242d824 */ /* 0x000fe400078e0a44 */
[----:B0-----:R-:W-:Y:S01]  /*161b0*/  IMAD R6, R4, UR7, RZ ;  /* 0x0000000704067c24 */ /* 0x001fe2000f8e02ff */
[----:B------:R-:W-:Y:S01]  /*161c0*/  STL [R1+0xa08], R5 ;  /* 0x000a080501007387 */ /* 0x000fe20000100800 */
[----:B------:R-:W-:Y:S02]  /*161d0*/  PRMT R0, RZ, 0x7610, R0 ;  /* 0x00007610ff007816 */ /* 0x000fe40000000000 */
[----:B--2---:R-:W-:-:S02]  /*161e0*/  ISETP.GE.AND P4, PT, R57, RZ, PT ;  /* 0x000000ff3900720c */ /* 0x004fc40003f86270 */
[----:B---3--:R-:W-:Y:S01]  /*161f0*/  ISETP.GE.AND P3, PT, R17, RZ, PT ;  /* 0x000000ff1100720c */ /* 0x008fe20003f66270 */
[----:B------:R-:W2:Y:S01]  /*16200*/  LDL.LU R57, [R1+0x150] ;  /* 0x0001500001397983 */ /* 0x000ea20000300800 */
[C---:B------:R-:W-:Y:S01]  /*16210*/  LEA R7, P6, R6.reuse, R72, 0x1 ;  /* 0x0000004806077211 */ /* 0x040fe200078c08ff */
[----:B------:R-:W-:Y:S01]  /*16220*/  IMAD.MOV.U32 R4, RZ, RZ, R64 ;  /* 0x000000ffff047224 */ /* 0x000fe200078e0040 */
[----:B------:R-:W-:Y:S01]  /*16230*/  PRMT R74, RZ, 0x7610, R74 ;  /* 0x00007610ff4a7816 */ /* 0x000fe2000000004a */
[----:B------:R-:W-:Y:S01]  /*16240*/  STL [R1+0x140], R47 ;  /* 0x0001402f01007387 */ /* 0x000fe20000100800 */
[----:B------:R-:W-:Y:S01]  /*16250*/  LEA.HI.X.SX32 R6, R6, R69, 0x1, P6 ;  /* 0x0000004506067211 */ /* 0x000fe200030f0eff */
[----:B------:R-:W0:Y:S02]  /*16260*/  LDCU UR7, c[0x0][0x3b0] ;  /* 0x00007600ff0777ac */ /* 0x000e240008000800 */
[----:B------:R-:W-:Y:S04]  /*16270*/  STL [R1+0x10c], R66 ;  /* 0x00010c4201007387 */ /* 0x000fe80000100800 */
[----:B------:R-:W-:Y:S04]  /*16280*/  STL [R1+0x100], R64 ;  /* 0x0001004001007387 */ /* 0x000fe80000100800 */
[----:B----4-:R1:W-:Y:S04]  /*16290*/  STL [R1+0x204], R93 ;  /* 0x0002045d01007387 */ /* 0x0103e80000100800 */
[----:B-1----:R-:W3:Y:S04]  /*162a0*/  LDL R93, [R1+0xfa8] ;  /* 0x000fa800015d7983 */ /* 0x002ee80000100800 */
[----:B------:R1:W-:Y:S04]  /*162b0*/  STL [R1+0xa3c], R7 ;  /* 0x000a3c0701007387 */ /* 0x0003e80000100800 */
[----:B------:R4:W-:Y:S01]  /*162c0*/  STL [R1+0xa38], R6 ;  /* 0x000a380601007387 */ /* 0x0009e20000100800 */
[----:B------:R-:W-:-:S02]  /*162d0*/  IMAD.MOV.U32 R5, RZ, RZ, R66 ;  /* 0x000000ffff057224 */ /* 0x000fc400078e0042 */
[----:B------:R-:W-:Y:S01]  /*162e0*/  @!P4 IMAD.MOV R4, RZ, RZ, -R4 ;  /* 0x000000ffff04c224 */ /* 0x000fe200078e0a04 */
[----:B------:R-:W2:Y:S01]  /*162f0*/  LDL.LU R71, [R1+0x158] ;  /* 0x0001580001477983 */ /* 0x000ea20000300800 */
[----:B-1----:R-:W-:-:S04]  /*16300*/  @P0 LOP3.LUT R7, R7, R6, RZ, 0x3c, !PT ;  /* 0x0000000607070212 */ /* 0x002fc800078e3cff */
[----:B----4-:R-:W-:-:S04]  /*16310*/  @P0 LOP3.LUT R6, R7, R6, RZ, 0x3c, !PT ;  /* 0x0000000607060212 */ /* 0x010fc800078e3cff */
[----:B------:R-:W-:-:S05]  /*16320*/  @P0 LOP3.LUT R7, R7, R6, RZ, 0x3c, !PT ;  /* 0x0000000607070212 */ /* 0x000fca00078e3cff */
[----:B------:R1:W4:Y:S01]  /*16330*/  @P0 LDG.E.U16 R0, desc[UR20][R6.64] ;  /* 0x0000001406000981 */ /* 0x000322000c1e1500 */
[----:B------:R-:W-:Y:S01]  /*16340*/  @!P3 IMAD.MOV R5, RZ, RZ, -R5 ;  /* 0x000000ffff05b224 */ /* 0x000fe200078e0a05 */
[----:B------:R-:W-:Y:S02]  /*16350*/  ISETP.GE.AND P3, PT, R62, RZ, PT ;  /* 0x000000ff3e00720c */ /* 0x000fe40003f66270 */
[----:B------:R0:W-:Y:S04]  /*16360*/  STL [R1+0x200], R8 ;  /* 0x0002000801007387 */ /* 0x0001e80000100800 */
[----:B------:R-:W2:Y:S01]  /*16370*/  LDL R64, [R1+0xfc8] ;  /* 0x000fc80001407983 */ /* 0x000ea20000100800 */
[C---:B0-----:R-:W-:Y:S02]  /*16380*/  SEL R8, R73.reuse, R5, !P1 ;  /* 0x0000000549087207 */ /* 0x041fe40004800000 */
[----:B------:R-:W-:Y:S01]  /*16390*/  SEL R5, R73, R4, !P1 ;  /* 0x0000000449057207 */ /* 0x000fe20004800000 */
[----:B------:R-:W-:-:S02]  /*163a0*/  IMAD.MOV.U32 R4, RZ, RZ, R47 ;  /* 0x000000ffff047224 */ /* 0x000fc400078e002f */
[----:B------:R-:W-:Y:S01]  /*163b0*/  IMAD R8, R8, UR4, RZ ;  /* 0x0000000408087c24 */ /* 0x000fe2000f8e02ff */
[----:B------:R-:W2:Y:S01]  /*163c0*/  LDL R47, [R1+0xfe8] ;  /* 0x000fe800012f7983 */ /* 0x000ea20000100800 */
[----:B------:R-:W-:Y:S01]  /*163d0*/  IMAD R5, R5, UR5, RZ ;  /* 0x0000000505057c24 */ /* 0x000fe2000f8e02ff */
[----:B------:R-:W-:Y:S01]  /*163e0*/  PRMT R61, RZ, 0x7610, R61 ;  /* 0x00007610ff3d7816 */ /* 0x000fe2000000003d */
[----:B------:R-:W-:Y:S01]  /*163f0*/  @!P3 IMAD.MOV R4, RZ, RZ, -R4 ;  /* 0x000000ffff04b224 */ /* 0x000fe200078e0a04 */
[----:B------:R-:W2:Y:S01]  /*16400*/  LDL.LU R62, [R1+0x160] ;  /* 0x00016000013e7983 */ /* 0x000ea20000300800 */
[----:B------:R-:W-:Y:S01]  /*16410*/  ISETP.GT.U32.AND P6, PT, R68, R67, PT ;  /* 0x000000434400720c */ /* 0x000fe20003fc4070 */
[----:B------:R-:W0:Y:S01]  /*16420*/  LDCU UR4, c[0x0][0x3b0] ;  /* 0x00007600ff0477ac */ /* 0x000e220008000800 */
[----:B-1----:R-:W-:Y:S02]  /*16430*/  LEA R7, P3, R5, R72, 0x1 ;  /* 0x0000004805077211 */ /* 0x002fe400078608ff */
[----:B------:R-:W-:Y:S01]  /*16440*/  SEL R6, R73, R4, !P1 ;  /* 0x0000000449067207 */ /* 0x000fe20004800000 */
[----:B------:R-:W1:Y:S01]  /*16450*/  LDCU UR5, c[0x0][0x3b0] ;  /* 0x00007600ff0577ac */ /* 0x000e620008000800 */
[----:B------:R-:W-:Y:S01]  /*16460*/  LEA.HI.X.SX32 R66, R5, R69, 0x1, P3 ;  /* 0x0000004505427211 */ /* 0x000fe200018f0eff */
[----:B----4-:R4:W-:Y:S02]  /*16470*/  STL [R1+0x1fc], R0 ;  /* 0x0001fc0001007387 */ /* 0x0109e40000100800 */
[----:B----4-:R-:W-:-:S04]  /*16480*/  LEA R0, P4, R8, R72, 0x1 ;  /* 0x0000004808007211 */ /* 0x010fc800078808ff */
[----:B------:R-:W-:Y:S01]  /*16490*/  LEA.HI.X.SX32 R17, R8, R69, 0x1, P4 ;  /* 0x0000004508117211 */ /* 0x000fe200020f0eff */
[----:B------:R-:W-:-:S04]  /*164a0*/  @P0 IMAD.MOV.U32 R4, RZ, RZ, R0 ;  /* 0x000000ffff040224 */ /* 0x000fc800078e0000 */
[----:B------:R-:W-:-:S05]  /*164b0*/  @P0 IMAD.MOV.U32 R5, RZ, RZ, R17 ;  /* 0x000000ffff050224 */ /* 0x000fca00078e0011 */
[----:B------:R4:W2:Y:S02]  /*164c0*/  @P0 LDG.E.U16 R74, desc[UR20][R4.64] ;  /* 0x00000014044a0981 */ /* 0x0008a4000c1e1500 */
[----:B----4-:R-:W-:Y:S02]  /*164d0*/  @P0 IMAD.MOV.U32 R4, RZ, RZ, R7 ;  /* 0x000000ffff040224 */ /* 0x010fe400078e0007 */
[----:B------:R-:W-:-:S05]  /*164e0*/  @P0 IMAD.MOV.U32 R5, RZ, RZ, R66 ;  /* 0x000000ffff050224 */ /* 0x000fca00078e0042 */
[----:B------:R4:W3:Y:S01]  /*164f0*/  @P0 LDG.E.U16 R61, desc[UR20][R4.64] ;  /* 0x00000014043d0981 */ /* 0x0008e2000c1e1500 */
[----:B------:R-:W-:-:S05]  /*16500*/  @!P6 IMAD.IADD R67, R67, 0x1, -R68 ;  /* 0x000000014343e824 */ /* 0x000fca00078e0a44 */
[----:B------:R-:W-:Y:S01]  /*16510*/  ISETP.GT.U32.AND P6, PT, R68, R67, PT ;  /* 0x000000434400720c */ /* 0x000fe20003fc4070 */
[----:B------:R-:W-:Y:S01]  /*16520*/  STL [R1+0xa6c], R0 ;  /* 0x000a6c0001007387 */ /* 0x000fe20000100800 */
[----:B------:R-:W-:-:S03]  /*16530*/  IMAD R6, R6, UR11, RZ ;  /* 0x0000000b06067c24 */ /* 0x000fc6000f8e02ff */
[----:B------:R0:W-:Y:S04]  /*16540*/  STL [R1+0xa9c], R7 ;  /* 0x000a9c0701007387 */ /* 0x0001e80000100800 */
[----:B------:R1:W-:Y:S04]  /*16550*/  STL [R1+0xa68], R17 ;  /* 0x000a681101007387 */ /* 0x0003e80000100800 */
[----:B------:R-:W-:Y:S01]  /*16560*/  @!P6 IMAD.IADD R67, R67, 0x1, -R68 ;  /* 0x000000014343e824 */ /* 0x000fe200078e0a44 */
[C---:B0-----:R-:W-:Y:S01]  /*16570*/  LEA R7, P6, R6.reuse, R72, 0x1 ;  /* 0x0000004806077211 */ /* 0x041fe200078c08ff */
[----:B-1----:R-:W3:Y:S04]  /*16580*/  LDL.LU R17, [R1+0x1364] ;  /* 0x0013640001117983 */ /* 0x002ee80000300800 */
[----:B------:R-:W3:Y:S01]  /*16590*/  LDL.LU R0, [R1+0x1360] ;  /* 0x0013600001007983 */ /* 0x000ee20000300800 */
[----:B------:R-:W-:-:S02]  /*165a0*/  LEA.HI.X.SX32 R6, R6, R69, 0x1, P6 ;  /* 0x0000004506067211 */ /* 0x000fc400030f0eff */
[----:B----4-:R-:W-:Y:S01]  /*165b0*/  PRMT R4, RZ, 0x7610, R4 ;  /* 0x00007610ff047816 */ /* 0x010fe20000000004 */
[----:B--2---:R0:W-:Y:S04]  /*165c0*/  STL [R1+0x1f8], R74 ;  /* 0x0001f84a01007387 */ /* 0x0041e80000100800 */
[----:B0-----:R-:W2:Y:S04]  /*165d0*/  LDL.LU R74, [R1+0x135c] ;  /* 0x00135c00014a7983 */ /* 0x001ea80000300800 */
[----:B------:R0:W-:Y:S04]  /*165e0*/  STL [R1+0xa98], R66 ;  /* 0x000a984201007387 */ /* 0x0001e80000100800 */
[----:B0-----:R-:W4:Y:S04]  /*165f0*/  LDL R66, [R1+0x1014] ;  /* 0x0010140001427983 */ /* 0x001f280000100800 */
[----:B---3--:R0:W-:Y:S04]  /*16600*/  STL [R1+0x1f0], R61 ;  /* 0x0001f03d01007387 */ /* 0x0081e80000100800 */
[----:B0-----:R-:W3:Y:S04]  /*16610*/  LDL.LU R61, [R1+0x168] ;  /* 0x00016800013d7983 */ /* 0x001ee80000300800 */
[----:B------:R-:W-:Y:S04]  /*16620*/  STL [R1+0x14c], R67 ;  /* 0x00014c4301007387 */ /* 0x000fe80000100800 */
        /* <DEDUP_REMOVED lines=8> */
[----:B------:R-:W-:-:S05]  /*166b0*/  @!P5 IMAD.IADD R92, R92, 0x1, -R68 ;  /* 0x000000015c5cd824 */ /* 0x000fca00078e0a44 */
[C---:B------:R-:W-:Y:S02]  /*166c0*/  ISETP.GT.U32.AND P5, PT, R68.reuse, R92, PT ;  /* 0x0000005c4400720c */ /* 0x040fe40003fa4070 */
[----:B------:R-:W-:Y:S01]  /*166d0*/  ISETP.GE.AND P3, PT, R93, RZ, PT ;  /* 0x000000ff5d00720c */ /* 0x000fe20003f66270 */
[----:B------:R-:W-:Y:S01]  /*166e0*/  @!P4 IMAD.IADD R57, R57, 0x1, -R68 ;  /* 0x000000013939c824 */ /* 0x000fe200078e0a44 */
[----:B------:R-:W-:-:S09]  /*166f0*/  ISETP.GT.U32.AND P6, PT, R68, R62, PT ;  /* 0x0000003e4400720c */ /* 0x000fd20003fc4070 */
[----:B------:R-:W-:-:S04]  /*16700*/  @!P5 IMAD.IADD R92, R92, 0x1, -R68 ;  /* 0x000000015c5cd824 */ /* 0x000fc800078e0a44 */
[----:B------:R-:W-:-:S04]  /*16710*/  IMAD.MOV.U32 R5, RZ, RZ, R92 ;  /* 0x000000ffff057224 */ /* 0x000fc800078e005c */
[----:B------:R-:W-:Y:S01]  /*16720*/  @!P3 IMAD.MOV R5, RZ, RZ, -R5 ;  /* 0x000000ffff05b224 */ /* 0x000fe200078e0a05 */
[----:B------:R-:W-:Y:S02]  /*16730*/  ISETP.GT.U32.AND P3, PT, R68, R57, PT ;  /* 0x000000394400720c */ /* 0x000fe40003f64070 */
[----:B------:R-:W-:Y:S02]  /*16740*/  ISETP.GE.AND P4, PT, R64, RZ, PT ;  /* 0x000000ff4000720c */ /* 0x000fe40003f86270 */
[----:B------:R-:W-:Y:S01]  /*16750*/  SEL R5, R73, R5, !P1 ;  /* 0x0000000549057207 */ /* 0x000fe20004800000 */
[----:B------:R-:W3:Y:S04]  /*16760*/  LDL.LU R64, [R1+0x170] ;  /* 0x0001700001407983 */ /* 0x000ee80000300800 */
[----:B0-----:R-:W-:-:S02]  /*16770*/  IMAD R6, R5, UR11, RZ ;  /* 0x0000000b05067c24 */ /* 0x001fc4000f8e02ff */
[--C-:B------:R-:W-:Y:S02]  /*16780*/  @!P6 IMAD.IADD R62, R62, 0x1, -R68.reuse ;  /* 0x000000013e3ee824 */ /* 0x100fe400078e0a44 */
[----:B------:R-:W-:Y:S01]  /*16790*/  @!P3 IMAD.IADD R57, R57, 0x1, -R68 ;  /* 0x000000013939b824 */ /* 0x000fe200078e0a44 */
[----:B------:R-:W-:-:S04]  /*167a0*/  LEA R7, P6, R6, R72, 0x1 ;  /* 0x0000004806077211 */ /* 0x000fc800078c08ff */
[----:B------:R-:W-:Y:S02]  /*167b0*/  LEA.HI.X.SX32 R6, R6, R69, 0x1, P6 ;  /* 0x0000004506067211 */ /* 0x000fe400030f0eff */
[----:B------:R-:W-:Y:S01]  /*167c0*/  PRMT R52, RZ, 0x7610, R52 ;  /* 0x00007610ff347816 */ /* 0x000fe20000000034 */
[----:B--2---:R0:W-:Y:S02]  /*167d0*/  STL [R1+0x1e8], R4 ;  /* 0x0001e80401007387 */ /* 0x0041e40000100800 */
[----:B0-----:R-:W-:-:S04]  /*167e0*/  IMAD.MOV.U32 R4, RZ, RZ, R67 ;  /* 0x000000ffff047224 */ /* 0x001fc800078e0043 */
[----:B------:R-:W-:Y:S01]  /*167f0*/  @!P4 IMAD.MOV R4, RZ, RZ, -R4 ;  /* 0x000000ffff04c224 */ /* 0x000fe200078e0a04 */
[----:B------:R-:W-:Y:S02]  /*16800*/  ISETP.GE.AND P4, PT, R47, RZ, PT ;  /* 0x000000ff2f00720c */ /* 0x000fe40003f86270 */
[----:B------:R-:W2:Y:S04]  /*16810*/  LDL R47, [R1+0x10ec] ;  /* 0x0010ec00012f7983 */ /* 0x000ea80000100800 */
[----:B------:R-:W-:Y:S04]  /*16820*/  STL [R1+0x150], R57 ;  /* 0x0001503901007387 */ /* 0x000fe80000100800 */
[----:B------:R0:W-:Y:S04]  /*16830*/  STL [R1+0x504], R7 ;  /* 0x0005040701007387 */ /* 0x0001e80000100800 */
[----:B------:R1:W-:Y:S01]  /*16840*/  STL [R1+0x500], R6 ;  /* 0x0005000601007387 */ /* 0x0003e20000100800 */
[----:B0-----:R-:W-:-:S04]  /*16850*/  @P0 LOP3.LUT R7, R7, R6, RZ, 0x3c, !PT ;  /* 0x0000000607070212 */ /* 0x001fc800078e3cff */
[----:B-1----:R-:W-:-:S04]  /*16860*/  @P0 LOP3.LUT R6, R7, R6, RZ, 0x3c, !PT ;  /* 0x0000000607060212 */ /* 0x002fc800078e3cff */
[----:B------:R-:W-:-:S05]  /*16870*/  @P0 LOP3.LUT R7, R7, R6, RZ, 0x3c, !PT ;  /* 0x0000000607070212 */ /* 0x000fca00078e3cff */
[----:B------:R0:W2:Y:S01]  /*16880*/  @P0 LDG.E.U16 R52, desc[UR20][R6.64] ;  /* 0x0000001406340981 */ /* 0x0000a2000c1e1500 */
[----:B------:R-:W-:Y:S02]  /*16890*/  ISETP.GT.U32.AND P5, PT, R68, R71, PT ;  /* 0x000000474400720c */ /* 0x000fe40003fa4070 */
[----:B------:R-:W-:-:S11]  /*168a0*/  SEL R4, R73, R4, !P1 ;  /* 0x0000000449047207 */ /* 0x000fd60004800000 */
[----:B------:R-:W-:Y:S02]  /*168b0*/  @!P5 IMAD.IADD R71, R71, 0x1, -R68 ;  /* 0x000000014747d824 */ /* 0x000fe400078e0a44 */
[----:B------:R-:W-:Y:S01]  /*168c0*/  IMAD R4, R4, UR4, RZ ;  /* 0x0000000404047c24 */ /* 0x000fe2000f8e02ff */
[----:B----4-:R-:W-:Y:S01]  /*168d0*/  ISETP.GE.AND P3, PT, R66, RZ, PT ;  /* 0x000000ff4200720c */ /* 0x010fe20003f66270 */
[----:B------:R-:W-:Y:S01]  /*168e0*/  IMAD.MOV.U32 R5, RZ, RZ, R57 ;  /* 0x000000ffff057224 */ /* 0x000fe200078e0039 */
[----:B------:R-:W-:Y:S01]  /*168f0*/  ISETP.GT.U32.AND P5, PT, R68, R71, PT ;  /* 0x000000474400720c */ /* 0x000fe20003fa4070 */
[----:B------:R-:W1:Y:S01]  /*16900*/  LDCU UR4, c[0x0][0x3b0] ;  /* 0x00007600ff0477ac */ /* 0x000e620008000800 */
[C---:B------:R-:W-:Y:S01]  /*16910*/  LEA R66, P6, R4.reuse, R72, 0x1 ;  /* 0x0000004804427211 */ /* 0x040fe200078c08ff */
[----:B------:R-:W-:Y:S01]  /*16920*/  @!P4 IMAD.MOV R5, RZ, RZ, -R5 ;  /* 0x000000ffff05c224 */ /* 0x000fe200078e0a05 */
[----:B------:R-:W-:Y:S01]  /*16930*/  PRMT R65, RZ, 0x7610, R65 ;  /* 0x00007610ff417816 */ /* 0x000fe20000000041 */
[----:B------:R-:W4:Y:S01]  /*16940*/  LDL R57, [R1+0x10e4] ;  /* 0x0010e40001397983 */ /* 0x000f220000100800 */
[----:B------:R-:W-:-:S02]  /*16950*/  LEA.HI.X.SX32 R67, R4, R69, 0x1, P6 ;  /* 0x0000004504437211 */ /* 0x000fc400030f0eff */
[----:B------:R-:W-:Y:S01]  /*16960*/  ISETP.GT.U32.AND P4, PT, R68, R62, PT ;  /* 0x0000003e4400720c */ /* 0x000fe20003f84070 */
[----:B0-----:R-:W-:-:S04]  /*16970*/  @P0 IMAD.MOV.U32 R6, RZ, RZ, R66 ;  /* 0x000000ffff060224 */ /* 0x001fc800078e0042 */
[----:B------:R-:W-:Y:S02]  /*16980*/  @!P5 IMAD.IADD R71, R71, 0x1, -R68 ;  /* 0x000000014747d824 */ /* 0x000fe400078e0a44 */
[----:B------:R-:W-:Y:S01]  /*16990*/  @P0 IMAD.MOV.U32 R7, RZ, RZ, R67 ;  /* 0x000000ffff070224 */ /* 0x000fe200078e0043 */
[----:B---3--:R-:W-:Y:S01]  /*169a0*/  ISETP.GT.U32.AND P6, PT, R68, R64, PT ;  /* 0x000000404400720c */ /* 0x008fe20003fc4070 */
[----:B------:R-:W-:-:S03]  /*169b0*/  IMAD.MOV.U32 R4, RZ, RZ, R71 ;  /* 0x000000ffff047224 */ /* 0x000fc600078e0047 */
[----:B------:R0:W3:Y:S01]  /*169c0*/  @P0 LDG.E.U16 R65, desc[UR20][R6.64] ;  /* 0x0000001406410981 */ /* 0x0000e2000c1e1500 */
[----:B------:R-:W-:Y:S02]  /*169d0*/  @!P3 IMAD.MOV R4, RZ, RZ, -R4 ;  /* 0x000000ffff04b224 */ /* 0x000fe400078e0a04 */
[----:B------:R-:W-:Y:S01]  /*169e0*/  @!P4 IMAD.IADD R62, R62, 0x1, -R68 ;  /* 0x000000013e3ec824 */ /* 0x000fe200078e0a44 */
[C---:B0-----:R-:W-:Y:S02]  /*169f0*/  SEL R6, R73.reuse, R5, !P1 ;  /* 0x0000000549067207 */ /* 0x041fe40004800000 */
[----:B------:R-:W-:-:S03]  /*16a00*/  SEL R5, R73, R4, !P1 ;  /* 0x0000000449057207 */ /* 0x000fc60004800000 */
[----:B------:R-:W-:Y:S02]  /*16a10*/  IMAD R6, R6, UR5, RZ ;  /* 0x0000000506067c24 */ /* 0x000fe4000f8e02ff */
[----:B------:R-:W-:Y:S01]  /*16a20*/  @!P6 IMAD.IADD R64, R64, 0x1, -R68 ;  /* 0x000000014040e824 */ /* 0x000fe200078e0a44 */
[----:B------:R0:W-:Y:S01]  /*16a30*/  STL [R1+0x534], R66 ;  /* 0x0005344201007387 */ /* 0x0001e20000100800 */
[----:B------:R-:W-:Y:S01]  /*16a40*/  IMAD.MOV.U32 R4, RZ, RZ, R62 ;  /* 0x000000ffff047224 */ /* 0x000fe200078e003e */
[C---:B------:R-:W-:Y:S01]  /*16a50*/  LEA R71, P6, R6.reuse, R72, 0x1 ;  /* 0x0000004806477211 */ /* 0x040fe200078c08ff */
[----:B-1----:R-:W-:Y:S01]  /*16a60*/  IMAD R5, R5, UR4, RZ ;  /* 0x0000000405057c24 */ /* 0x002fe2000f8e02ff */
[----:B------:R-:W-:Y:S01]  /*16a70*/  PRMT R70, RZ, 0x7610, R70 ;  /* 0x00007610ff467816 */ /* 0x000fe20000000046 */
[----:B------:R-:W1:Y:S01]  /*16a80*/  LDCU UR4, c[0x0][0x3b0] ;  /* 0x00007600ff0477ac */ /* 0x000e620008000800 */
[----:B------:R-:W-:Y:S02]  /*16a90*/  LEA.HI.X.SX32 R92, R6, R69, 0x1, P6 ;  /* 0x00000045065c7211 */ /* 0x000fe400030f0eff */
[----:B------:R-:W-:Y:S01]  /*16aa0*/  PRMT R7, RZ, 0x7610, R7 ;  /* 0x00007610ff077816 */ /* 0x000fe20000000007 */
[----:B------:R-:W0:Y:S01]  /*16ab0*/  LDCU UR5, c[0x0][0x3b0] ;  /* 0x00007600ff0577ac */ /* 0x000e220008000800 */
[----:B--2---:R-:W-:-:S13]  /*16ac0*/  ISETP.GE.AND P3, PT, R47, RZ, PT ;  /* 0x000000ff2f00720c */ /* 0x004fda0003f66270 */
[----:B------:R-:W-:Y:S01]  /*16ad0*/  @!P3 IMAD.MOV R4, RZ, RZ, -R4 ;  /* 0x000000ffff04b224 */ /* 0x000fe200078e0a04 */
[----:B0-----:R-:W-:-:S04]  /*16ae0*/  LEA R66, P3, R5, R72, 0x1 ;  /* 0x0000004805427211 */ /* 0x001fc800078608ff */
[----:B------:R-:W-:Y:S01]  /*16af0*/  SEL R6, R73, R4, !P1 ;  /* 0x0000000449067207 */ /* 0x000fe20004800000 */
[----:B------:R-:W-:Y:S01]  /*16b00*/  @P0 IMAD.MOV.U32 R4, RZ, RZ, R71 ;  /* 0x000000ffff040224 */ /* 0x000fe200078e0047 */
[----:B------:R0:W-:Y:S04]  /*16b10*/  STL [R1+0x1e0], R52 ;  /* 0x0001e03401007387 */ /* 0x0001e80000100800 */
[----:B0-----:R-:W2:Y:S04]  /*16b20*/  LDL.LU R52, [R1+0x174] ;  /* 0x0001740001347983 */ /* 0x001ea80000300800 */
[----:B------:R0:W-:Y:S04]  /*16b30*/  STL [R1+0x530], R67 ;  /* 0x0005304301007387 */ /* 0x0001e80000100800 */
[----:B------:R-:W2:Y:S01]  /*16b40*/  LDL R47, [R1+0x10d0] ;  /* 0x0010d000012f7983 */ /* 0x000ea20000100800 */
[----:B0-----:R-:W-:Y:S01]  /*16b50*/  LEA.HI.X.SX32 R67, R5, R69, 0x1, P3 ;  /* 0x0000004505437211 */ /* 0x001fe200018f0eff */
[----:B------:R-:W-:-:S05]  /*16b60*/  @P0 IMAD.MOV.U32 R5, RZ, RZ, R92 ;  /* 0x000000ffff050224 */ /* 0x000fca00078e005c */
[----:B------:R0:W2:Y:S02]  /*16b70*/  @P0 LDG.E.U16 R70, desc[UR20][R4.64] ;  /* 0x0000001404460981 */ /* 0x0000a4000c1e1500 */
[----:B0-----:R-:W-:Y:S02]  /*16b80*/  @P0 IMAD.MOV.U32 R4, RZ, RZ, R66 ;  /* 0x000000ffff040224 */ /* 0x001fe400078e0042 */
[----:B------:R-:W-:-:S05]  /*16b90*/  @P0 IMAD.MOV.U32 R5, RZ, RZ, R67 ;  /* 0x000000ffff050224 */ /* 0x000fca00078e0043 */
[----:B------:R0:W2:Y:S01]  /*16ba0*/  @P0 LDG.E.U16 R7, desc[UR20][R4.64] ;  /* 0x0000001404070981 */ /* 0x0000a2000c1e1500 */
[----:B------:R-:W-:-:S13]  /*16bb0*/  ISETP.GT.U32.AND P5, PT, R68, R61, PT ;  /* 0x0000003d4400720c */ /* 0x000fda0003fa4070 */
[----:B------:R-:W-:-:S05]  /*16bc0*/  @!P5 IMAD.IADD R61, R61, 0x1, -R68 ;  /* 0x000000013d3dd824 */ /* 0x000fca00078e0a44 */
[C---:B------:R-:W-:Y:S01]  /*16bd0*/  ISETP.GT.U32.AND P5, PT, R68.reuse, R61, PT ;  /* 0x0000003d4400720c */ /* 0x040fe20003fa4070 */
[----:B---3--:R3:W-:Y:S01]  /*16be0*/  STL [R1+0x1dc], R65 ;  /* 0x0001dc4101007387 */ /* 0x0087e20000100800 */
[----:B------:R-:W-:Y:S01]  /*16bf0*/  ISETP.GT.U32.AND P4, PT, R68, R64, PT ;  /* 0x000000404400720c */ /* 0x000fe20003f84070 */
[----:B------:R-:W-:Y:S01]  /*16c00*/  IMAD R6, R6, UR7, RZ ;  /* 0x0000000706067c24 */ /* 0x000fe2000f8e02ff */
[----:B------:R-:W-:Y:S01]  /*16c10*/  PRMT R59, RZ, 0x7610, R59 ;  /* 0x00007610ff3b7816 */ /* 0x000fe2000000003b */
[----:B------:R-:W1:Y:S01]  /*16c20*/  LDCU UR7, c[0x0][0x3b0] ;  /* 0x00007600ff0777ac */ /* 0x000e620008000800 */
[----:B---3--:R-:W3:Y:S07]  /*16c30*/  LDL.LU R65, [R1+0x180] ;  /* 0x0001800001417983 */ /* 0x008eee0000300800 */
[----:B------:R-:W-:Y:S01]  /*16c40*/  @!P5 IMAD.IADD R61, R61, 0x1, -R68 ;  /* 0x000000013d3dd824 */ /* 0x000fe200078e0a44 */
[----:B----4-:R-:W-:Y:S01]  /*16c50*/  ISETP.GE.AND P5, PT, R57, RZ, PT ;  /* 0x000000ff3900720c */ /* 0x010fe20003fa6270 */
[----:B------:R4:W-:Y:S02]  /*16c60*/  STL [R1+0x160], R62 ;  /* 0x0001603e01007387 */ /* 0x0009e40000100800 */
[----:B0-----:R-:W-:-:S02]  /*16c70*/  IMAD.MOV.U32 R4, RZ, RZ, R61 ;  /* 0x000000ffff047224 */ /* 0x001fc400078e003d */
[----:B----4-:R-:W4:Y:S04]  /*16c80*/  LDL.LU R62, [R1+0x184] ;  /* 0x00018400013e7983 */ /* 0x010f280000300800 */
[----:B------:R-:W-:Y:S04]  /*16c90*/  STL [R1+0x564], R71 ;  /* 0x0005644701007387 */ /* 0x000fe80000100800 */
[----:B------:R-:W-:Y:S04]  /*16ca0*/  STL [R1+0x594], R66 ;  /* 0x0005944201007387 */ /* 0x000fe80000100800 */
[----:B------:R-:W4:Y:S04]  /*16cb0*/  LDL R57, [R1+0x1058] ;  /* 0x0010580001397983 */ /* 0x000f280000100800 */
[----:B------:R-:W-:Y:S01]  /*16cc0*/  STL [R1+0x560], R92 ;  /* 0x0005605c01007387 */ /* 0x000fe20000100800 */
[----:B------:R-:W-:-:S03]  /*16cd0*/  @!P5 IMAD.MOV R4, RZ, RZ, -R4 ;  /* 0x000000ffff04d224 */ /* 0x000fc600078e0a04 */
[----:B------:R-:W-:Y:S04]  /*16ce0*/  STL [R1+0x168], R61 ;  /* 0x0001683d01007387 */ /* 0x000fe80000100800 */
[----:B------:R-:W-:Y:S01]  /*16cf0*/  STL [R1+0x590], R67 ;  /* 0x0005904301007387 */ /* 0x000fe20000100800 */
[----:B------:R-:W-:Y:S01]  /*16d00*/  @!P4 IMAD.IADD R64, R64, 0x1, -R68 ;  /* 0x000000014040c824 */ /* 0x000fe200078e0a44 */
[----:B------:R-:W-:-:S03]  /*16d10*/  SEL R5, R73, R4, !P1 ;  /* 0x0000000449057207 */ /* 0x000fc60004800000 */
[----:B------:R-:W-:Y:S02]  /*16d20*/  IMAD.MOV.U32 R4, RZ, RZ, R64 ;  /* 0x000000ffff047224 */ /* 0x000fe400078e0040 */
[----:B------:R-:W-:Y:S01]  /*16d30*/  IMAD R5, R5, UR12, RZ ;  /* 0x0000000c05057c24 */ /* 0x000fe2000f8e02ff */
[----:B------:R-:W-:Y:S01]  /*16d40*/  PRMT R56, RZ, 0x7610, R56 ;  /* 0x00007610ff387816 */ /* 0x000fe20000000038 */
[----:B------:R-:W0:Y:S01]  /*16d50*/  LDCU UR12, c[0x0][0x3b0] ;  /* 0x00007600ff0c77ac */ /* 0x000e220008000800 */
[----:B--2---:R-:W-:Y:S02]  /*16d60*/  ISETP.GE.AND P6, PT, R47, RZ, PT ;  /* 0x000000ff2f00720c */ /* 0x004fe40003fc6270 */
[----:B------:R-:W2:Y:S11]  /*16d70*/  LDL.LU R47, [R1+0x18c] ;  /* 0x00018c00012f7983 */ /* 0x000eb60000300800 */
[----:B------:R-:W-:Y:S01]  /*16d80*/  @!P6 IMAD.MOV R4, RZ, RZ, -R4 ;  /* 0x000000ffff04e224 */ /* 0x000fe200078e0a04 */
[----:B------:R0:W-:Y:S02]  /*16d90*/  STL [R1+0x1d4], R7 ;  /* 0x0001d40701007387 */ /* 0x0001e40000100800 */
[----:B0-----:R-:W-:-:S02]  /*16da0*/  LEA R7, P5, R6, R72, 0x1 ;  /* 0x0000004806077211 */ /* 0x001fc400078a08ff */
[----:B------:R-:W-:Y:S02]  /*16db0*/  STL [R1+0x170], R64 ;  /* 0x0001704001007387 */ /* 0x000fe40000100800 */
[----:B------:R-:W-:Y:S02]  /*16dc0*/  LEA.HI.X.SX32 R61, R6, R69, 0x1, P5 ;  /* 0x00000045063d7211 */ /* 0x000fe400028f0eff */
[----:B------:R0:W-:Y:S01]  /*16dd0*/  STL [R1+0x5c4], R7 ;  /* 0x0005c40701007387 */ /* 0x0001e20000100800 */
[----:B------:R-:W-:Y:S01]  /*16de0*/  @P0 IMAD.MOV.U32 R6, RZ, RZ, R7 ;  /* 0x000000ffff060224 */ /* 0x000fe200078e0007 */
[----:B------:R-:W-:Y:S02]  /*16df0*/  SEL R4, R73, R4, !P1 ;  /* 0x0000000449047207 */ /* 0x000fe40004800000 */
[----:B------:R-:W-:Y:S01]  /*16e00*/  LEA R66, P6, R5, R72, 0x1 ;  /* 0x0000004805427211 */ /* 0x000fe200078c08ff */
[----:B0-----:R-:W-:-:S05]  /*16e10*/  @P0 IMAD.MOV.U32 R7, RZ, RZ, R61 ;  /* 0x000000ffff070224 */ /* 0x001fca00078e003d */
[----:B------:R1:W2:Y:S01]  /*16e20*/  @P0 LDG.E.U16 R59, desc[UR20][R6.64] ;  /* 0x00000014063b0981 */ /* 0x0002a2000c1e1500 */
[----:B------:R-:W-:Y:S01]  /*16e30*/  LEA.HI.X.SX32 R5, R5, R69, 0x1, P6 ;  /* 0x0000004505057211 */ /* 0x000fe200030f0eff */
[----:B-1----:R-:W-:Y:S01]  /*16e40*/  IMAD R6, R4, UR4, RZ ;  /* 0x0000000404067c24 */ /* 0x002fe2000f8e02ff */
[C---:B------:R-:W-:Y:S01]  /*16e50*/  ISETP.GT.U32.AND P3, PT, R68.reuse, R52, PT ;  /* 0x000000344400720c */ /* 0x040fe20003f64070 */
[----:B------:R-:W-:Y:S01]  /*16e60*/  @P0 IMAD.MOV.U32 R4, RZ, RZ, R66 ;  /* 0x000000ffff040224 */ /* 0x000fe200078e0042 */
[----:B---3--:R-:W-:Y:S01]  /*16e70*/  ISETP.GT.U32.AND P4, PT, R68, R65, PT ;  /* 0x000000414400720c */ /* 0x008fe20003f84070 */
[----:B------:R0:W-:Y:S01]  /*16e80*/  STL [R1+0x5c0], R61 ;  /* 0x0005c03d01007387 */ /* 0x0001e20000100800 */
[----:B------:R-:W-:Y:S01]  /*16e90*/  PRMT R7, RZ, 0x7610, R7 ;  /* 0x00007610ff077816 */ /* 0x000fe20000000007 */
[----:B------:R-:W1:Y:S02]  /*16ea0*/  LDCU UR4, c[0x0][0x3b0] ;  /* 0x00007600ff0477ac */ /* 0x000e640008000800 */
[----:B------:R3:W2:Y:S06]  /*16eb0*/  @P0 LDG.E.U16 R56, desc[UR20][R4.64] ;  /* 0x0000001404380981 */ /* 0x0006ac000c1e1500 */
[--C-:B------:R-:W-:Y:S01]  /*16ec0*/  @!P3 IMAD.IADD R52, R52, 0x1, -R68.reuse ;  /* 0x000000013434b824 */ /* 0x100fe200078e0a44 */
[----:B0-----:R-:W2:Y:S04]  /*16ed0*/  LDL R61, [R1+0x1078] ;  /* 0x00107800013d7983 */ /* 0x001ea80000100800 */
[----:B------:R-:W-:Y:S01]  /*16ee0*/  ISETP.GT.U32.AND P3, PT, R68, R52, PT ;  /* 0x000000344400720c */ /* 0x000fe20003f64070 */
[--C-:B------:R-:W-:Y:S01]  /*16ef0*/  @!P4 IMAD.IADD R65, R65, 0x1, -R68.reuse ;  /* 0x000000014141c824 */ /* 0x100fe200078e0a44 */
[----:B----4-:R-:W-:Y:S01]  /*16f00*/  ISETP.GE.AND P4, PT, R57, RZ, PT ;  /* 0x000000ff3900720c */ /* 0x010fe20003f86270 */
[----:B------:R-:W4:Y:S04]  /*16f10*/  LDL.LU R64, [R1+0x194] ;  /* 0x0001940001407983 */ /* 0x000f280000300800 */
[----:B------:R-:W-:Y:S06]  /*16f20*/  STL [R1+0x1d8], R70 ;  /* 0x0001d84601007387 */ /* 0x000fec0000100800 */
[----:B------:R-:W-:-:S04]  /*16f30*/  @!P3 IMAD.IADD R52, R52, 0x1, -R68 ;  /* 0x000000013434b824 */ /* 0x000fc800078e0a44 */
[----:B---3--:R-:W-:-:S04]  /*16f40*/  IMAD.MOV.U32 R4, RZ, RZ, R52 ;  /* 0x000000ffff047224 */ /* 0x008fc800078e0034 */
[----:B------:R-:W-:Y:S01]  /*16f50*/  @!P4 IMAD.MOV R4, RZ, RZ, -R4 ;  /* 0x000000ffff04c224 */ /* 0x000fe200078e0a04 */
[----:B--2---:R0:W-:Y:S04]  /*16f60*/  STL [R1+0x160], R59 ;  /* 0x0001603b01007387 */ /* 0x0041e80000100800 */
[----:B0-----:R-:W2:Y:S04]  /*16f70*/  LDL R59, [R1+0x106c] ;  /* 0x00106c00013b7983 */ /* 0x001ea80000100800 */
[----:B------:R-:W-:Y:S04]  /*16f80*/  STL [R1+0x5f4], R66 ;  /* 0x0005f44201007387 */ /* 0x000fe80000100800 */
[----:B------:R-:W3:Y:S04]  /*16f90*/  LDL.LU R57, [R1+0x19c] ;  /* 0x00019c0001397983 */ /* 0x000ee80000300800 */
[----:B------:R0:W-:Y:S04]  /*16fa0*/  STL [R1+0x5f0], R5 ;  /* 0x0005f00501007387 */ /* 0x0001e80000100800 */
[----:B------:R1:W-:Y:S01]  /*16fb0*/  STL [R1+0x174], R52 ;  /* 0x0001743401007387 */ /* 0x0003e20000100800 */
[----:B0-----:R-:W-:-:S03]  /*16fc0*/  LEA R5, P3, R6, R72, 0x1 ;  /* 0x0000004806057211 */ /* 0x001fc600078608ff */
[----:B-1----:R-:W2:Y:S04]  /*16fd0*/  LDL R52, [R1+0x1108] ;  /* 0x0011080001347983 */ /* 0x002ea80000100800 */
[----:B------:R-:W-:Y:S04]  /*16fe0*/  STL [R1+0x624], R5 ;  /* 0x0006240501007387 */ /* 0x000fe80000100800 */
[----:B------:R0:W-:Y:S02]  /*16ff0*/  STL [R1+0x150], R56 ;  /* 0x0001503801007387 */ /* 0x0001e40000100800 */
[----:B0-----:R-:W-:-:S02]  /*17000*/  LEA.HI.X.SX32 R56, R6, R69, 0x1, P3 ;  /* 0x0000004506387211 */ /* 0x001fc400018f0eff */
[----:B------:R-:W-:Y:S01]  /*17010*/  SEL R6, R73, R4, !P1 ;  /* 0x0000000449067207 */ /* 0x000fe20004800000 */
[----:B------:R-:W-:Y:S02]  /*17020*/  @P0 IMAD.MOV.U32 R4, RZ, RZ, R5 ;  /* 0x000000ffff040224 */ /* 0x000fe400078e0005 */
[----:B------:R-:W-:-:S05]  /*17030*/  @P0 IMAD.MOV.U32 R5, RZ, RZ, R56 ;  /* 0x000000ffff050224 */ /* 0x000fca00078e0038 */
[----:B------:R0:W2:Y:S01]  /*17040*/  @P0 LDG.E.U16 R7, desc[UR20][R4.64] ;  /* 0x0000001404070981 */ /* 0x0000a2000c1e1500 */
[----:B------:R-:W-:-:S13]  /*17050*/  ISETP.GT.U32.AND P5, PT, R68, R62, PT ;  /* 0x0000003e4400720c */ /* 0x000fda0003fa4070 */
[----:B------:R-:W-:Y:S01]  /*17060*/  @!P5 IMAD.IADD R62, R62, 0x1, -R68 ;  /* 0x000000013e3ed824 */ /* 0x000fe200078e0a44 */
[----:B------:R-:W-:-:S04]  /*17070*/  ISETP.GT.U32.AND P5, PT, R68, R65, PT ;  /* 0x000000414400720c */ /* 0x000fc80003fa4070 */
[----:B------:R-:W-:Y:S01]  /*17080*/  ISETP.GT.U32.AND P6, PT, R68, R62, PT ;  /* 0x0000003e4400720c */ /* 0x000fe20003fc4070 */
[----:B------:R-:W-:Y:S01]  /*17090*/  IMAD R6, R6, UR5, RZ ;  /* 0x0000000506067c24 */ /* 0x000fe2000f8e02ff */
[----:B------:R1:W-:Y:S01]  /*170a0*/  STL [R1+0x620], R56 ;  /* 0x0006203801007387 */ /* 0x0003e20000100800 */
[----:B------:R-:W-:Y:S01]  /*170b0*/  ISETP.GE.AND P3, PT, R61, RZ, PT ;  /* 0x000000ff3d00720c */ /* 0x000fe20003f66270 */
[----:B------:R-:W2:Y:S02]  /*170c0*/  LDCU UR5, c[0x0][0x3b0] ;  /* 0x00007600ff0577ac */ /* 0x000ea40008000800 */
[----:B------:R-:W3:Y:S03]  /*170d0*/  LDL R61, [R1+0x10fc] ;  /* 0x0010fc00013d7983 */ /* 0x000ee60000100800 */
[--C-:B------:R-:W-:Y:S01]  /*170e0*/  @!P5 IMAD.IADD R65, R65, 0x1, -R68.reuse ;  /* 0x000000014141d824 */ /* 0x100fe200078e0a44 */
[----:B-1----:R-:W3:Y:S03]  /*170f0*/  LDL.LU R56, [R1+0x1ac] ;  /* 0x0001ac0001387983 */ /* 0x002ee60000300800 */
[----:B------:R-:W-:Y:S01]  /*17100*/  @!P6 IMAD.IADD R62, R62, 0x1, -R68 ;  /* 0x000000013e3ee824 */ /* 0x000fe200078e0a44 */
[----:B0-----:R-:W-:Y:S01]  /*17110*/  PRMT R4, RZ, 0x7610, R4 ;  /* 0x00007610ff047816 */ /* 0x001fe20000000004 */
[----:B--2---:R0:W-:Y:S04]  /*17120*/  STL [R1+0x14c], R7 ;  /* 0x00014c0701007387 */ /* 0x0041e80000100800 */
[----:B------:R-:W-:Y:S01]  /*17130*/  STL [R1+0x180], R65 ;  /* 0x0001804101007387 */ /* 0x000fe20000100800 */
[----:B0-----:R-:W-:-:S03]  /*17140*/  LEA R7, P6, R6, R72, 0x1 ;  /* 0x0000004806077211 */ /* 0x001fc600078c08ff */
[----:B------:R-:W-:Y:S01]  /*17150*/  STL [R1+0x184], R62 ;  /* 0x0001843e01007387 */ /* 0x000fe20000100800 */
[----:B------:R-:W-:-:S03]  /*17160*/  LEA.HI.X.SX32 R6, R6, R69, 0x1, P6 ;  /* 0x0000004506067211 */ /* 0x000fc600030f0eff */
[----:B------:R0:W-:Y:S04]  /*17170*/  STL [R1+0x654], R7 ;  /* 0x0006540701007387 */ /* 0x0001e80000100800 */
[----:B------:R1:W-:Y:S01]  /*17180*/  STL [R1+0x650], R6 ;  /* 0x0006500601007387 */ /* 0x0003e20000100800 */
[----:B0-----:R-:W-:-:S04]  /*17190*/  @P0 LOP3.LUT R7, R7, R6, RZ, 0x3c, !PT ;  /* 0x0000000607070212 */ /* 0x001fc800078e3cff */
[----:B-1----:R-:W-:-:S04]  /*171a0*/  @P0 LOP3.LUT R6, R7, R6, RZ, 0x3c, !PT ;  /* 0x0000000607060212 */ /* 0x002fc800078e3cff */
[----:B------:R-:W-:-:S05]  /*171b0*/  @P0 LOP3.LUT R7, R7, R6, RZ, 0x3c, !PT ;  /* 0x0000000607070212 */ /* 0x000fca00078e3cff */
[----:B------:R0:W2:Y:S01]  /*171c0*/  @P0 LDG.E.U16 R4, desc[UR20][R6.64] ;  /* 0x0000001406040981 */ /* 0x0000a2000c1e1500 */
[C---:B------:R-:W-:Y:S01]  /*171d0*/  ISETP.GT.U32.AND P4, PT, R68.reuse, R47, PT ;  /* 0x0000002f4400720c */ /* 0x040fe20003f84070 */
[----:B------:R-:W-:Y:S01]  /*171e0*/  IMAD.MOV.U32 R5, RZ, RZ, R65 ;  /* 0x000000ffff057224 */ /* 0x000fe200078e0041 */
[----:B---3--:R-:W-:-:S03]  /*171f0*/  ISETP.GT.U32.AND P6, PT, R68, R57, PT ;  /* 0x000000394400720c */ /* 0x008fc60003fc4070 */
[----:B------:R-:W-:-:S08]  /*17200*/  @!P3 IMAD.MOV R5, RZ, RZ, -R5 ;  /* 0x000000ffff05b224 */ /* 0x000fd000078e0a05 */
[----:B------:R-:W-:Y:S01]  /*17210*/  @!P4 IMAD.IADD R47, R47, 0x1, -R68 ;  /* 0x000000012f2fc824 */ /* 0x000fe200078e0a44 */
[----:B------:R-:W-:Y:S02]  /*17220*/  ISETP.GE.AND P4, PT, R59, RZ, PT ;  /* 0x000000ff3b00720c */ /* 0x000fe40003f86270 */
[----:B------:R-:W-:Y:S01]  /*17230*/  SEL R5, R73, R5, !P1 ;  /* 0x0000000549057207 */ /* 0x000fe20004800000 */
[----:B------:R-:W3:Y:S01]  /*17240*/  LDL.LU R59, [R1+0x1b4] ;  /* 0x0001b400013b7983 */ /* 0x000ee20000300800 */
[----:B------:R-:W-:-:S03]  /*17250*/  ISETP.GT.U32.AND P3, PT, R68, R47, PT ;  /* 0x0000002f4400720c */ /* 0x000fc60003f64070 */
[----:B0-----:R-:W-:Y:S01]  /*17260*/  IMAD R6, R5, UR4, RZ ;  /* 0x0000000405067c24 */ /* 0x001fe2000f8e02ff */
[----:B------:R-:W-:Y:S01]  /*17270*/  PRMT R45, RZ, 0x7610, R45 ;  /* 0x00007610ff2d7816 */ /* 0x000fe2000000002d */
[----:B------:R-:W-:Y:S01]  /*17280*/  @!P6 IMAD.IADD R57, R57, 0x1, -R68 ;  /* 0x000000013939e824 */ /* 0x000fe200078e0a44 */
[----:B----4-:R-:W-:Y:S01]  /*17290*/  ISETP.GT.U32.AND P5, PT, R68, R64, PT ;  /* 0x000000404400720c */ /* 0x010fe20003fa4070 */
[----:B------:R-:W0:Y:S01]  /*172a0*/  LDCU UR4, c[0x0][0x3b0] ;  /* 0x00007600ff0477ac */ /* 0x000e220008000800 */
[----:B------:R-:W-:-:S05]  /*172b0*/  LEA R7, P6, R6, R72, 0x1 ;  /* 0x0000004806077211 */ /* 0x000fca00078c08ff */
[----:B------:R-:W-:Y:S01]  /*172c0*/  @!P3 IMAD.IADD R47, R47, 0x1, -R68 ;  /* 0x000000012f2fb824 */ /* 0x000fe200078e0a44 */
        /* <DEDUP_REMOVED lines=10> */
[----:B----4-:R-:W-:-:S04]  /*17370*/  @P0 LOP3.LUT R6, R7, R6, RZ, 0x3c, !PT ;  /* 0x0000000607060212 */ /* 0x010fc800078e3cff */
[----:B------:R-:W-:-:S05]  /*17380*/  @P0 LOP3.LUT R7, R7, R6, RZ, 0x3c, !PT ;  /* 0x0000000607070212 */ /* 0x000fca00078e3cff */
[----:B------:R1:W4:Y:S01]  /*17390*/  @P0 LDG.E.U16 R45, desc[UR20][R6.64] ;  /* 0x00000014062d0981 */ /* 0x000322000c1e1500 */
[----:B------:R-:W-:Y:S01]  /*173a0*/  @!P5 IMAD.IADD R64, R64, 0x1, -R68 ;  /* 0x000000014040d824 */ /* 0x000fe200078e0a44 */
[----:B------:R-:W-:-:S04]  /*173b0*/  SEL R4, R73, R4, !P1 ;  /* 0x0000000449047207 */ /* 0x000fc80004800000 */
[----:B------:R-:W-:Y:S01]  /*173c0*/  ISETP.GT.U32.AND P5, PT, R68, R64, PT ;  /* 0x000000404400720c */ /* 0x000fe20003fa4070 */
[----:B------:R-:W-:Y:S01]  /*173d0*/  IMAD R4, R4, UR5, RZ ;  /* 0x0000000504047c24 */ /* 0x000fe2000f8e02ff */
[----:B------:R-:W-:Y:S01]  /*173e0*/  ISETP.GE.AND P3, PT, R61, RZ, PT ;  /* 0x000000ff3d00720c */ /* 0x000fe20003f66270 */
[----:B------:R-:W-:Y:S01]  /*173f0*/  IMAD.MOV.U32 R5, RZ, RZ, R47 ;  /* 0x000000ffff057224 */ /* 0x000fe200078e002f */
[----:B------:R-:W-:Y:S01]  /*17400*/  PRMT R60, RZ, 0x7610, R60 ;  /* 0x00007610ff3c7816 */ /* 0x000fe2000000003c */
[----:B------:R-:W0:Y:S01]  /*17410*/  LDCU UR5, c[0x0][0x3b0] ;  /* 0x00007600ff0577ac */ /* 0x000e220008000800 */
[----:B------:R-:W-:Y:S01]  /*17420*/  LEA R61, P6, R4, R72, 0x1 ;  /* 0x00000048043d7211 */ /* 0x000fe200078c08ff */
[----:B------:R-:W-:-:S03]  /*17430*/  @!P4 IMAD.MOV R5, RZ, RZ, -R5 ;  /* 0x000000ffff05c224 */ /* 0x000fc600078e0a05 */
[----:B------:R-:W-:Y:S02]  /*17440*/  LEA.HI.X.SX32 R62, R4, R69, 0x1, P6 ;  /* 0x00000045043e7211 */ /* 0x000fe400030f0eff */
[----:B------:R-:W-:Y:S01]  /*17450*/  ISETP.GT.U32.AND P4, PT, R68, R57, PT ;  /* 0x000000394400720c */ /* 0x000fe20003f84070 */
[----:B------:R-:W-:Y:S02]  /*17460*/  @!P5 IMAD.IADD R64, R64, 0x1, -R68 ;  /* 0x000000014040d824 */ /* 0x000fe400078e0a44 */
[----:B-1----:R-:W-:Y:S02]  /*17470*/  @P0 IMAD.MOV.U32 R6, RZ, RZ, R61 ;  /* 0x000000ffff060224 */ /* 0x002fe400078e003d */
[----:B------:R-:W-:Y:S01]  /*17480*/  @P0 IMAD.MOV.U32 R7, RZ, RZ, R62 ;  /* 0x000000ffff070224 */ /* 0x000fe200078e003e */
[----:B---3--:R-:W-:Y:S01]  /*17490*/  ISETP.GT.U32.AND P6, PT, R68, R59, PT ;  /* 0x0000003b4400720c */ /* 0x008fe20003fc4070 */
[----:B------:R-:W-:-:S03]  /*174a0*/  IMAD.MOV.U32 R4, RZ, RZ, R64 ;  /* 0x000000ffff047224 */ /* 0x000fc600078e0040 */
[----:B------:R1:W3:Y:S01]  /*174b0*/  @P0 LDG.E.U16 R60, desc[UR20][R6.64] ;  /* 0x00000014063c0981 */ /* 0x0002e2000c1e1500 */
[----:B------:R-:W-:Y:S02]  /*174c0*/  @!P3 IMAD.MOV R4, RZ, RZ, -R4 ;  /* 0x000000ffff04b224 */ /* 0x000fe400078e0a04 */
[----:B------:R-:W-:Y:S01]  /*174d0*/  @!P4 IMAD.IADD R57, R57, 0x1, -R68 ;  /* 0x000000013939c824 */ /* 0x000fe200078e0a44 */
[C---:B-1----:R-:W-:Y:S02]  /*174e0*/  SEL R6, R73.reuse, R5, !P1 ;  /* 0x0000000549067207 */ /* 0x042fe40004800000 */
[----:B------:R-:W-:-:S03]  /*174f0*/  SEL R5, R73, R4, !P1 ;  /* 0x0000000449057207 */ /* 0x000fc60004800000 */
[----:B------:R-:W-:Y:S01]  /*17500*/  IMAD R6, R6, UR7, RZ ;  /* 0x0000000706067c24 */ /* 0x000fe2000f8e02ff */
[----:B------:R1:W-:Y:S01]  /*17510*/  STL [R1+0x194], R64 ;  /* 0x0001944001007387 */ /* 0x0003e20000100800 */
[----:B------:R-:W-:Y:S01]  /*17520*/  @!P6 IMAD.IADD R59, R59, 0x1, -R68 ;  /* 0x000000013b3be824 */ /* 0x000fe200078e0a44 */
[----:B------:R-:W-:Y:S01]  /*17530*/  PRMT R63, RZ, 0x7610, R63 ;  /* 0x00007610ff3f7816 */ /* 0x000fe2000000003f */
[----:B------:R-:W-:Y:S01]  /*17540*/  IMAD.MOV.U32 R4, RZ, RZ, R57 ;  /* 0x000000ffff047224 */ /* 0x000fe200078e0039 */
[----:B------:R-:W3:Y:S01]  /*17550*/  LDL R47, [R1+0x1160] ;  /* 0x00116000012f7983 */ /* 0x000ee20000100800 */
[----:B0-----:R-:W-:Y:S01]  /*17560*/  IMAD R5, R5, UR4, RZ ;  /* 0x0000000405057c24 */ /* 0x001fe2000f8e02ff */
[----:B------:R-:W-:Y:S01]  /*17570*/  PRMT R7, RZ, 0x7610, R7 ;  /* 0x00007610ff077816 */ /* 0x000fe20000000007 */
[----:B------:R-:W0:Y:S01]  /*17580*/  LDCU UR4, c[0x0][0x3b0] ;  /* 0x00007600ff0477ac */ /* 0x000e220008000800 */
[----:B-1----:R-:W-:Y:S01]  /*17590*/  LEA R64, P6, R6, R72, 0x1 ;  /* 0x0000004806407211 */ /* 0x002fe200078c08ff */
[----:B------:R1:W-:Y:S01]  /*175a0*/  STL [R1+0x6b4], R61 ;  /* 0x0006b43d01007387 */ /* 0x0003e20000100800 */
[----:B------:R-:W-:Y:S01]  /*175b0*/  ISETP.GT.U32.AND P5, PT, R68, R56, PT ;  /* 0x000000384400720c */ /* 0x000fe20003fa4070 */
[----:B------:R-:W0:Y:S01]  /*175c0*/  LDCU UR7, c[0x0][0x3b0] ;  /* 0x00007600ff0777ac */ /* 0x000e220008000800 */
[----:B------:R-:W-:-:S02]  /*175d0*/  LEA.HI.X.SX32 R65, R6, R69, 0x1, P6 ;  /* 0x0000004506417211 */ /* 0x000fc400030f0eff */
[----:B--2---:R-:W-:-:S13]  /*175e0*/  ISETP.GE.AND P3, PT, R52, RZ, PT ;  /* 0x000000ff3400720c */ /* 0x004fda0003f66270 */
[----:B------:R-:W-:Y:S01]  /*175f0*/  @!P3 IMAD.MOV R4, RZ, RZ, -R4 ;  /* 0x000000ffff04b224 */ /* 0x000fe200078e0a04 */
[----:B-1----:R-:W-:-:S04]  /*17600*/  LEA R61, P3, R5, R72, 0x1 ;  /* 0x00000048053d7211 */ /* 0x002fc800078608ff */
[----:B------:R-:W-:Y:S01]  /*17610*/  SEL R6, R73, R4, !P1 ;  /* 0x0000000449067207 */ /* 0x000fe20004800000 */
[----:B------:R-:W-:Y:S01]  /*17620*/  @P0 IMAD.MOV.U32 R4, RZ, RZ, R64 ;  /* 0x000000ffff040224 */ /* 0x000fe200078e0040 */
[----:B----4-:R1:W-:Y:S04]  /*17630*/  STL [R1+0x140], R45 ;  /* 0x0001402d01007387 */ /* 0x0103e80000100800 */
[----:B-1----:R-:W2:Y:S04]  /*17640*/  LDL.LU R45, [R1+0x1c0] ;  /* 0x0001c000012d7983 */ /* 0x002ea80000300800 */
[----:B------:R1:W-:Y:S04]  /*17650*/  STL [R1+0x6b0], R62 ;  /* 0x0006b03e01007387 */ /* 0x0003e80000100800 */
[----:B------:R-:W4:Y:S01]  /*17660*/  LDL R52, [R1+0x117c] ;  /* 0x00117c0001347983 */ /* 0x000f220000100800 */
[----:B-1----:R-:W-:Y:S01]  /*17670*/  LEA.HI.X.SX32 R62, R5, R69, 0x1, P3 ;  /* 0x00000045053e7211 */ /* 0x002fe200018f0eff */
[----:B------:R-:W-:-:S05]  /*17680*/  @P0 IMAD.MOV.U32 R5, RZ, RZ, R65 ;  /* 0x000000ffff050224 */ /* 0x000fca00078e0041 */
[----:B------:R1:W2:Y:S02]  /*17690*/  @P0 LDG.E.U16 R63, desc[UR20][R4.64] ;  /* 0x00000014043f0981 */ /* 0x0002a4000c1e1500 */
[----:B-1----:R-:W-:Y:S02]  /*176a0*/  @P0 IMAD.MOV.U32 R4, RZ, RZ, R61 ;  /* 0x000000ffff040224 */ /* 0x002fe400078e003d */
[----:B------:R-:W-:-:S05]  /*176b0*/  @P0 IMAD.MOV.U32 R5, RZ, RZ, R62 ;  /* 0x000000ffff050224 */ /* 0x000fca00078e003e */
[----:B------:R1:W2:Y:S01]  /*176c0*/  @P0 LDG.E.U16 R7, desc[UR20][R4.64] ;  /* 0x0000001404070981 */ /* 0x0002a2000c1e1500 */
[----:B------:R-:W-:-:S05]  /*176d0*/  @!P5 IMAD.IADD R56, R56, 0x1, -R68 ;  /* 0x000000013838d824 */ /* 0x000fca00078e0a44 */
[C---:B------:R-:W-:Y:S01]  /*176e0*/  ISETP.GT.U32.AND P5, PT, R68.reuse, R56, PT ;  /* 0x000000384400720c */ /* 0x040fe20003fa4070 */
[----:B---3--:R3:W-:Y:S01]  /*176f0*/  STL [R1+0x13c], R60 ;  /* 0x00013c3c01007387 */ /* 0x0087e20000100800 */
[----:B------:R-:W-:Y:S01]  /*17700*/  ISETP.GT.U32.AND P4, PT, R68, R59, PT ;  /* 0x0000003b4400720c */ /* 0x000fe20003f84070 */
[----:B------:R-:W-:Y:S01]  /*17710*/  IMAD R6, R6, UR5, RZ ;  /* 0x0000000506067c24 */ /* 0x000fe2000f8e02ff */
[----:B------:R-:W-:Y:S01]  /*17720*/  PRMT R50, RZ, 0x7610, R50 ;  /* 0x00007610ff327816 */ /* 0x000fe20000000032 */
[----:B------:R-:W0:Y:S01]  /*17730*/  LDCU UR5, c[0x0][0x3b0] ;  /* 0x00007600ff0577ac */ /* 0x000e220008000800 */
[----:B---3--:R-:W3:Y:S07]  /*17740*/  LDL.LU R60, [R1+0x1c8] ;  /* 0x0001c800013c7983 */ /* 0x008eee0000300800 */
[----:B------:R-:W-:Y:S01]  /*17750*/  @!P5 IMAD.IADD R56, R56, 0x1, -R68 ;  /* 0x000000013838d824 */ /* 0x000fe200078e0a44 */
[----:B------:R-:W-:Y:S01]  /*17760*/  ISETP.GE.AND P5, PT, R47, RZ, PT ;  /* 0x000000ff2f00720c */ /* 0x000fe20003fa6270 */
[----:B------:R0:W-:Y:S02]  /*17770*/  STL [R1+0x19c], R57 ;  /* 0x00019c3901007387 */ /* 0x0001e40000100800 */
[----:B-1----:R-:W-:-:S02]  /*17780*/  IMAD.MOV.U32 R4, RZ, RZ, R56 ;  /* 0x000000ffff047224 */ /* 0x002fc400078e0038 */
[----:B0-----:R-:W3:Y:S04]  /*17790*/  LDL.LU R57, [R1+0x1cc] ;  /* 0x0001cc0001397983 */ /* 0x001ee80000300800 */
[----:B------:R-:W-:Y:S04]  /*177a0*/  STL [R1+0x6e4], R64 ;  /* 0x0006e44001007387 */ /* 0x000fe80000100800 */
[----:B------:R-:W-:Y:S04]  /*177b0*/  STL [R1+0x714], R61 ;  /* 0x0007143d01007387 */ /* 0x000fe80000100800 */
[----:B------:R-:W3:Y:S04]  /*177c0*/  LDL R47, [R1+0x1180] ;  /* 0x00118000012f7983 */ /* 0x000ee80000100800 */
        /* <DEDUP_REMOVED lines=10> */
[----:B----4-:R-:W-:Y:S02]  /*17870*/  ISETP.GE.AND P6, PT, R52, RZ, PT ;  /* 0x000000ff3400720c */ /* 0x010fe40003fc6270 */
[----:B------:R-:W4:Y:S11]  /*17880*/  LDL.LU R52, [R1+0x1ec] ;  /* 0x0001ec0001347983 */ /* 0x000f360000300800 */
[----:B------:R-:W-:Y:S01]  /*17890*/  @!P6 IMAD.MOV R4, RZ, RZ, -R4 ;  /* 0x000000ffff04e224 */ /* 0x000fe200078e0a04 */
[----:B--2---:R1:W-:Y:S02]  /*178a0*/  STL [R1+0x12c], R7 ;  /* 0x00012c0701007387 */ /* 0x0043e40000100800 */
[----:B-1----:R-:W-:-:S02]  /*178b0*/  LEA R7, P5, R6, R72, 0x1 ;  /* 0x0000004806077211 */ /* 0x002fc400078a08ff */
[----:B------:R-:W-:Y:S02]  /*178c0*/  STL [R1+0x1b4], R59 ;  /* 0x0001b43b01007387 */ /* 0x000fe40000100800 */
[----:B------:R-:W-:Y:S02]  /*178d0*/  LEA.HI.X.SX32 R56, R6, R69, 0x1, P5 ;  /* 0x0000004506387211 */ /* 0x000fe400028f0eff */
[----:B------:R1:W-:Y:S01]  /*178e0*/  STL [R1+0x744], R7 ;  /* 0x0007440701007387 */ /* 0x0003e20000100800 */
[----:B------:R-:W-:Y:S01]  /*178f0*/  @P0 IMAD.MOV.U32 R6, RZ, RZ, R7 ;  /* 0x000000ffff060224 */ /* 0x000fe200078e0007 */
[----:B------:R-:W-:Y:S02]  /*17900*/  SEL R4, R73, R4, !P1 ;  /* 0x0000000449047207 */ /* 0x000fe40004800000 */
[----:B------:R-:W-:Y:S01]  /*17910*/  LEA R61, P6, R5, R72, 0x1 ;  /* 0x00000048053d7211 */ /* 0x000fe200078c08ff */
[----:B-1----:R-:W-:-:S05]  /*17920*/  @P0 IMAD.MOV.U32 R7, RZ, RZ, R56 ;  /* 0x000000ffff070224 */ /* 0x002fca00078e0038 */
[----:B------:R1:W2:Y:S01]  /*17930*/  @P0 LDG.E.U16 R50, desc[UR20][R6.64] ;  /* 0x0000001406320981 */ /* 0x0002a2000c1e1500 */
[----:B------:R-:W-:Y:S01]  /*17940*/  LEA.HI.X.SX32 R5, R5, R69, 0x1, P6 ;  /* 0x0000004505057211 */ /* 0x000fe200030f0eff */
[----:B-1----:R-:W-:Y:S01]  /*17950*/  IMAD R6, R4, UR4, RZ ;  /* 0x0000000404067c24 */ /* 0x002fe2000f8e02ff */
[C---:B------:R-:W-:Y:S01]  /*17960*/  ISETP.GT.U32.AND P3, PT, R68.reuse, R45, PT ;  /* 0x0000002d4400720c */ /* 0x040fe20003f64070 */
[----:B------:R-:W-:Y:S01]  /*17970*/  @P0 IMAD.MOV.U32 R4, RZ, RZ, R61 ;  /* 0x000000ffff040224 */ /* 0x000fe200078e003d */
[C---:B---3--:R-:W-:Y:S01]  /*17980*/  ISETP.GT.U32.AND P4, PT, R68.reuse, R60, PT ;  /* 0x0000003c4400720c */ /* 0x048fe20003f84070 */
[----:B------:R1:W-:Y:S01]  /*17990*/  STL [R1+0x740], R56 ;  /* 0x0007403801007387 */ /* 0x0003e20000100800 */
[----:B------:R-:W-:Y:S01]  /*179a0*/  PRMT R7, RZ, 0x7610, R7 ;  /* 0x00007610ff077816 */ /* 0x000fe20000000007 */
[----:B------:R-:W3:Y:S02]  /*179b0*/  LDCU UR4, c[0x0][0x3b0] ;  /* 0x00007600ff0477ac */ /* 0x000ee40008000800 */
[----:B------:R0:W3:Y:S06]  /*179c0*/  @P0 LDG.E.U16 R54, desc[UR20][R4.64] ;  /* 0x0000001404360981 */ /* 0x0000ec000c1e1500 */
[--C-:B------:R-:W-:Y:S01]  /*179d0*/  @!P3 IMAD.IADD R45, R45, 0x1, -R68.reuse ;  /* 0x000000012d2db824 */ /* 0x100fe200078e0a44 */
[----:B-1----:R-:W3:Y:S04]  /*179e0*/  LDL R56, [R1+0x11ac] ;  /* 0x0011ac0001387983 */ /* 0x002ee80000100800 */
[----:B------:R-:W-:Y:S01]  /*179f0*/  ISETP.GT.U32.AND P3, PT, R68, R45, PT ;  /* 0x0000002d4400720c */ /* 0x000fe20003f64070 */
[--C-:B------:R-:W-:Y:S01]  /*17a00*/  @!P4 IMAD.IADD R60, R60, 0x1, -R68.reuse ;  /* 0x000000013c3cc824 */ /* 0x100fe200078e0a44 */
[----:B------:R-:W-:Y:S01]  /*17a10*/  ISETP.GE.AND P4, PT, R47, RZ, PT ;  /* 0x000000ff2f00720c */ /* 0x000fe20003f86270 */
[----:B------:R-:W3:Y:S04]  /*17a20*/  LDL.LU R59, [R1+0x1d0] ;  /* 0x0001d000013b7983 */ /* 0x000ee80000300800 */
[----:B------:R-:W-:Y:S06]  /*17a30*/  STL [R1+0x134], R63 ;  /* 0x0001343f01007387 */ /* 0x000fec0000100800 */
[----:B------:R-:W-:-:S04]  /*17a40*/  @!P3 IMAD.IADD R45, R45, 0x1, -R68 ;  /* 0x000000012d2db824 */ /* 0x000fc800078e0a44 */
[----:B0-----:R-:W-:-:S04]  /*17a50*/  IMAD.MOV.U32 R4, RZ, RZ, R45 ;  /* 0x000000ffff047224 */ /* 0x001fc800078e002d */
[----:B------:R-:W-:Y:S01]  /*17a60*/  @!P4 IMAD.MOV R4, RZ, RZ, -R4 ;  /* 0x000000ffff04c224 */ /* 0x000fe200078e0a04 */
[----:B--2---:R0:W-:Y:S04]  /*17a70*/  STL [R1+0x128], R50 ;  /* 0x0001283201007387 */ /* 0x0041e80000100800 */
[----:B0-----:R-:W2:Y:S04]  /*17a80*/  LDL R50, [R1+0x11cc] ;  /* 0x0011cc0001327983 */ /* 0x001ea80000100800 */
[----:B------:R-:W-:Y:S04]  /*17a90*/  STL [R1+0x774], R61 ;  /* 0x0007743d01007387 */ /* 0x000fe80000100800 */
[----:B------:R-:W2:Y:S04]  /*17aa0*/  LDL.LU R47, [R1+0x1b8] ;  /* 0x0001b800012f7983 */ /* 0x000ea80000300800 */
[----:B------:R0:W-:Y:S04]  /*17ab0*/  STL [R1+0x770], R5 ;  /* 0x0007700501007387 */ /* 0x0001e80000100800 */
[----:B------:R1:W-:Y:S01]  /*17ac0*/  STL [R1+0x1c0], R45 ;  /* 0x0001c02d01007387 */ /* 0x0003e20000100800 */
[----:B0-----:R-:W-:-:S03]  /*17ad0*/  LEA R5, P3, R6, R72, 0x1 ;  /* 0x0000004806057211 */ /* 0x001fc600078608ff */
[----:B-1----:R-:W2:Y:S04]  /*17ae0*/  LDL R45, [R1+0x11dc] ;  /* 0x0011dc00012d7983 */ /* 0x002ea80000100800 */
[----:B------:R-:W-:Y:S04]  /*17af0*/  STL [R1+0x7a4], R5 ;  /* 0x0007a40501007387 */ /* 0x000fe80000100800 */
[----:B---3--:R0:W-:Y:S02]  /*17b00*/  STL [R1+0x124], R54 ;  /* 0x0001243601007387 */ /* 0x0081e40000100800 */
[----:B0-----:R-:W-:-:S02]  /*17b10*/  LEA.HI.X.SX32 R54, R6, R69, 0x1, P3 ;  /* 0x0000004506367211 */ /* 0x001fc400018f0eff */
[----:B------:R-:W-:Y:S01]  /*17b20*/  SEL R6, R73, R4, !P1 ;  /* 0x0000000449067207 */ /* 0x000fe20004800000 */
[----:B------:R-:W-:Y:S02]  /*17b30*/  @P0 IMAD.MOV.U32 R4, RZ, RZ, R5 ;  /* 0x000000ffff040224 */ /* 0x000fe400078e0005 */
[----:B------:R-:W-:-:S05]  /*17b40*/  @P0 IMAD.MOV.U32 R5, RZ, RZ, R54 ;  /* 0x000000ffff050224 */ /* 0x000fca00078e0036 */
[----:B------:R0:W3:Y:S01]  /*17b50*/  @P0 LDG.E.U16 R7, desc[UR20][R4.64] ;  /* 0x0000001404070981 */ /* 0x0000e2000c1e1500 */
        /* <DEDUP_REMOVED lines=8> */
[----:B------:R-:W2:Y:S03]  /*17be0*/  LDL R56, [R1+0x1210] ;  /* 0x0012100001387983 */ /* 0x000ea60000100800 */
[--C-:B------:R-:W-:Y:S01]  /*17bf0*/  @!P5 IMAD.IADD R60, R60, 0x1, -R68.reuse ;  /* 0x000000013c3cd824 */ /* 0x100fe200078e0a44 */
[----:B-1----:R-:W2:Y:S03]  /*17c00*/  LDL.LU R54, [R1+0x1a8] ;  /* 0x0001a80001367983 */ /* 0x002ea60000300800 */
[----:B------:R-:W-:Y:S01]  /*17c10*/  @!P6 IMAD.IADD R57, R57, 0x1, -R68 ;  /* 0x000000013939e824 */ /* 0x000fe200078e0a44 */
[----:B0-----:R-:W-:Y:S01]  /*17c20*/  PRMT R4, RZ, 0x7610, R4 ;  /* 0x00007610ff047816 */ /* 0x001fe20000000004 */
[----:B---3--:R0:W-:Y:S04]  /*17c30*/  STL [R1+0x11c], R7 ;  /* 0x00011c0701007387 */ /* 0x0081e80000100800 */
        /* <DEDUP_REMOVED lines=9> */
[----:B------:R0:W3:Y:S01]  /*17cd0*/  @P0 LDG.E.U16 R4, desc[UR20][R6.64] ;  /* 0x0000001406040981 */ /* 0x0000e2000c1e1500 */
[C---:B----4-:R-:W-:Y:S01]  /*17ce0*/  ISETP.GT.U32.AND P4, PT, R68.reuse, R52, PT ;  /* 0x000000344400720c */ /* 0x050fe20003f84070 */
[----:B------:R-:W-:Y:S01]  /*17cf0*/  IMAD.MOV.U32 R5, RZ, RZ, R60 ;  /* 0x000000ffff057224 */ /* 0x000fe200078e003c */
[----:B--2---:R-:W-:-:S03]  /*17d00*/  ISETP.GT.U32.AND P6, PT, R68, R47, PT ;  /* 0x0000002f4400720c */ /* 0x004fc60003fc4070 */
[----:B------:R-:W-:-:S08]  /*17d10*/  @!P3 IMAD.MOV R5, RZ, RZ, -R5 ;  /* 0x000000ffff05b224 */ /* 0x000fd000078e0a05 */
[----:B------:R-:W-:Y:S01]  /*17d20*/  @!P4 IMAD.IADD R52, R52, 0x1, -R68 ;  /* 0x000000013434c824 */ /* 0x000fe200078e0a44 */
[----:B------:R-:W-:Y:S02]  /*17d30*/  ISETP.GE.AND P4, PT, R50, RZ, PT ;  /* 0x000000ff3200720c */ /* 0x000fe40003f86270 */
[----:B------:R-:W-:Y:S01]  /*17d40*/  SEL R5, R73, R5, !P1 ;  /* 0x0000000549057207 */ /* 0x000fe20004800000 */
[----:B------:R-:W2:Y:S01]  /*17d50*/  LDL.LU R50, [R1+0x198] ;  /* 0x0001980001327983 */ /* 0x000ea20000300800 */
[----:B------:R-:W-:-:S03]  /*17d60*/  ISETP.GT.U32.AND P3, PT, R68, R52, PT ;  /* 0x000000344400720c */ /* 0x000fc60003f64070 */
[----:B0-----:R-:W-:Y:S01]  /*17d70*/  IMAD R6, R5, UR4, RZ ;  /* 0x0000000405067c24 */ /* 0x001fe2000f8e02ff */
[----:B------:R-:W-:Y:S01]  /*17d80*/  PRMT R18, RZ, 0x7610, R18 ;  /* 0x00007610ff127816 */ /* 0x000fe20000000012 */
[----:B------:R-:W-:Y:S01]  /*17d90*/  @!P6 IMAD.IADD R47, R47, 0x1, -R68 ;  /* 0x000000012f2fe824 */ /* 0x000fe200078e0a44 */
[----:B------:R-:W-:Y:S01]  /*17da0*/  ISETP.GT.U32.AND P5, PT, R68, R59, PT ;  /* 0x0000003b4400720c */ /* 0x000fe20003fa4070 */
[----:B------:R-:W0:Y:S01]  /*17db0*/  LDCU UR4, c[0x0][0x3b0] ;  /* 0x00007600ff0477ac */ /* 0x000e220008000800 */
[----:B------:R-:W-:-:S05]  /*17dc0*/  LEA R7, P6, R6, R72, 0x1 ;  /* 0x0000004806077211 */ /* 0x000fca00078c08ff */
[----:B------:R-:W-:Y:S01]  /*17dd0*/  @!P3 IMAD.IADD R52, R52, 0x1, -R68 ;  /* 0x000000013434b824 */ /* 0x000fe200078e0a44 */
[----:B------:R-:W-:Y:S01]  /*17de0*/  LEA.HI.X.SX32 R6, R6, R69, 0x1, P6 ;  /* 0x0000004506067211 */ /* 0x000fe200030f0eff */
[----:B---3--:R1:W-:Y:S02]  /*17df0*/  STL [R1+0x118], R4 ;  /* 0x0001180401007387 */ /* 0x0083e40000100800 */
[----:B-1----:R-:W-:-:S04]  /*17e00*/  IMAD.MOV.U32 R4, RZ, RZ, R57 ;  /* 0x000000ffff047224 */ /* 0x002fc800078e0039 */
[----:B------:R-:W-:Y:S01]  /*17e10*/  @!P4 IMAD.MOV R4, RZ, RZ, -R4 ;  /* 0x000000ffff04c224 */ /* 0x000fe200078e0a04 */
[----:B------:R-:W-:Y:S02]  /*17e20*/  ISETP.GE.AND P4, PT, R45, RZ, PT ;  /* 0x000000ff2d00720c */ /* 0x000fe40003f86270 */
[----:B------:R-:W3:Y:S04]  /*17e30*/  LDL R45, [R1+0x120c] ;  /* 0x00120c00012d7983 */ /* 0x000ee80000100800 */
        /* <DEDUP_REMOVED lines=18> */
[C---:B------:R-:W-:Y:S01]  /*17f60*/  ISETP.GT.U32.AND P4, PT, R68.reuse, R47, PT ;  /* 0x0000002f4400720c */ /* 0x040fe20003f84070 */
[----:B------:R-:W-:Y:S02]  /*17f70*/  @!P5 IMAD.IADD R59, R59, 0x1, -R68 ;  /* 0x000000013b3bd824 */ /* 0x000fe400078e0a44 */
[----:B-1----:R-:W-:Y:S02]  /*17f80*/  @P0 IMAD.MOV.U32 R6, RZ, RZ, R56 ;  /* 0x000000ffff060224 */ /* 0x002fe400078e0038 */
[----:B------:R-:W-:Y:S01]  /*17f90*/  @P0 IMAD.MOV.U32 R7, RZ, RZ, R57 ;  /* 0x000000ffff070224 */ /* 0x000fe200078e0039 */
[----:B--2---:R-:W-:Y:S01]  /*17fa0*/  ISETP.GT.U32.AND P6, PT, R68, R50, PT ;  /* 0x000000324400720c */ /* 0x004fe20003fc4070 */
[----:B------:R-:W-:-:S03]  /*17fb0*/  IMAD.MOV.U32 R4, RZ, RZ, R59 ;  /* 0x000000ffff047224 */ /* 0x000fc600078e003b */
[----:B------:R1:W2:Y:S01]  /*17fc0*/  @P0 LDG.E.U16 R49, desc[UR20][R6.64] ;  /* 0x0000001406310981 */ /* 0x0002a2000c1e1500 */
        /* <DEDUP_REMOVED lines=9> */
[----:B------:R-:W-:Y:S01]  /*18060*/  PRMT R7, RZ, 0x7610, R7 ;  /* 0x00007610ff077816 */ /* 0x000fe20000000007 */
[----:B0-----:R-:W-:Y:S01]  /*18070*/  IMAD R5, R5, UR4, RZ ;  /* 0x0000000405057c24 */ /* 0x001fe2000f8e02ff */
[----:B------:R-:W-:Y:S01]  /*18080*/  ISETP.GT.U32.AND P5, PT, R68, R54, PT ;  /* 0x000000364400720c */ /* 0x000fe20003fa4070 */
[----:B------:R-:W0:Y:S01]  /*18090*/  LDCU UR4, c[0x0][0x3b0] ;  /* 0x00007600ff0477ac */ /* 0x000e220008000800 */
[C---:B-1----:R-:W-:Y:S01]  /*180a0*/  LEA R59, P6, R6.reuse, R72, 0x1 ;  /* 0x00000048063b7211 */ /* 0x042fe200078c08ff */
[----:B------:R-:W1:Y:S03]  /*180b0*/  LDCU UR7, c[0x0][0x3b0] ;  /* 0x00007600ff0777ac */ /* 0x000e660008000800 */
[----:B------:R-:W-:-:S02]  /*180c0*/  LEA.HI.X.SX32 R60, R6, R69, 0x1, P6 ;  /* 0x00000045063c7211 */ /* 0x000fc400030f0eff */
[----:B---3--:R-:W-:-:S13]  /*180d0*/  ISETP.GE.AND P3, PT, R45, RZ, PT ;  /* 0x000000ff2d00720c */ /* 0x008fda0003f66270 */
[----:B------:R-:W-:-:S05]  /*180e0*/  @!P3 IMAD.MOV R4, RZ, RZ, -R4 ;  /* 0x000000ffff04b224 */ /* 0x000fca00078e0a04 */
[----:B------:R-:W-:Y:S01]  /*180f0*/  SEL R6, R73, R4, !P1 ;  /* 0x0000000449067207 */ /* 0x000fe20004800000 */
[----:B------:R-:W-:Y:S01]  /*18100*/  @P0 IMAD.MOV.U32 R4, RZ, RZ, R59 ;  /* 0x000000ffff040224 */ /* 0x000fe200078e003b */
[----:B----4-:R3:W-:Y:S04]  /*18110*/  STL [R1+0x114], R18 ;  /* 0x0001141201007387 */ /* 0x0107e80000100800 */
[----:B---3--:R-:W3:Y:S04]  /*18120*/  LDL R18, [R1+0x1230] ;  /* 0x0012300001127983 */ /* 0x008ee80000100800 */
[----:B------:R4:W-:Y:S04]  /*18130*/  STL [R1+0x834], R56 ;  /* 0x0008343801007387 */ /* 0x0009e80000100800 */
[----:B------:R-:W3:Y:S01]  /*18140*/  LDL.LU R52, [R1+0x188] ;  /* 0x0001880001347983 */ /* 0x000ee20000300800 */
[----:B----4-:R-:W-:-:S03]  /*18150*/  LEA R56, P3, R5, R72, 0x1 ;  /* 0x0000004805387211 */ /* 0x010fc600078608ff */
[----:B------:R4:W-:Y:S04]  /*18160*/  STL [R1+0x830], R57 ;  /* 0x0008303901007387 */ /* 0x0009e80000100800 */
[----:B------:R-:W3:Y:S01]  /*18170*/  LDL R45, [R1+0x1260] ;  /* 0x00126000012d7983 */ /* 0x000ee20000100800 */
[----:B----4-:R-:W-:Y:S01]  /*18180*/  LEA.HI.X.SX32 R57, R5, R69, 0x1, P3 ;  /* 0x0000004505397211 */ /* 0x010fe200018f0eff */
[----:B------:R-:W-:-:S05]  /*18190*/  @P0 IMAD.MOV.U32 R5, RZ, RZ, R60 ;  /* 0x000000ffff050224 */ /* 0x000fca00078e003c */
[----:B------:R4:W3:Y:S02]  /*181a0*/  @P0 LDG.E.U16 R58, desc[UR20][R4.64] ;  /* 0x00000014043a0981 */ /* 0x0008e4000c1e1500 */
[----:B----4-:R-:W-:Y:S02]  /*181b0*/  @P0 IMAD.MOV.U32 R4, RZ, RZ, R56 ;  /* 0x000000ffff040224 */ /* 0x010fe400078e0038 */
[----:B------:R-:W-:-:S05]  /*181c0*/  @P0 IMAD.MOV.U32 R5, RZ, RZ, R57 ;  /* 0x000000ffff050224 */ /* 0x000fca00078e0039 */
[----:B------:R4:W3:Y:S01]  /*181d0*/  @P0 LDG.E.U16 R7, desc[UR20][R4.64] ;  /* 0x0000001404070981 */ /* 0x0008e2000c1e1500 */
[----:B------:R-:W-:-:S05]  /*181e0*/  @!P5 IMAD.IADD R54, R54, 0x1, -R68 ;  /* 0x000000013636d824 */ /* 0x000fca00078e0a44 */
[C---:B------:R-:W-:Y:S02]  /*181f0*/  ISETP.GT.U32.AND P5, PT, R68.reuse, R54, PT ;  /* 0x000000364400720c */ /* 0x040fe40003fa4070 */
[----:B------:R-:W-:Y:S01]  /*18200*/  ISETP.GT.U32.AND P4, PT, R68, R50, PT ;  /* 0x000000324400720c */ /* 0x000fe20003f84070 */
[----:B--2---:R2:W-:Y:S01]  /*18210*/  STL [R1+0x10c], R49 ;  /* 0x00010c3101007387 */ /* 0x0045e20000100800 */
[----:B------:R-:W-:Y:S01]  /*18220*/  IMAD R6, R6, UR5, RZ ;  /* 0x0000000506067c24 */ /* 0x000fe2000f8e02ff */
[----:B------:R-:W-:Y:S01]  /*18230*/  PRMT R36, RZ, 0x7610, R36 ;  /* 0x00007610ff247816 */ /* 0x000fe20000000024 */
[----:B------:R-:W0:Y:S01]  /*18240*/  LDCU UR5, c[0x0][0x3b0] ;  /* 0x00007600ff0577ac */ /* 0x000e220008000800 */
[----:B--2---:R-:W2:Y:S06]  /*18250*/  LDL.LU R49, [R1+0x17c] ;  /* 0x00017c0001317983 */ /* 0x004eac0000300800 */
[----:B------:R-:W-:Y:S01]  /*18260*/  @!P5 IMAD.IADD R54, R54, 0x1, -R68 ;  /* 0x000000013636d824 */ /* 0x000fe200078e0a44 */
[----:B------:R0:W-:Y:S03]  /*18270*/  STL [R1+0x1b8], R47 ;  /* 0x0001b82f01007387 */ /* 0x0001e60000100800 */
[----:B----4-:R-:W-:Y:S01]  /*18280*/  IMAD.MOV.U32 R4, RZ, RZ, R54 ;  /* 0x000000ffff047224 */ /* 0x010fe200078e0036 */
[----:B0-----:R-:W4:Y:S04]  /*18290*/  LDL.LU R47, [R1+0x16c] ;  /* 0x00016c00012f7983 */ /* 0x001f280000300800 */
[----:B------:R-:W-:Y:S04]  /*182a0*/  STL [R1+0x864], R59 ;  /* 0x0008643b01007387 */ /* 0x000fe80000100800 */
[----:B------:R-:W-:Y:S01]  /*182b0*/  STL [R1+0x894], R56 ;  /* 0x0008943801007387 */ /* 0x000fe20000100800 */
[----:B------:R-:W-:Y:S01]  /*182c0*/  @!P4 IMAD.IADD R50, R50, 0x1, -R68 ;  /* 0x000000013232c824 */ /* 0x000fe200078e0a44 */
[----:B---3--:R-:W-:-:S02]  /*182d0*/  ISETP.GE.AND P5, PT, R18, RZ, PT ;  /* 0x000000ff1200720c */ /* 0x008fc40003fa6270 */
[----:B------:R-:W3:Y:S04]  /*182e0*/  LDL R18, [R1+0x1278] ;  /* 0x0012780001127983 */ /* 0x000ee80000100800 */
[----:B------:R-:W-:Y:S04]  /*182f0*/  STL [R1+0x860], R60 ;  /* 0x0008603c01007387 */ /* 0x000fe80000100800 */
[----:B------:R0:W-:Y:S04]  /*18300*/  STL [R1+0x1a8], R54 ;  /* 0x0001a83601007387 */ /* 0x0001e80000100800 */
[----:B------:R-:W-:Y:S04]  /*18310*/  STL [R1+0x890], R57 ;  /* 0x0008903901007387 */ /* 0x000fe80000100800 */
[----:B0-----:R-:W4:Y:S01]  /*18320*/  LDL R54, [R1+0x12a0] ;  /* 0x0012a00001367983 */ /* 0x001f220000100800 */
[----:B------:R-:W-:-:S03]  /*18330*/  ISETP.GE.AND P6, PT, R45, RZ, PT ;  /* 0x000000ff2d00720c */ /* 0x000fc60003fc6270 */
[----:B------:R0:W-:Y:S02]  /*18340*/  STL [R1+0x104], R7 ;  /* 0x0001040701007387 */ /* 0x0001e40000100800 */
[C---:B0-----:R-:W-:Y:S02]  /*18350*/  LEA R7, P4, R6.reuse, R72, 0x1 ;  /* 0x0000004806077211 */ /* 0x041fe400078808ff */
[----:B------:R-:W-:Y:S02]  /*18360*/  STL [R1+0x198], R50 ;  /* 0x0001983201007387 */ /* 0x000fe40000100800 */
[----:B------:R-:W-:Y:S02]  /*18370*/  LEA.HI.X.SX32 R45, R6, R69, 0x1, P4 ;  /* 0x00000045062d7211 */ /* 0x000fe400020f0eff */
[----:B------:R0:W-:Y:S01]  /*18380*/  STL [R1+0x8c4], R7 ;  /* 0x0008c40701007387 */ /* 0x0001e20000100800 */
[----:B------:R-:W-:Y:S02]  /*18390*/  @P0 IMAD.MOV.U32 R6, RZ, RZ, R7 ;  /* 0x000000ffff060224 */ /* 0x000fe400078e0007 */
[----:B0-----:R-:W-:-:S05]  /*183a0*/  @P0 IMAD.MOV.U32 R7, RZ, RZ, R45 ;  /* 0x000000ffff070224 */ /* 0x001fca00078e002d */
[----:B------:R0:W4:Y:S01]  /*183b0*/  @P0 LDG.E.U16 R36, desc[UR20][R6.64] ;  /* 0x0000001406240981 */ /* 0x000122000c1e1500 */
[C---:B------:R-:W-:Y:S01]  /*183c0*/  ISETP.GT.U32.AND P3, PT, R68.reuse, R52, PT ;  /* 0x000000344400720c */ /* 0x040fe20003f64070 */
[----:B------:R-:W-:Y:S01]  /*183d0*/  @!P5 IMAD.MOV R4, RZ, RZ, -R4 ;  /* 0x000000ffff04d224 */ /* 0x000fe200078e0a04 */
[----:B--2---:R-:W-:-:S04]  /*183e0*/  ISETP.GT.U32.AND P5, PT, R68, R49, PT ;  /* 0x000000314400720c */ /* 0x004fc80003fa4070 */
[----:B------:R-:W-:Y:S01]  /*183f0*/  SEL R5, R73, R4, !P1 ;  /* 0x0000000449057207 */ /* 0x000fe20004800000 */
[----:B------:R-:W-:-:S06]  /*18400*/  IMAD.MOV.U32 R4, RZ, RZ, R50 ;  /* 0x000000ffff047224 */ /* 0x000fcc00078e0032 */
[----:B------:R-:W-:Y:S02]  /*18410*/  @!P3 IMAD.IADD R52, R52, 0x1, -R68 ;  /* 0x000000013434b824 */ /* 0x000fe400078e0a44 */
[----:B------:R-:W-:Y:S02]  /*18420*/  @!P6 IMAD.MOV R4, RZ, RZ, -R4 ;  /* 0x000000ffff04e224 */ /* 0x000fe400078e0a04 */
[----:B------:R-:W-:Y:S01]  /*18430*/  IMAD R5, R5, UR12, RZ ;  /* 0x0000000c05057c24 */ /* 0x000fe2000f8e02ff */
[----:B------:R-:W-:Y:S01]  /*18440*/  ISETP.GT.U32.AND P3, PT, R68, R52, PT ;  /* 0x000000344400720c */ /* 0x000fe20003f64070 */
[----:B------:R-:W-:Y:S01]  /*18450*/  @!P5 IMAD.IADD R49, R49, 0x1, -R68 ;  /* 0x000000013131d824 */ /* 0x000fe200078e0a44 */
[----:B------:R-:W-:Y:S01]  /*18460*/  SEL R4, R73, R4, !P1 ;  /* 0x0000000449047207 */ /* 0x000fe20004800000 */
[----:B------:R-:W-:Y:S01]  /*18470*/  STL [R1+0x8c0], R45 ;  /* 0x0008c02d01007387 */ /* 0x000fe20000100800 */
[C---:B------:R-:W-:Y:S01]  /*18480*/  LEA R56, P6, R5.reuse, R72, 0x1 ;  /* 0x0000004805387211 */ /* 0x040fe200078c08ff */
[----:B------:R-:W2:Y:S01]  /*18490*/  LDCU UR12, c[0x0][0x3b0] ;  /* 0x00007600ff0c77ac */ /* 0x000ea20008000800 */
[----:B------:R-:W-:Y:S01]  /*184a0*/  PRMT R55, RZ, 0x7610, R55 ;  /* 0x00007610ff377816 */ /* 0x000fe20000000037 */
[----:B0-----:R-:W-:Y:S01]  /*184b0*/  IMAD R6, R4, UR4, RZ ;  /* 0x0000000404067c24 */ /* 0x001fe2000f8e02ff */
[----:B------:R-:W2:Y:S01]  /*184c0*/  LDL R50, [R1+0x12b0] ;  /* 0x0012b00001327983 */ /* 0x000ea20000100800 */
[----:B------:R-:W-:Y:S01]  /*184d0*/  LEA.HI.X.SX32 R5, R5, R69, 0x1, P6 ;  /* 0x0000004505057211 */ /* 0x000fe200030f0eff */
[----:B------:R-:W-:Y:S01]  /*184e0*/  @P0 IMAD.MOV.U32 R4, RZ, RZ, R56 ;  /* 0x000000ffff040224 */ /* 0x000fe200078e0038 */
[----:B------:R-:W-:Y:S01]  /*184f0*/  PRMT R7, RZ, 0x7610, R7 ;  /* 0x00007610ff077816 */ /* 0x000fe20000000007 */
[----:B------:R-:W0:Y:S01]  /*18500*/  LDCU UR4, c[0x0][0x3b0] ;  /* 0x00007600ff0477ac */ /* 0x000e220008000800 */
[----:B------:R-:W-:-:S02]  /*18510*/  @!P3 IMAD.IADD R52, R52, 0x1, -R68 ;  /* 0x000000013434b824 */ /* 0x000fc400078e0a44 */
[----:B------:R1:W2:Y:S02]  /*18520*/  @P0 LDG.E.U16 R55, desc[UR20][R4.64] ;  /* 0x0000001404370981 */ /* 0x0002a4000c1e1500 */
[----:B-1----:R-:W-:Y:S01]  /*18530*/  IMAD.MOV.U32 R4, RZ, RZ, R52 ;  /* 0x000000ffff047224 */ /* 0x002fe200078e0034 */
[----:B---3--:R-:W-:-:S13]  /*18540*/  ISETP.GE.AND P5, PT, R18, RZ, PT ;  /* 0x000000ff1200720c */ /* 0x008fda0003fa6270 */
[----:B------:R-:W-:Y:S01]  /*18550*/  @!P5 IMAD.MOV R4, RZ, RZ, -R4 ;  /* 0x000000ffff04d224 */ /* 0x000fe200078e0a04 */
[----:B----4-:R1:W-:Y:S04]  /*18560*/  STL [R1+0x100], R36 ;  /* 0x0001002401007387 */ /* 0x0103e80000100800 */
[----:B-1----:R-:W3:Y:S04]  /*18570*/  LDL.LU R36, [R1+0x164] ;  /* 0x0001640001247983 */ /* 0x002ee80000300800 */
[----:B------:R-:W-:Y:S04]  /*18580*/  STL [R1+0x108], R58 ;  /* 0x0001083a01007387 */ /* 0x000fe80000100800 */
[----:B------:R-:W4:Y:S04]  /*18590*/  LDL.LU R18, [R1+0x154] ;  /* 0x0001540001127983 */ /* 0x000f280000300800 */
[----:B------:R-:W-:Y:S04]  /*185a0*/  STL [R1+0x8f4], R56 ;  /* 0x0008f43801007387 */ /* 0x000fe80000100800 */
[----:B------:R-:W2:Y:S04]  /*185b0*/  LDL.LU R45, [R1+0x238] ;  /* 0x00023800012d7983 */ /* 0x000ea80000300800 */
[----:B------:R1:W-:Y:S04]  /*185c0*/  STL [R1+0x8f0], R5 ;  /* 0x0008f00501007387 */ /* 0x0003e80000100800 */
[----:B------:R0:W-:Y:S01]  /*185d0*/  STL [R1+0x188], R52 ;  /* 0x0001883401007387 */ /* 0x0001e20000100800 */
[----:B-1----:R-:W-:-:S04]  /*185e0*/  LEA R5, P6, R6, R72, 0x1 ;  /* 0x0000004806057211 */ /* 0x002fc800078c08ff */
[----:B0-----:R-:W-:Y:S01]  /*185f0*/  LEA.HI.X.SX32 R52, R6, R69, 0x1, P6 ;  /* 0x0000004506347211 */ /* 0x001fe200030f0eff */
[----:B------:R0:W-:Y:S01]  /*18600*/  STL [R1+0x924], R5 ;  /* 0x0009240501007387 */ /* 0x0001e20000100800 */
[----:B------:R-:W-:Y:S01]  /*18610*/  SEL R6, R73, R4, !P1 ;  /* 0x0000000449067207 */ /* 0x000fe20004800000 */
[----:B------:R-:W-:Y:S02]  /*18620*/  @P0 IMAD.MOV.U32 R4, RZ, RZ, R5 ;  /* 0x000000ffff040224 */ /* 0x000fe400078e0005 */
[----:B0-----:R-:W-:-:S05]  /*18630*/  @P0 IMAD.MOV.U32 R5, RZ, RZ, R52 ;  /* 0x000000ffff050224 */ /* 0x001fca00078e0034 */
[----:B------:R0:W2:Y:S01]  /*18640*/  @P0 LDG.E.U16 R7, desc[UR20][R4.64] ;  /* 0x0000001404070981 */ /* 0x0000a2000c1e1500 */
[C---:B------:R-:W-:Y:S02]  /*18650*/  ISETP.GT.U32.AND P4, PT, R68.reuse, R47, PT ;  /* 0x0000002f4400720c */ /* 0x040fe40003f84070 */
[----:B------:R-:W-:Y:S02]  /*18660*/  ISETP.GT.U32.AND P3, PT, R68, R49, PT ;  /* 0x000000314400720c */ /* 0x000fe40003f64070 */
[----:B------:R-:W-:Y:S01]  /*18670*/  ISETP.GE.AND P6, PT, R54, RZ, PT ;  /* 0x000000ff3600720c */ /* 0x000fe20003fc6270 */
[----:B------:R-:W-:Y:S01]  /*18680*/  IMAD R6, R6, UR5, RZ ;  /* 0x0000000506067c24 */ /* 0x000fe2000f8e02ff */
[----:B------:R-:W3:Y:S01]  /*18690*/  LDL.LU R54, [R1+0x144] ;  /* 0x0001440001367983 */ /* 0x000ee20000300800 */
[----:B------:R-:W-:Y:S01]  /*186a0*/  PRMT R40, RZ, 0x7610, R40 ;  /* 0x00007610ff287816 */ /* 0x000fe20000000028 */
[----:B------:R-:W1:Y:S05]  /*186b0*/  LDCU UR5, c[0x0][0x3b0] ;  /* 0x00007600ff0577ac */ /* 0x000e6a0008000800 */
[----:B------:R-:W-:-:S05]  /*186c0*/  @!P4 IMAD.IADD R47, R47, 0x1, -R68 ;  /* 0x000000012f2fc824 */ /* 0x000fca00078e0a44 */
[----:B------:R-:W-:Y:S01]  /*186d0*/  ISETP.GT.U32.AND P4, PT, R68, R47, PT ;  /* 0x0000002f4400720c */ /* 0x000fe20003f84070 */
[----:B------:R-:W-:Y:S01]  /*186e0*/  @!P3 IMAD.IADD R49, R49, 0x1, -R68 ;  /* 0x000000013131b824 */ /* 0x000fe200078e0a44 */
[----:B------:R-:W-:Y:S03]  /*186f0*/  STL [R1+0x920], R52 ;  /* 0x0009203401007387 */ /* 0x000fe60000100800 */
[----:B0-----:R-:W-:Y:S01]  /*18700*/  IMAD.MOV.U32 R4, RZ, RZ, R49 ;  /* 0x000000ffff047224 */ /* 0x001fe200078e0031 */
[----:B------:R-:W-:Y:S03]  /*18710*/  STL [R1+0x17c], R49 ;  /* 0x00017c3101007387 */ /* 0x000fe60000100800 */
[----:B------:R-:W-:-:S04]  /*18720*/  @!P6 IMAD.MOV R4, RZ, RZ, -R4 ;  /* 0x000000ffff04e224 */ /* 0x000fc800078e0a04 */
[----:B------:R-:W-:Y:S01]  /*18730*/  @!P4 IMAD.IADD R47, R47, 0x1, -R68 ;  /* 0x000000012f2fc824 */ /* 0x000fe200078e0a44 */
[----:B--2---:R0:W-:Y:S04]  /*18740*/  STL [R1+0xf8], R7 ;  /* 0x0000f80701007387 */ /* 0x0041e80000100800 */
[----:B------:R-:W-:Y:S01]  /*18750*/  STL [R1+0x16c], R47 ;  /* 0x00016c2f01007387 */ /* 0x000fe20000100800 */
[----:B0-----:R-:W-:-:S03]  /*18760*/  LEA R7, P6, R6, R72, 0x1 ;  /* 0x0000004806077211 */ /* 0x001fc600078c08ff */
[----:B------:R0:W-:Y:S01]  /*18770*/  STL [R1+0xfc], R55 ;  /* 0x0000fc3701007387 */ /* 0x0001e20000100800 */
[----:B------:R-:W-:-:S03]  /*18780*/  LEA.HI.X.SX32 R6, R6, R69, 0x1, P6 ;  /* 0x0000004506067211 */ /* 0x000fc600030f0eff */
[----:B0-----:R-:W2:Y:S04]  /*18790*/  LDL R55, [R1+0x12a8] ;  /* 0x0012a80001377983 */ /* 0x001ea80000100800 */
[----:B------:R0:W-:Y:S04]  /*187a0*/  STL [R1+0x954], R7 ;  /* 0x0009540701007387 */ /* 0x0001e80000100800 */
[----:B------:R-:W2:Y:S01]  /*187b0*/  LDL R52, [R1+0x1274] ;  /* 0x0012740001347983 */ /* 0x000ea20000100800 */
[----:B0-----:R-:W-:-:S03]  /*187c0*/  @P0 LOP3.LUT R7, R7, R6, RZ, 0x3c, !PT ;  /* 0x0000000607070212 */ /* 0x001fc600078e3cff */
[----:B------:R0:W-:Y:S02]  /*187d0*/  STL [R1+0x950], R6 ;  /* 0x0009500601007387 */ /* 0x0001e40000100800 */
[----:B0-----:R-:W-:-:S04]  /*187e0*/  @P0 LOP3.LUT R6, R7, R6, RZ, 0x3c, !PT ;  /* 0x0000000607060212 */ /* 0x001fc800078e3cff */
[----:B------:R-:W-:-:S05]  /*187f0*/  @P0 LOP3.LUT R7, R7, R6, RZ, 0x3c, !PT ;  /* 0x0000000607070212 */ /* 0x000fca00078e3cff */
[----:B------:R1:W2:Y:S01]  /*18800*/  @P0 LDG.E.U16 R40, desc[UR20][R6.64] ;  /* 0x0000001406280981 */ /* 0x0002a2000c1e1500 */
[----:B------:R-:W-:Y:S01]  /*18810*/  ISETP.GE.AND P3, PT, R50, RZ, PT ;  /* 0x000000ff3200720c */ /* 0x000fe20003f66270 */
[----:B------:R-:W-:Y:S01]  /*18820*/  IMAD.MOV.U32 R5, RZ, RZ, R47 ;  /* 0x000000ffff057224 */ /* 0x000fe200078e002f */
[----:B------:R-:W-:Y:S01]  /*18830*/  SEL R4, R73, R4, !P1 ;  /* 0x0000000449047207 */ /* 0x000fe20004800000 */
[----:B------:R-:W4:Y:S04]  /*18840*/  LDL.LU R50, [R1+0x130] ;  /* 0x0001300001327983 */ /* 0x000f280000300800 */
[----:B------:R-:W-:Y:S01]  /*18850*/  IMAD R4, R4, UR4, RZ ;  /* 0x0000000404047c24 */ /* 0x000fe2000f8e02ff */
[----:B------:R-:W4:Y:S01]  /*18860*/  LDL.LU R49, [R1+0xf4] ;  /* 0x0000f40001317983 */ /* 0x000f220000300800 */
[----:B------:R-:W-:Y:S01]  /*18870*/  PRMT R44, RZ, 0x7610, R44 ;  /* 0x00007610ff2c7816 */ /* 0x000fe2000000002c */
[----:B------:R-:W0:Y:S03]  /*18880*/  LDCU UR4, c[0x0][0x3b0] ;  /* 0x00007600ff0477ac */ /* 0x000e260008000800 */
[----:B------:R-:W-:-:S05]  /*18890*/  @!P3 IMAD.MOV R5, RZ, RZ, -R5 ;  /* 0x000000ffff05b224 */ /* 0x000fca00078e0a05 */
[----:B------:R-:W-:-:S05]  /*188a0*/  SEL R5, R73, R5, !P1 ;  /* 0x0000000549057207 */ /* 0x000fca0004800000 */
[----:B-1----:R-:W-:Y:S01]  /*188b0*/  IMAD R6, R5, UR5, RZ ;  /* 0x0000000505067c24 */ /* 0x002fe2000f8e02ff */
[----:B------:R-:W-:Y:S01]  /*188c0*/  PRMT R7, RZ, 0x7610, R7 ;  /* 0x00007610ff077816 */ /* 0x000fe20000000007 */
[----:B------:R-:W1:Y:S01]  /*188d0*/  LDCU UR5, c[0x0][0x3b0] ;  /* 0x00007600ff0577ac */ /* 0x000e620008000800 */
[----:B---3--:R-:W-:Y:S01]  /*188e0*/  ISETP.GT.U32.AND P5, PT, R68, R36, PT ;  /* 0x000000244400720c */ /* 0x008fe20003fa4070 */
[----:B--2---:R2:W-:Y:S02]  /*188f0*/  STL [R1+0xe8], R40 ;  /* 0x0000e82801007387 */ /* 0x0045e40000100800 */
[----:B--2---:R-:W-:-:S04]  /*18900*/  LEA R40, P6, R4, R72, 0x1 ;  /* 0x0000004804287211 */ /* 0x004fc800078c08ff */
[----:B------:R-:W-:Y:S01]  /*18910*/  LEA.HI.X.SX32 R56, R4, R69, 0x1, P6 ;  /* 0x0000004504387211 */ /* 0x000fe200030f0eff */
[----:B------:R-:W-:Y:S01]  /*18920*/  @P0 IMAD.MOV.U32 R4, RZ, RZ, R40 ;  /* 0x000000ffff040224 */ /* 0x000fe200078e0028 */
[----:B------:R-:W-:-:S03]  /*18930*/  LEA R47, P6, R6, R72, 0x1 ;  /* 0x00000048062f7211 */ /* 0x000fc600078c08ff */
[----:B------:R-:W-:Y:S01]  /*18940*/  @P0 IMAD.MOV.U32 R5, RZ, RZ, R56 ;  /* 0x000000ffff050224 */ /* 0x000fe200078e0038 */
[----:B------:R-:W-:-:S04]  /*18950*/  LEA.HI.X.SX32 R6, R6, R69, 0x1, P6 ;  /* 0x0000004506067211 */ /* 0x000fc800030f0eff */
[----:B------:R2:W3:Y:S04]  /*18960*/  @P0 LDG.E.U16 R44, desc[UR20][R4.64] ;  /* 0x00000014042c0981 */ /* 0x0004e8000c1e1500 */
[----:B------:R0:W-:Y:S04]  /*18970*/  STL [R1+0x984], R40 ;  /* 0x0009842801007387 */ /* 0x0001e80000100800 */
[----:B------:R-:W-:Y:S01]  /*18980*/  STL [R1+0x980], R56 ;  /* 0x0009803801007387 */ /* 0x000fe20000100800 */
[----:B--2---:R-:W-:Y:S02]  /*18990*/  @P0 IMAD.MOV.U32 R4, RZ, RZ, R47 ;  /* 0x000000ffff040224 */ /* 0x004fe400078e002f */
[----:B------:R-:W-:Y:S01]  /*189a0*/  @P0 IMAD.MOV.U32 R5, RZ, RZ, R6 ;  /* 0x000000ffff050224 */ /* 0x000fe200078e0006 */
[----:B0-----:R-:W2:Y:S04]  /*189b0*/  LDL R40, [R1+0x11b8] ;  /* 0x0011b80001287983 */ /* 0x001ea80000100800 */
[----:B------:R0:W2:Y:S01]  /*189c0*/  @P0 LDG.E.U16 R7, desc[UR20][R4.64] ;  /* 0x0000001404070981 */ /* 0x0000a2000c1e1500 */
[----:B----4-:R-:W-:Y:S01]  /*189d0*/  ISETP.GT.U32.AND P4, PT, R68, R18, PT ;  /* 0x000000124400720c */ /* 0x010fe20003f84070 */
[----:B------:R-:W-:Y:S01]  /*189e0*/  @!P5 IMAD.IADD R36, R36, 0x1, -R68 ;  /* 0x000000012424d824 */ /* 0x000fe200078e0a44 */
[----:B------:R-:W-:-:S04]  /*189f0*/  ISETP.GT.U32.AND P5, PT, R68, R45, PT ;  /* 0x0000002d4400720c */ /* 0x000fc80003fa4070 */
[----:B------:R-:W-:-:S07]  /*18a00*/  ISETP.GT.U32.AND P3, PT, R68, R36, PT ;  /* 0x000000244400720c */ /* 0x000fce0003f64070 */
[--C-:B------:R-:W-:Y:S01]  /*18a10*/  @!P4 IMAD.IADD R18, R18, 0x1, -R68.reuse ;  /* 0x000000011212c824 */ /* 0x100fe200078e0a44 */
[----:B------:R-:W-:Y:S01]  /*18a20*/  ISETP.GT.U32.AND P4, PT, R68, R54, PT ;  /* 0x000000364400720c */ /* 0x000fe20003f84070 */
[----:B------:R-:W-:-:S03]  /*18a30*/  @!P5 IMAD.IADD R45, R45, 0x1, -R68 ;  /* 0x000000012d2dd824 */ /* 0x000fc600078e0a44 */
[----:B------:R-:W-:Y:S01]  /*18a40*/  ISETP.GT.U32.AND P5, PT, R68, R18, PT ;  /* 0x000000124400720c */ /* 0x000fe20003fa4070 */
[----:B------:R-:W-:Y:S01]  /*18a50*/  @!P3 IMAD.IADD R36, R36, 0x1, -R68 ;  /* 0x000000012424b824 */ /* 0x000fe200078e0a44 */
[----:B------:R-:W-:Y:S02]  /*18a60*/  ISETP.GE.AND P3, PT, R55, RZ, PT ;  /* 0x000000ff3700720c */ /* 0x000fe40003f66270 */
[----:B------:R-:W-:-:S05]  /*18a70*/  ISETP.GE.AND P6, PT, R52, RZ, PT ;  /* 0x000000ff3400720c */ /* 0x000fca0003fc6270 */
[----:B------:R-:W-:Y:S01]  /*18a80*/  @!P4 IMAD.IADD R54, R54, 0x1, -R68 ;  /* 0x000000013636c824 */ /* 0x000fe200078e0a44 */
[----:B------:R-:W-:Y:S01]  /*18a90*/  ISETP.GT.U32.AND P4, PT, R68, R45, PT ;  /* 0x0000002d4400720c */ /* 0x000fe20003f84070 */
[----:B0-----:R-:W-:Y:S02]  /*18aa0*/  IMAD.MOV.U32 R5, RZ, RZ, R36 ;  /* 0x000000ffff057224 */ /* 0x001fe400078e0024 */
[----:B------:R-:W-:Y:S01]  /*18ab0*/  @!P5 IMAD.IADD R18, R18, 0x1, -R68 ;  /* 0x000000011212d824 */ /* 0x000fe200078e0a44 */
[C---:B------:R-:W-:Y:S01]  /*18ac0*/  ISETP.GT.U32.AND P5, PT, R68.reuse, R54, PT ;  /* 0x000000364400720c */ /* 0x040fe20003fa4070 */
[----:B------:R-:W-:Y:S01]  /*18ad0*/  @!P3 IMAD.MOV R5, RZ, RZ, -R5 ;  /* 0x000000ffff05b224 */ /* 0x000fe200078e0a05 */
[C---:B------:R-:W-:Y:S01]  /*18ae0*/  ISETP.GT.U32.AND P3, PT, R68.reuse, R50, PT ;  /* 0x000000324400720c */ /* 0x040fe20003f64070 */
[----:B------:R-:W-:Y:S01]  /*18af0*/  IMAD.MOV.U32 R4, RZ, RZ, R18 ;  /* 0x000000ffff047224 */ /* 0x000fe200078e0012 */
[----:B------:R-:W-:Y:S02]  /*18b00*/  STL [R1+0x9b4], R47 ;  /* 0x0009b42f01007387 */ /* 0x000fe40000100800 */
[----:B------:R-:W-:Y:S01]  /*18b10*/  SEL R5, R73, R5, !P1 ;  /* 0x0000000549057207 */ /* 0x000fe20004800000 */
[----:B------:R-:W-:Y:S01]  /*18b20*/  @!P6 IMAD.MOV R4, RZ, RZ, -R4 ;  /* 0x000000ffff04e224 */ /* 0x000fe200078e0a04 */
[----:B------:R-:W-:Y:S01]  /*18b30*/  ISETP.GT.U32.AND P6, PT, R68, R49, PT ;  /* 0x000000314400720c */ /* 0x000fe20003fc4070 */
[----:B------:R-:W-:-:S04]  /*18b40*/  @!P4 IMAD.IADD R45, R45, 0x1, -R68 ;  /* 0x000000012d2dc824 */ /* 0x000fc800078e0a44 */
[--C-:B------:R-:W-:Y:S01]  /*18b50*/  @!P5 IMAD.IADD R54, R54, 0x1, -R68.reuse ;  /* 0x000000013636d824 */ /* 0x100fe200078e0a44 */
[----:B------:R-:W-:Y:S01]  /*18b60*/  SEL R4, R73, R4, !P1 ;  /* 0x0000000449047207 */ /* 0x000fe20004800000 */
[----:B------:R-:W-:-:S06]  /*18b70*/  @!P3 IMAD.IADD R50, R50, 0x1, -R68 ;  /* 0x000000013232b824 */ /* 0x000fcc00078e0a44 */
[----:B------:R-:W-:Y:S01]  /*18b80*/  @!P6 IMAD.IADD R49, R49, 0x1, -R68 ;  /* 0x000000013131e824 */ /* 0x000fe200078e0a44 */
[----:B------:R-:W-:Y:S02]  /*18b90*/  PRMT R53, RZ, 0x7610, R53 ;  /* 0x00007610ff357816 */ /* 0x000fe40000000035 */
[----:B------:R-:W-:Y:S01]  /*18ba0*/  PRMT R8, RZ, 0x7610, R8 ;  /* 0x00007610ff087816 */ /* 0x000fe20000000008 */
[----:B---3--:R0:W-:Y:S04]  /*18bb0*/  STL [R1+0xe4], R44 ;  /* 0x0000e42c01007387 */ /* 0x0081e80000100800 */
[----:B0-----:R-:W3:Y:S04]  /*18bc0*/  LDL.LU R44, [R1+0x240] ;  /* 0x00024000012c7983 */ /* 0x001ee80000300800 */
[----:B------:R0:W-:Y:S01]  /*18bd0*/  STL [R1+0x9b0], R6 ;  /* 0x0009b00601007387 */ /* 0x0001e20000100800 */
[----:B--2---:R-:W-:-:S03]  /*18be0*/  ISETP.GE.AND P4, PT, R40, RZ, PT ;  /* 0x000000ff2800720c */ /* 0x004fc60003f86270 */
[----:B------:R2:W-:Y:S04]  /*18bf0*/  STL [R1+0x164], R36 ;  /* 0x0001642401007387 */ /* 0x0005e80000100800 */
[----:B------:R4:W-:Y:S01]  /*18c00*/  STL [R1+0x154], R18 ;  /* 0x0001541201007387 */ /* 0x0009e20000100800 */
[----:B0-----:R-:W-:Y:S01]  /*18c10*/  IMAD R6, R5, UR4, RZ ;  /* 0x0000000405067c24 */ /* 0x001fe2000f8e02ff */
[----:B------:R-:W0:Y:S02]  /*18c20*/  LDCU UR4, c[0x0][0x3b0] ;  /* 0x00007600ff0477ac */ /* 0x000e240008000800 */
[----:B--2---:R-:W2:Y:S04]  /*18c30*/  LDL R36, [R1+0x102c] ;  /* 0x00102c0001247983 */ /* 0x004ea80000100800 */
[----:B----4-:R-:W4:Y:S04]  /*18c40*/  LDL R18, [R1+0xf88] ;  /* 0x000f880001127983 */ /* 0x010f280000100800 */
[----:B------:R-:W4:Y:S04]  /*18c50*/  LDL.LU R47, [R1+0x250] ;  /* 0x00025000012f7983 */ /* 0x000f280000300800 */
[----:B------:R-:W4:Y:S01]  /*18c60*/  LDL R40, [R1+0xf80] ;  /* 0x000f800001287983 */ /* 0x000f220000100800 */
[----:B-1----:R-:W-:Y:S01]  /*18c70*/  IMAD R5, R4, UR5, RZ ;  /* 0x0000000504057c24 */ /* 0x002fe2000f8e02ff */
[----:B------:R-:W1:Y:S02]  /*18c80*/  LDCU UR5, c[0x0][0x3b0] ;  /* 0x00007600ff0577ac */ /* 0x000e640008000800 */
[----:B------:R-:W-:Y:S04]  /*18c90*/  STL [R1+0x238], R45 ;  /* 0x0002382d01007387 */ /* 0x000fe80000100800 */
[----:B------:R-:W-:Y:S04]  /*18ca0*/  STL [R1+0x144], R54 ;  /* 0x0001443601007387 */ /* 0x000fe80000100800 */
[----:B------:R0:W-:Y:S01]  /*18cb0*/  STL [R1+0xdc], R7 ;  /* 0x0000dc0701007387 */ /* 0x0001e20000100800 */
[----:B------:R-:W-:-:S02]  /*18cc0*/  LEA R52, P6, R5, R72, 0x1 ;  /* 0x0000004805347211 */ /* 0x000fc400078c08ff */
[----:B0-----:R-:W-:-:S04]  /*18cd0*/  LEA R7, P3, R6, R72, 0x1 ;  /* 0x0000004806077211 */ /* 0x001fc800078608ff */
[----:B------:R-:W-:Y:S01]  /*18ce0*/  LEA.HI.X.SX32 R6, R6, R69, 0x1, P3 ;  /* 0x0000004506067211 */ /* 0x000fe200018f0eff */
[----:B------:R0:W-:Y:S04]  /*18cf0*/  STL [R1+0x9e4], R7 ;  /* 0x0009e40701007387 */ /* 0x0001e80000100800 */
[----:B------:R-:W-:Y:S01]  /*18d00*/  STL [R1+0xa14], R52 ;  /* 0x000a143401007387 */ /* 0x000fe20000100800 */
[----:B0-----:R-:W-:-:S03]  /*18d10*/  @P0 LOP3.LUT R7, R7, R6, RZ, 0x3c, !PT ;  /* 0x0000000607070212 */ /* 0x001fc600078e3cff */
[----:B------:R0:W-:Y:S01]  /*18d20*/  STL [R1+0x9e0], R6 ;  /* 0x0009e00601007387 */ /* 0x0001e20000100800 */
[----:B------:R-:W-:Y:S02]  /*18d30*/  LEA.HI.X.SX32 R5, R5, R69, 0x1, P6 ;  /* 0x0000004505057211 */ /* 0x000fe400030f0eff */
[----:B0-----:R-:W-:-:S04]  /*18d40*/  @P0 LOP3.LUT R6, R7, R6, RZ, 0x3c, !PT ;  /* 0x0000000607060212 */ /* 0x001fc800078e3cff */
[----:B------:R-:W-:-:S05]  /*18d50*/  @P0 LOP3.LUT R7, R7, R6, RZ, 0x3c, !PT ;  /* 0x0000000607070212 */ /* 0x000fca00078e3cff */
[----:B------:R0:W4:Y:S02]  /*18d60*/  @P0 LDG.E.U16 R53, desc[UR20][R6.64] ;  /* 0x0000001406350981 */ /* 0x000124000c1e1500 */
[----:B0-----:R-:W-:Y:S02]  /*18d70*/  @P0 IMAD.MOV.U32 R6, RZ, RZ, R52 ;  /* 0x000000ffff060224 */ /* 0x001fe400078e0034 */
[----:B------:R-:W-:-:S05]  /*18d80*/  @P0 IMAD.MOV.U32 R7, RZ, RZ, R5 ;  /* 0x000000ffff070224 */ /* 0x000fca00078e0005 */
[----:B------:R0:W4:Y:S01]  /*18d90*/  @P0 LDG.E.U16 R8, desc[UR20][R6.64] ;  /* 0x0000001406080981 */ /* 0x000122000c1e1500 */
[----:B------:R-:W-:Y:S01]  /*18da0*/  IMAD.MOV.U32 R4, RZ, RZ, R54 ;  /* 0x000000ffff047224 */ /* 0x000fe200078e0036 */
[----:B------:R-:W-:-:S03]  /*18db0*/  ISETP.GT.U32.AND P3, PT, R68, R50, PT ;  /* 0x000000324400720c */ /* 0x000fc60003f64070 */
[----:B------:R-:W-:Y:S01]  /*18dc0*/  @!P4 IMAD.MOV R4, RZ, RZ, -R4 ;  /* 0x000000ffff04c224 */ /* 0x000fe200078e0a04 */
[----:B------:R-:W-:-:S04]  /*18dd0*/  ISETP.GT.U32.AND P4, PT, R68, R49, PT ;  /* 0x000000314400720c */ /* 0x000fc80003f84070 */
[----:B------:R-:W-:-:S05]  /*18de0*/  SEL R4, R73, R4, !P1 ;  /* 0x0000000449047207 */ /* 0x000fca0004800000 */
[----:B0-----:R-:W-:Y:S01]  /*18df0*/  IMAD R6, R4, UR7, RZ ;  /* 0x0000000704067c24 */ /* 0x001fe2000f8e02ff */
[----:B------:R0:W-:Y:S01]  /*18e00*/  STL [R1+0xa10], R5 ;  /* 0x000a100501007387 */ /* 0x0001e20000100800 */
[----:B------:R-:W-:Y:S01]  /*18e10*/  @!P3 IMAD.IADD R50, R50, 0x1, -R68 ;  /* 0x000000013232b824 */ /* 0x000fe200078e0a44 */
[----:B------:R-:W-:Y:S01]  /*18e20*/  PRMT R48, RZ, 0x7610, R48 ;  /* 0x00007610ff307816 */ /* 0x000fe20000000030 */
[----:B------:R-:W-:Y:S01]  /*18e30*/  @!P4 IMAD.IADD R49, R49, 0x1, -R68 ;  /* 0x000000013131c824 */ /* 0x000fe200078e0a44 */
[C---:B------:R-:W-:Y:S01]  /*18e40*/  LEA R7, P4, R6.reuse, R72, 0x1 ;  /* 0x0000004806077211 */ /* 0x040fe200078808ff */
[----:B------:R-:W1:Y:S03]  /*18e50*/  LDCU UR7, c[0x0][0x3b0] ;  /* 0x00007600ff0777ac */ /* 0x000e660008000800 */
[----:B------:R-:W-:Y:S01]  /*18e60*/  LEA.HI.X.SX32 R6, R6, R69, 0x1, P4 ;  /* 0x0000004506067211 */ /* 0x000fe200020f0eff */
[----:B0-----:R-:W-:-:S02]  /*18e70*/  IMAD.MOV.U32 R5, RZ, RZ, R50 ;  /* 0x000000ffff057224 */ /* 0x001fc400078e0032 */
[----:B------:R-:W-:Y:S01]  /*18e80*/  IMAD.MOV.U32 R4, RZ, RZ, R49 ;  /* 0x000000ffff047224 */ /* 0x000fe200078e0031 */
[----:B------:R-:W-:Y:S02]  /*18e90*/  PRMT R51, RZ, 0x7610, R51 ;  /* 0x00007610ff337816 */ /* 0x000fe40000000033 */
[----:B---3--:R-:W-:-:S13]  /*18ea0*/  ISETP.GT.U32.AND P5, PT, R68, R44, PT ;  /* 0x0000002c4400720c */ /* 0x008fda0003fa4070 */
[----:B------:R-:W-:Y:S01]  /*18eb0*/  @!P5 IMAD.IADD R44, R44, 0x1, -R68 ;  /* 0x000000012c2cd824 */ /* 0x000fe200078e0a44 */
[----:B--2---:R-:W-:Y:S02]  /*18ec0*/  ISETP.GE.AND P6, PT, R36, RZ, PT ;  /* 0x000000ff2400720c */ /* 0x004fe40003fc6270 */
[----:B------:R-:W2:Y:S01]  /*18ed0*/  LDL R36, [R1+0xfac] ;  /* 0x000fac0001247983 */ /* 0x000ea20000100800 */
[----:B----4-:R-:W-:-:S03]  /*18ee0*/  ISETP.GE.AND P5, PT, R18, RZ, PT ;  /* 0x000000ff1200720c */ /* 0x010fc60003fa6270 */
[----:B------:R-:W3:Y:S04]  /*18ef0*/  LDL.LU R18, [R1+0x264] ;  /* 0x0002640001127983 */ /* 0x000ee80000300800 */
[----:B------:R-:W-:Y:S01]  /*18f00*/  STL [R1+0x130], R50 ;  /* 0x0001303201007387 */ /* 0x000fe20000100800 */
[----:B------:R-:W-:Y:S02]  /*18f10*/  ISETP.GE.AND P4, PT, R40, RZ, PT ;  /* 0x000000ff2800720c */ /* 0x000fe40003f86270 */
[----:B------:R-:W-:Y:S01]  /*18f20*/  @!P6 IMAD.MOV R5, RZ, RZ, -R5 ;  /* 0x000000ffff05e224 */ /* 0x000fe200078e0a05 */
[----:B------:R-:W-:Y:S04]  /*18f30*/  STL [R1+0xf4], R49 ;  /* 0x0000f43101007387 */ /* 0x000fe80000100800 */
[----:B------:R0:W-:Y:S01]  /*18f40*/  STL [R1+0xa44], R7 ;  /* 0x000a440701007387 */ /* 0x0001e20000100800 */
[----:B------:R-:W-:-:S03]  /*18f50*/  @!P5 IMAD.MOV R4, RZ, RZ, -R4 ;  /* 0x000000ffff04d224 */ /* 0x000fc600078e0a04 */
[----:B------:R-:W4:Y:S04]  /*18f60*/  LDL R40, [R1+0xfcc] ;  /* 0x000fcc0001287983 */ /* 0x000f280000100800 */
[----:B------:R1:W-:Y:S01]  /*18f70*/  STL [R1+0xa40], R6 ;  /* 0x000a400601007387 */ /* 0x0003e20000100800 */
[----:B0-----:R-:W-:-:S04]  /*18f80*/  @P0 LOP3.LUT R7, R7, R6, RZ, 0x3c, !PT ;  /* 0x0000000607070212 */ /* 0x001fc800078e3cff */
[----:B-1----:R-:W-:-:S04]  /*18f90*/  @P0 LOP3.LUT R6, R7, R6, RZ, 0x3c, !PT ;  /* 0x0000000607060212 */ /* 0x002fc800078e3cff */
[----:B------:R-:W-:-:S05]  /*18fa0*/  @P0 LOP3.LUT R7, R7, R6, RZ, 0x3c, !PT ;  /* 0x0000000607070212 */ /* 0x000fca00078e3cff */
[----:B------:R0:W3:Y:S02]  /*18fb0*/  @P0 LDG.E.U16 R48, desc[UR20][R6.64] ;  /* 0x0000001406300981 */ /* 0x0000e4000c1e1500 */
[----:B0-----:R-:W-:Y:S02]  /*18fc0*/  PRMT R7, RZ, 0x7610, R7 ;  /* 0x00007610ff077816 */ /* 0x001fe40000000007 */
[----:B------:R0:W-:Y:S02]  /*18fd0*/  STL [R1+0xd4], R8 ;  /* 0x0000d40801007387 */ /* 0x0001e40000100800 */
[C---:B0-----:R-:W-:Y:S02]  /*18fe0*/  SEL R8, R73.reuse, R5, !P1 ;  /* 0x0000000549087207 */ /* 0x041fe40004800000 */
[----:B------:R-:W-:-:S03]  /*18ff0*/  SEL R5, R73, R4, !P1 ;  /* 0x0000000449057207 */ /* 0x000fc60004800000 */
[----:B------:R-:W-:Y:S01]  /*19000*/  IMAD R8, R8, UR4, RZ ;  /* 0x0000000408087c24 */ /* 0x000fe2000f8e02ff */
[----:B------:R0:W-:Y:S01]  /*19010*/  STL [R1+0xd8], R53 ;  /* 0x0000d83501007387 */ /* 0x0001e20000100800 */
[----:B------:R-:W-:Y:S01]  /*19020*/  IMAD.MOV.U32 R4, RZ, RZ, R45 ;  /* 0x000000ffff047224 */ /* 0x000fe200078e002d */
[----:B------:R-:W-:Y:S01]  /*19030*/  ISETP.GT.U32.AND P3, PT, R68, R47, PT ;  /* 0x0000002f4400720c */ /* 0x000fe20003f64070 */
[----:B------:R-:W-:Y:S01]  /*19040*/  IMAD R5, R5, UR5, RZ ;  /* 0x0000000505057c24 */ /* 0x000fe2000f8e02ff */
[----:B------:R-:W-:Y:S01]  /*19050*/  LEA R52, P6, R8, R72, 0x1 ;  /* 0x0000004808347211 */ /* 0x000fe200078c08ff */
[----:B------:R-:W-:Y:S01]  /*19060*/  @!P4 IMAD.MOV R4, RZ, RZ, -R4 ;  /* 0x000000ffff04c224 */ /* 0x000fe200078e0a04 */
[----:B------:R-:W-:Y:S01]  /*19070*/  ISETP.GT.U32.AND P5, PT, R68, R44, PT ;  /* 0x0000002c4400720c */ /* 0x000fe20003fa4070 */
[----:B------:R-:W1:Y:S01]  /*19080*/  LDCU UR4, c[0x0][0x3b0] ;  /* 0x00007600ff0477ac */ /* 0x000e620008000800 */
[C---:B------:R-:W-:Y:S02]  /*19090*/  LEA R49, P4, R5.reuse, R72, 0x1 ;  /* 0x0000004805317211 */ /* 0x040fe400078808ff */
[-C--:B0-----:R-:W-:Y:S01]  /*190a0*/  LEA.HI.X.SX32 R53, R8, R69.reuse, 0x1, P6 ;  /* 0x0000004508357211 */ /* 0x081fe200030f0eff */
[----:B------:R-:W0:Y:S01]  /*190b0*/  LDCU UR5, c[0x0][0x3b0] ;  /* 0x00007600ff0577ac */ /* 0x000e220008000800 */
[----:B------:R-:W-:-:S02]  /*190c0*/  LEA.HI.X.SX32 R50, R5, R69, 0x1, P4 ;  /* 0x0000004505327211 */ /* 0x000fc400020f0eff */
[----:B------:R-:W-:Y:S01]  /*190d0*/  SEL R6, R73, R4, !P1 ;  /* 0x0000000449067207 */ /* 0x000fe20004800000 */
[----:B------:R-:W-:Y:S02]  /*190e0*/  @P0 IMAD.MOV.U32 R4, RZ, RZ, R52 ;  /* 0x000000ffff040224 */ /* 0x000fe400078e0034 */
[----:B------:R-:W-:-:S05]  /*190f0*/  @P0 IMAD.MOV.U32 R5, RZ, RZ, R53 ;  /* 0x000000ffff050224 */ /* 0x000fca00078e0035 */
[----:B------:R0:W3:Y:S02]  /*19100*/  @P0 LDG.E.U16 R51, desc[UR20][R4.64] ;  /* 0x0000001404330981 */ /* 0x0000e4000c1e1500 */
[----:B0-----:R-:W-:Y:S02]  /*19110*/  @P0 IMAD.MOV.U32 R4, RZ, RZ, R49 ;  /* 0x000000ffff040224 */ /* 0x001fe400078e0031 */
[----:B------:R-:W-:-:S05]  /*19120*/  @P0 IMAD.MOV.U32 R5, RZ, RZ, R50 ;  /* 0x000000ffff050224 */ /* 0x000fca00078e0032 */
[----:B------:R0:W3:Y:S01]  /*19130*/  @P0 LDG.E.U16 R7, desc[UR20][R4.64] ;  /* 0x0000001404070981 */ /* 0x0000e2000c1e1500 */
[--C-:B------:R-:W-:Y:S02]  /*19140*/  @!P3 IMAD.IADD R47, R47, 0x1, -R68.reuse ;  /* 0x000000012f2fb824 */ /* 0x100fe400078e0a44 */
[----:B------:R-:W-:-:S03]  /*19150*/  @!P5 IMAD.IADD R44, R44, 0x1, -R68 ;  /* 0x000000012c2cd824 */ /* 0x000fc600078e0a44 */
[----:B------:R-:W-:Y:S01]  /*19160*/  ISETP.GT.U32.AND P3, PT, R68, R47, PT ;  /* 0x0000002f4400720c */ /* 0x000fe20003f64070 */
[----:B------:R-:W-:Y:S02]  /*19170*/  IMAD R6, R6, UR11, RZ ;  /* 0x0000000b06067c24 */ /* 0x000fe4000f8e02ff */
[----:B0-----:R-:W-:Y:S01]  /*19180*/  IMAD.MOV.U32 R4, RZ, RZ, R44 ;  /* 0x000000ffff047224 */ /* 0x001fe200078e002c */
[----:B------:R-:W-:-:S09]  /*19190*/  PRMT R43, RZ, 0x7610, R43 ;  /* 0x00007610ff2b7816 */ /* 0x000fd2000000002b */
[----:B------:R-:W-:Y:S01]  /*191a0*/  @!P3 IMAD.IADD R47, R47, 0x1, -R68 ;  /* 0x000000012f2fb824 */ /* 0x000fe200078e0a44 */
[----:B------:R-:W-:Y:S02]  /*191b0*/  PRMT R35, RZ, 0x7610, R35 ;  /* 0x00007610ff237816 */ /* 0x000fe40000000023 */
[----:B--2---:R-:W-:-:S13]  /*191c0*/  ISETP.GE.AND P5, PT, R36, RZ, PT ;  /* 0x000000ff2400720c */ /* 0x004fda0003fa6270 */
[----:B------:R-:W-:Y:S01]  /*191d0*/  @!P5 IMAD.MOV R4, RZ, RZ, -R4 ;  /* 0x000000ffff04d224 */ /* 0x000fe200078e0a04 */
[----:B----4-:R-:W-:-:S04]  /*191e0*/  ISETP.GE.AND P6, PT, R40, RZ, PT ;  /* 0x000000ff2800720c */ /* 0x010fc80003fc6270 */
[----:B------:R-:W-:Y:S01]  /*191f0*/  SEL R5, R73, R4, !P1 ;  /* 0x0000000449057207 */ /* 0x000fe20004800000 */
[----:B------:R-:W-:Y:S01]  /*19200*/  IMAD.MOV.U32 R4, RZ, RZ, R47 ;  /* 0x000000ffff047224 */ /* 0x000fe200078e002f */
[----:B---3--:R0:W-:Y:S04]  /*19210*/  STL [R1+0xc8], R48 ;  /* 0x0000c83001007387 */ /* 0x0081e80000100800 */
[----:B0-----:R-:W2:Y:S04]  /*19220*/  LDL.LU R48, [R1+0x26c] ;  /* 0x00026c0001307983 */ /* 0x001ea80000300800 */
[----:B------:R-:W3:Y:S04]  /*19230*/  LDL.LU R45, [R1+0x278] ;  /* 0x00027800012d7983 */ /* 0x000ee80000300800 */
[----:B------:R-:W-:Y:S04]  /*19240*/  STL [R1+0xa74], R52 ;  /* 0x000a743401007387 */ /* 0x000fe80000100800 */
[----:B------:R0:W-:Y:S04]  /*19250*/  STL [R1+0xaa4], R49 ;  /* 0x000aa43101007387 */ /* 0x0001e80000100800 */
[----:B------:R-:W4:Y:S04]  /*19260*/  LDL R36, [R1+0xfec] ;  /* 0x000fec0001247983 */ /* 0x000f280000100800 */
[----:B------:R-:W-:Y:S04]  /*19270*/  STL [R1+0xa70], R53 ;  /* 0x000a703501007387 */ /* 0x000fe80000100800 */
[----:B------:R-:W-:Y:S04]  /*19280*/  STL [R1+0x240], R44 ;  /* 0x0002402c01007387 */ /* 0x000fe80000100800 */
[----:B------:R-:W-:Y:S04]  /*19290*/  STL [R1+0xaa0], R50 ;  /* 0x000aa03201007387 */ /* 0x000fe80000100800 */
[----:B------:R-:W3:Y:S01]  /*192a0*/  LDL.LU R40, [R1+0x280] ;  /* 0x0002800001287983 */ /* 0x000ee20000300800 */
[----:B------:R-:W-:-:S02]  /*192b0*/  @!P6 IMAD.MOV R4, RZ, RZ, -R4 ;  /* 0x000000ffff04e224 */ /* 0x000fc400078e0a04 */
[----:B------:R-:W-:-:S03]  /*192c0*/  IMAD R5, R5, UR11, RZ ;  /* 0x0000000b05057c24 */ /* 0x000fc6000f8e02ff */
[----:B------:R-:W-:Y:S02]  /*192d0*/  SEL R4, R73, R4, !P1 ;  /* 0x0000000449047207 */ /* 0x000fe40004800000 */
[----:B0-----:R-:W-:-:S04]  /*192e0*/  LEA R49, P6, R5, R72, 0x1 ;  /* 0x0000004805317211 */ /* 0x001fc800078c08ff */
[-C--:B------:R-:W-:Y:S01]  /*192f0*/  LEA.HI.X.SX32 R5, R5, R69.reuse, 0x1, P6 ;  /* 0x0000004505057211 */ /* 0x080fe200030f0eff */
[----:B------:R0:W-:Y:S02]  /*19300*/  STL [R1+0xc0], R7 ;  /* 0x0000c00701007387 */ /* 0x0001e40000100800 */
[C---:B0-----:R-:W-:Y:S02]  /*19310*/  LEA R7, P5, R6.reuse, R72, 0x1 ;  /* 0x0000004806077211 */ /* 0x041fe400078a08ff */
[----:B------:R-:W-:Y:S02]  /*19320*/  STL [R1+0x250], R47 ;  /* 0x0002502f01007387 */ /* 0x000fe40000100800 */
[----:B------:R-:W-:Y:S02]  /*19330*/  LEA.HI.X.SX32 R44, R6, R69, 0x1, P5 ;  /* 0x00000045062c7211 */ /* 0x000fe400028f0eff */
[----:B------:R0:W-:Y:S01]  /*19340*/  STL [R1+0x2dc], R7 ;  /* 0x0002dc0701007387 */ /* 0x0001e20000100800 */
[----:B------:R-:W-:-:S02]  /*19350*/  @P0 IMAD.MOV.U32 R6, RZ, RZ, R7 ;  /* 0x000000ffff060224 */ /* 0x000fc400078e0007 */
[----:B0-----:R-:W-:-:S05]  /*19360*/  @P0 IMAD.MOV.U32 R7, RZ, RZ, R44 ;  /* 0x000000ffff070224 */ /* 0x001fca00078e002c */
[----:B------:R1:W3:Y:S02]  /*19370*/  @P0 LDG.E.U16 R43, desc[UR20][R6.64] ;  /* 0x00000014062b0981 */ /* 0x0002e4000c1e1500 */
[----:B-1----:R-:W-:Y:S01]  /*19380*/  IMAD R6, R4, UR4, RZ ;  /* 0x0000000404067c24 */ /* 0x002fe2000f8e02ff */
[----:B------:R-:W-:Y:S01]  /*19390*/  ISETP.GT.U32.AND P4, PT, R68, R18, PT ;  /* 0x000000124400720c */ /* 0x000fe20003f84070 */
[----:B------:R-:W-:Y:S01]  /*193a0*/  @P0 IMAD.MOV.U32 R4, RZ, RZ, R49 ;  /* 0x000000ffff040224 */ /* 0x000fe200078e0031 */
[----:B------:R-:W-:Y:S01]  /*193b0*/  STL [R1+0x2d8], R44 ;  /* 0x0002d82c01007387 */ /* 0x000fe20000100800 */
[----:B------:R-:W-:Y:S01]  /*193c0*/  PRMT R7, RZ, 0x7610, R7 ;  /* 0x00007610ff077816 */ /* 0x000fe20000000007 */
[----:B------:R-:W0:Y:S02]  /*193d0*/  LDCU UR4, c[0x0][0x3b0] ;  /* 0x00007600ff0477ac */ /* 0x000e240008000800 */
[----:B------:R1:W3:Y:S07]  /*193e0*/  @P0 LDG.E.U16 R35, desc[UR20][R4.64] ;  /* 0x0000001404230981 */ /* 0x0002ee000c1e1500 */
[----:B------:R-:W-:-:S05]  /*193f0*/  @!P4 IMAD.IADD R18, R18, 0x1, -R68 ;  /* 0x000000011212c824 */ /* 0x000fca00078e0a44 */
[----:B------:R-:W-:-:S13]  /*19400*/  ISETP.GT.U32.AND P4, PT, R68, R18, PT ;  /* 0x000000124400720c */ /* 0x000fda0003f84070 */
[----:B------:R-:W-:-:S04]  /*19410*/  @!P4 IMAD.IADD R18, R18, 0x1, -R68 ;  /* 0x000000011212c824 */ /* 0x000fc800078e0a44 */
[----:B-1----:R-:W-:Y:S01]  /*19420*/  IMAD.MOV.U32 R4, RZ, RZ, R18 ;  /* 0x000000ffff047224 */ /* 0x002fe200078e0012 */
[----:B--2---:R-:W-:-:S13]  /*19430*/  ISETP.GT.U32.AND P3, PT, R68, R48, PT ;  /* 0x000000304400720c */ /* 0x004fda0003f64070 */
[----:B------:R-:W-:Y:S01]  /*19440*/  @!P3 IMAD.IADD R48, R48, 0x1, -R68 ;  /* 0x000000013030b824 */ /* 0x000fe200078e0a44 */
[----:B----4-:R-:W-:-:S13]  /*19450*/  ISETP.GE.AND P3, PT, R36, RZ, PT ;  /* 0x000000ff2400720c */ /* 0x010fda0003f66270 */
[----:B------:R-:W-:Y:S01]  /*19460*/  @!P3 IMAD.MOV R4, RZ, RZ, -R4 ;  /* 0x000000ffff04b224 */ /* 0x000fe200078e0a04 */
[----:B---3--:R1:W-:Y:S04]  /*19470*/  STL [R1+0xbc], R43 ;  /* 0x0000bc2b01007387 */ /* 0x0083e80000100800 */
[----:B-1----:R-:W2:Y:S04]  /*19480*/  LDL R43, [R1+0x1018] ;  /* 0x00101800012b7983 */ /* 0x002ea80000100800 */
[----:B------:R-:W3:Y:S04]  /*19490*/  LDL.LU R47, [R1+0x288] ;  /* 0x00028800012f7983 */ /* 0x000ee80000300800 */
[----:B------:R-:W-:Y:S04]  /*194a0*/  STL [R1+0xc4], R51 ;  /* 0x0000c43301007387 */ /* 0x000fe80000100800 */
[----:B------:R-:W4:Y:S04]  /*194b0*/  LDL R44, [R1+0x10e8] ;  /* 0x0010e800012c7983 */ /* 0x000f280000100800 */
[----:B------:R-:W-:Y:S04]  /*194c0*/  STL [R1+0x50c], R49 ;  /* 0x00050c3101007387 */ /* 0x000fe80000100800 */
[----:B------:R-:W3:Y:S04]  /*194d0*/  LDL.LU R36, [R1+0x28c] ;  /* 0x00028c0001247983 */ /* 0x000ee80000300800 */
[----:B------:R1:W-:Y:S04]  /*194e0*/  STL [R1+0x508], R5 ;  /* 0x0005080501007387 */ /* 0x0003e80000100800 */
[----:B------:R0:W-:Y:S01]  /*194f0*/  STL [R1+0x264], R18 ;  /* 0x0002641201007387 */ /* 0x0001e20000100800 */
[----:B-1----:R-:W-:-:S03]  /*19500*/  LEA R5, P4, R6, R72, 0x1 ;  /* 0x0000004806057211 */ /* 0x002fc600078808ff */
[----:B0-----:R-:W3:Y:S04]  /*19510*/  LDL R18, [R1+0x105c] ;  /* 0x00105c0001127983 */ /* 0x001ee80000100800 */
[----:B------:R-:W-:Y:S04]  /*19520*/  STL [R1+0x53c], R5 ;  /* 0x00053c0501007387 */ /* 0x000fe80000100800 */
[----:B------:R0:W-:Y:S02]  /*19530*/  STL [R1+0xb8], R35 ;  /* 0x0000b82301007387 */ /* 0x0001e40000100800 */
        /* <DEDUP_REMOVED lines=11> */
[----:B0-----:R-:W-:Y:S01]  /*195f0*/  PRMT R4, RZ, 0x7610, R4 ;  /* 0x00007610ff047816 */ /* 0x001fe20000000004 */
[----:B------:R-:W0:Y:S05]  /*19600*/  LDCU UR5, c[0x0][0x3b0] ;  /* 0x00007600ff0577ac */ /* 0x000e2a0008000800 */
[----:B------:R-:W-:-:S04]  /*19610*/  @!P5 IMAD.IADD R48, R48, 0x1, -R68 ;  /* 0x000000013030d824 */ /* 0x000fc800078e0a44 */
[----:B------:R-:W-:Y:S01]  /*19620*/  @!P6 IMAD.IADD R45, R45, 0x1, -R68 ;  /* 0x000000012d2de824 */ /* 0x000fe200078e0a44 */
[----:B--2---:R-:W-:Y:S02]  /*19630*/  ISETP.GE.AND P4, PT, R43, RZ, PT ;  /* 0x000000ff2b00720c */ /* 0x004fe40003f86270 */
[----:B------:R-:W2:Y:S04]  /*19640*/  LDL R43, [R1+0x1088] ;  /* 0x00108800012b7983 */ /* 0x000ea80000100800 */
[----:B-1----:R-:W2:Y:S04]  /*19650*/  LDL.LU R35, [R1+0x2a4] ;  /* 0x0002a40001237983 */ /* 0x002ea80000300800 */
[----:B---3--:R1:W-:Y:S04]  /*19660*/  STL [R1+0xb4], R7 ;  /* 0x0000b40701007387 */ /* 0x0083e80000100800 */
[----:B------:R-:W-:Y:S01]  /*19670*/  STL [R1+0x26c], R48 ;  /* 0x00026c3001007387 */ /* 0x000fe20000100800 */
[----:B-1----:R-:W-:-:S03]  /*19680*/  LEA R7, P6, R6, R72, 0x1 ;  /* 0x0000004806077211 */ /* 0x002fc600078c08ff */
[----:B------:R-:W-:Y:S01]  /*19690*/  STL [R1+0x278], R45 ;  /* 0x0002782d01007387 */ /* 0x000fe20000100800 */
[----:B------:R-:W-:-:S03]  /*196a0*/  LEA.HI.X.SX32 R6, R6, R69, 0x1, P6 ;  /* 0x0000004506067211 */ /* 0x000fc600030f0eff */
[----:B------:R1:W-:Y:S04]  /*196b0*/  STL [R1+0x56c], R7 ;  /* 0x00056c0701007387 */ /* 0x0003e80000100800 */
[----:B------:R3:W-:Y:S01]  /*196c0*/  STL [R1+0x568], R6 ;  /* 0x0005680601007387 */ /* 0x0007e20000100800 */
[----:B-1----:R-:W-:-:S04]  /*196d0*/  @P0 LOP3.LUT R7, R7, R6, RZ, 0x3c, !PT ;  /* 0x0000000607070212 */ /* 0x002fc800078e3cff */
[----:B---3--:R-:W-:-:S04]  /*196e0*/  @P0 LOP3.LUT R6, R7, R6, RZ, 0x3c, !PT ;  /* 0x0000000607060212 */ /* 0x008fc800078e3cff */
[----:B------:R-:W-:-:S05]  /*196f0*/  @P0 LOP3.LUT R7, R7, R6, RZ, 0x3c, !PT ;  /* 0x0000000607070212 */ /* 0x000fca00078e3cff */
[----:B------:R1:W3:Y:S01]  /*19700*/  @P0 LDG.E.U16 R4, desc[UR20][R6.64] ;  /* 0x0000001406040981 */ /* 0x0002e2000c1e1500 */
[C---:B------:R-:W-:Y:S01]  /*19710*/  ISETP.GT.U32.AND P3, PT, R68.reuse, R40, PT ;  /* 0x000000284400720c */ /* 0x040fe20003f64070 */
[----:B------:R-:W-:Y:S01]  /*19720*/  IMAD.MOV.U32 R5, RZ, RZ, R48 ;  /* 0x000000ffff057224 */ /* 0x000fe200078e0030 */
[----:B------:R-:W-:-:S03]  /*19730*/  ISETP.GT.U32.AND P6, PT, R68, R36, PT ;  /* 0x000000244400720c */ /* 0x000fc60003fc4070 */
[----:B------:R-:W-:-:S08]  /*19740*/  @!P4 IMAD.MOV R5, RZ, RZ, -R5 ;  /* 0x000000ffff05c224 */ /* 0x000fd000078e0a05 */
[----:B------:R-:W-:Y:S01]  /*19750*/  @!P3 IMAD.IADD R40, R40, 0x1, -R68 ;  /* 0x000000012828b824 */ /* 0x000fe200078e0a44 */
[----:B----4-:R-:W-:Y:S02]  /*19760*/  ISETP.GE.AND P3, PT, R44, RZ, PT ;  /* 0x000000ff2c00720c */ /* 0x010fe40003f66270 */
[----:B------:R-:W-:Y:S01]  /*19770*/  SEL R5, R73, R5, !P1 ;  /* 0x0000000549057207 */ /* 0x000fe20004800000 */
[----:B------:R-:W4:Y:S01]  /*19780*/  LDL.LU R44, [R1+0x2a8] ;  /* 0x0002a800012c7983 */ /* 0x000f220000300800 */
[----:B------:R-:W-:-:S03]  /*19790*/  ISETP.GT.U32.AND P4, PT, R68, R40, PT ;  /* 0x000000284400720c */ /* 0x000fc60003f84070 */
[----:B-1----:R-:W-:Y:S01]  /*197a0*/  IMAD R6, R5, UR4, RZ ;  /* 0x0000000405067c24 */ /* 0x002fe2000f8e02ff */
[----:B------:R-:W-:Y:S01]  /*197b0*/  PRMT R32, RZ, 0x7610, R32 ;  /* 0x00007610ff207816 */ /* 0x000fe20000000020 */
[----:B------:R-:W-:Y:S01]  /*197c0*/  @!P6 IMAD.IADD R36, R36, 0x1, -R68 ;  /* 0x000000012424e824 */ /* 0x000fe200078e0a44 */
[----:B------:R-:W-:Y:S01]  /*197d0*/  PRMT R25, RZ, 0x7610, R25 ;  /* 0x00007610ff197816 */ /* 0x000fe20000000019 */
[----:B------:R-:W1:Y:S01]  /*197e0*/  LDCU UR4, c[0x0][0x3b0] ;  /* 0x00007600ff0477ac */ /* 0x000e620008000800 */
[----:B------:R-:W-:-:S05]  /*197f0*/  LEA R7, P6, R6, R72, 0x1 ;  /* 0x0000004806077211 */ /* 0x000fca00078c08ff */
[----:B------:R-:W-:Y:S01]  /*19800*/  @!P4 IMAD.IADD R40, R40, 0x1, -R68 ;  /* 0x000000012828c824 */ /* 0x000fe200078e0a44 */
[----:B------:R-:W-:Y:S02]  /*19810*/  LEA.HI.X.SX32 R6, R6, R69, 0x1, P6 ;  /* 0x0000004506067211 */ /* 0x000fe400030f0eff */
[----:B--2---:R-:W-:Y:S01]  /*19820*/  ISETP.GE.AND P4, PT, R43, RZ, PT ;  /* 0x000000ff2b00720c */ /* 0x004fe20003f86270 */
[----:B---3--:R2:W-:Y:S02]  /*19830*/  STL [R1+0xb0], R4 ;  /* 0x0000b00401007387 */ /* 0x0085e40000100800 */
[----:B--2---:R-:W-:-:S04]  /*19840*/  IMAD.MOV.U32 R4, RZ, RZ, R45 ;  /* 0x000000ffff047224 */ /* 0x004fc800078e002d */
[----:B------:R-:W-:Y:S01]  /*19850*/  @!P3 IMAD.MOV R4, RZ, RZ, -R4 ;  /* 0x000000ffff04b224 */ /* 0x000fe200078e0a04 */
[----:B------:R-:W-:Y:S02]  /*19860*/  ISETP.GE.AND P3, PT, R18, RZ, PT ;  /* 0x000000ff1200720c */ /* 0x000fe40003f66270 */
[----:B------:R-:W2:Y:S02]  /*19870*/  LDL R18, [R1+0x107c] ;  /* 0x00107c0001127983 */ /* 0x000ea40000100800 */
[----:B------:R-:W-:Y:S02]  /*19880*/  SEL R4, R73, R4, !P1 ;  /* 0x0000000449047207 */ /* 0x000fe40004800000 */
[----:B------:R-:W-:Y:S03]  /*19890*/  STL [R1+0x280], R40 ;  /* 0x0002802801007387 */ /* 0x000fe60000100800 */
[----:B0-----:R-:W-:Y:S01]  /*198a0*/  IMAD R4, R4, UR5, RZ ;  /* 0x0000000504047c24 */ /* 0x001fe2000f8e02ff */
[----:B------:R0:W-:Y:S01]  /*198b0*/  STL [R1+0x59c], R7 ;  /* 0x00059c0701007387 */ /* 0x0001e20000100800 */
[----:B------:R-:W-:Y:S01]  /*198c0*/  ISETP.GT.U32.AND P5, PT, R68, R47, PT ;  /* 0x0000002f4400720c */ /* 0x000fe20003fa4070 */
[----:B------:R-:W-:Y:S01]  /*198d0*/  IMAD.MOV.U32 R5, RZ, RZ, R40 ;  /* 0x000000ffff057224 */ /* 0x000fe200078e0028 */
[----:B------:R-:W-:Y:S01]  /*198e0*/  PRMT R46, RZ, 0x7610, R46 ;  /* 0x00007610ff2e7816 */ /* 0x000fe2000000002e */
[----:B------:R3:W-:Y:S01]  /*198f0*/  STL [R1+0x598], R6 ;  /* 0x0005980601007387 */ /* 0x0007e20000100800 */
[----:B------:R-:W-:Y:S01]  /*19900*/  LEA R43, P6, R4, R72, 0x1 ;  /* 0x00000048042b7211 */ /* 0x000fe200078c08ff */
[----:B------:R-:W1:Y:S01]  /*19910*/  LDCU UR5, c[0x0][0x3b0] ;  /* 0x00007600ff0577ac */ /* 0x000e620008000800 */
[----:B0-----:R-:W-:-:S04]  /*19920*/  @P0 LOP3.LUT R7, R7, R6, RZ, 0x3c, !PT ;  /* 0x0000000607070212 */ /* 0x001fc800078e3cff */
[C---:B---3--:R-:W-:Y:S02]  /*19930*/  @P0 LOP3.LUT R6, R7.reuse, R6, RZ, 0x3c, !PT ;  /* 0x0000000607060212 */ /* 0x048fe400078e3cff */
[----:B------:R-:W-:Y:S02]  /*19940*/  LEA.HI.X.SX32 R45, R4, R69, 0x1, P6 ;  /* 0x00000045042d7211 */ /* 0x000fe400030f0eff */
[----:B------:R-:W-:-:S05]  /*19950*/  @P0 LOP3.LUT R7, R7, R6, RZ, 0x3c, !PT ;  /* 0x0000000607070212 */ /* 0x000fca00078e3cff */
[----:B------:R0:W3:Y:S02]  /*19960*/  @P0 LDG.E.U16 R32, desc[UR20][R6.64] ;  /* 0x0000001406200981 */ /* 0x0000e4000c1e1500 */
[----:B0-----:R-:W-:Y:S02]  /*19970*/  @P0 IMAD.MOV.U32 R6, RZ, RZ, R43 ;  /* 0x000000ffff060224 */ /* 0x001fe400078e002b */
[----:B------:R-:W-:-:S05]  /*19980*/  @P0 IMAD.MOV.U32 R7, RZ, RZ, R45 ;  /* 0x000000ffff070224 */ /* 0x000fca00078e002d */
[----:B------:R0:W3:Y:S01]  /*19990*/  @P0 LDG.E.U16 R25, desc[UR20][R6.64] ;  /* 0x0000001406190981 */ /* 0x0000e2000c1e1500 */
[----:B------:R-:W-:-:S05]  /*199a0*/  @!P5 IMAD.IADD R47, R47, 0x1, -R68 ;  /* 0x000000012f2fd824 */ /* 0x000fca00078e0a44 */
[C---:B------:R-:W-:Y:S01]  /*199b0*/  ISETP.GT.U32.AND P5, PT, R68.reuse, R47, PT ;  /* 0x0000002f4400720c */ /* 0x040fe20003fa4070 */
[----:B------:R-:W-:Y:S01]  /*199c0*/  @!P3 IMAD.MOV R5, RZ, RZ, -R5 ;  /* 0x000000ffff05b224 */ /* 0x000fe200078e0a05 */
[C---:B------:R-:W-:Y:S02]  /*199d0*/  ISETP.GT.U32.AND P3, PT, R68.reuse, R36, PT ;  /* 0x000000244400720c */ /* 0x040fe40003f64070 */
[----:B----4-:R-:W-:-:S09]  /*199e0*/  ISETP.GT.U32.AND P6, PT, R68, R44, PT ;  /* 0x0000002c4400720c */ /* 0x010fd20003fc4070 */
[----:B------:R-:W-:-:S04]  /*199f0*/  @!P5 IMAD.IADD R47, R47, 0x1, -R68 ;  /* 0x000000012f2fd824 */ /* 0x000fc800078e0a44 */
[----:B------:R-:W-:Y:S01]  /*19a00*/  IMAD.MOV.U32 R4, RZ, RZ, R47 ;  /* 0x000000ffff047224 */ /* 0x000fe200078e002f */
[----:B0-----:R-:W-:-:S03]  /*19a10*/  SEL R6, R73, R5, !P1 ;  /* 0x0000000549067207 */ /* 0x001fc60004800000 */
[----:B------:R-:W-:Y:S01]  /*19a20*/  @!P4 IMAD.MOV R4, RZ, RZ, -R4 ;  /* 0x000000ffff04c224 */ /* 0x000fe200078e0a04 */
[----:B------:R0:W-:Y:S01]  /*19a30*/  STL [R1+0x288], R47 ;  /* 0x0002882f01007387 */ /* 0x0001e20000100800 */
[--C-:B------:R-:W-:Y:S02]  /*19a40*/  @!P3 IMAD.IADD R36, R36, 0x1, -R68.reuse ;  /* 0x000000012424b824 */ /* 0x100fe400078e0a44 */
[----:B------:R-:W-:Y:S01]  /*19a50*/  IMAD R6, R6, UR7, RZ ;  /* 0x0000000706067c24 */ /* 0x000fe2000f8e02ff */
[----:B------:R-:W-:Y:S01]  /*19a60*/  SEL R5, R73, R4, !P1 ;  /* 0x0000000449057207 */ /* 0x000fe20004800000 */
[----:B------:R-:W-:Y:S01]  /*19a70*/  @!P6 IMAD.IADD R44, R44, 0x1, -R68 ;  /* 0x000000012c2ce824 */ /* 0x000fe200078e0a44 */
[----:B------:R-:W-:Y:S01]  /*19a80*/  PRMT R7, RZ, 0x7610, R7 ;  /* 0x00007610ff077816 */ /* 0x000fe20000000007 */
[----:B------:R-:W-:Y:S01]  /*19a90*/  IMAD.MOV.U32 R4, RZ, RZ, R36 ;  /* 0x000000ffff047224 */ /* 0x000fe200078e0024 */
[----:B------:R-:W-:Y:S01]  /*19aa0*/  ISETP.GT.U32.AND P5, PT, R68, R35, PT ;  /* 0x000000234400720c */ /* 0x000fe20003fa4070 */
[----:B-1----:R-:W-:Y:S01]  /*19ab0*/  IMAD R5, R5, UR4, RZ ;  /* 0x0000000405057c24 */ /* 0x002fe2000f8e02ff */
[C---:B0-----:R-:W-:Y:S01]  /*19ac0*/  LEA R47, P6, R6.reuse, R72, 0x1 ;  /* 0x00000048062f7211 */ /* 0x041fe200078c08ff */
[----:B------:R-:W0:Y:S03]  /*19ad0*/  LDCU UR4, c[0x0][0x3b0] ;  /* 0x00007600ff0477ac */ /* 0x000e260008000800 */
[----:B------:R-:W-:Y:S01]  /*19ae0*/  LEA.HI.X.SX32 R48, R6, R69, 0x1, P6 ;  /* 0x0000004506307211 */ /* 0x000fe200030f0eff */
[----:B------:R-:W1:Y:S01]  /*19af0*/  LDCU UR7, c[0x0][0x3b0] ;  /* 0x00007600ff0777ac */ /* 0x000e620008000800 */
[----:B--2---:R-:W-:-:S13]  /*19b00*/  ISETP.GE.AND P4, PT, R18, RZ, PT ;  /* 0x000000ff1200720c */ /* 0x004fda0003f86270 */
[----:B------:R-:W-:-:S05]  /*19b10*/  @!P4 IMAD.MOV R4, RZ, RZ, -R4 ;  /* 0x000000ffff04c224 */ /* 0x000fca00078e0a04 */
[----:B------:R-:W-:Y:S01]  /*19b20*/  SEL R6, R73, R4, !P1 ;  /* 0x0000000449067207 */ /* 0x000fe20004800000 */
[----:B---3--:R2:W-:Y:S04]  /*19b30*/  STL [R1+0xac], R32 ;  /* 0x0000ac2001007387 */ /* 0x0085e80000100800 */
[----:B--2---:R-:W2:Y:S04]  /*19b40*/  LDL R32, [R1+0x1110] ;  /* 0x0011100001207983 */ /* 0x004ea80000100800 */
[----:B------:R-:W-:Y:S04]  /*19b50*/  STL [R1+0x5cc], R43 ;  /* 0x0005cc2b01007387 */ /* 0x000fe80000100800 */
[----:B------:R-:W3:Y:S04]  /*19b60*/  LDL.LU R40, [R1+0x2ac] ;  /* 0x0002ac0001287983 */ /* 0x000ee80000300800 */
[----:B------:R-:W-:Y:S04]  /*19b70*/  STL [R1+0x5c8], R45 ;  /* 0x0005c82d01007387 */ /* 0x000fe80000100800 */
[----:B------:R-:W4:Y:S04]  /*19b80*/  LDL R18, [R1+0x10b0] ;  /* 0x0010b00001127983 */ /* 0x000f280000100800 */
[----:B------:R0:W-:Y:S01]  /*19b90*/  STL [R1+0xa8], R25 ;  /* 0x0000a81901007387 */ /* 0x0001e20000100800 */
[----:B------:R-:W-:-:S03]  /*19ba0*/  @P0 IMAD.MOV.U32 R4, RZ, RZ, R47 ;  /* 0x000000ffff040224 */ /* 0x000fc600078e002f */
[----:B0-----:R-:W3:Y:S04]  /*19bb0*/  LDL.LU R25, [R1+0x2e0] ;  /* 0x0002e00001197983 */ /* 0x001ee80000300800 */
[----:B------:R0:W-:Y:S01]  /*19bc0*/  STL [R1+0x28c], R36 ;  /* 0x00028c2401007387 */ /* 0x0001e20000100800 */
[----:B------:R-:W-:Y:S01]  /*19bd0*/  @!P5 IMAD.IADD R35, R35, 0x1, -R68 ;  /* 0x000000012323d824 */ /* 0x000fe200078e0a44 */
[----:B------:R-:W-:Y:S02]  /*19be0*/  ISETP.GT.U32.AND P3, PT, R68, R44, PT ;  /* 0x0000002c4400720c */ /* 0x000fe40003f64070 */
[----:B------:R-:W3:Y:S01]  /*19bf0*/  LDL.LU R43, [R1+0x2ec] ;  /* 0x0002ec00012b7983 */ /* 0x000ee20000300800 */
[----:B0-----:R-:W-:-:S04]  /*19c00*/  LEA R36, P4, R5, R72, 0x1 ;  /* 0x0000004805247211 */ /* 0x001fc800078808ff */
[----:B------:R-:W-:Y:S01]  /*19c10*/  LEA.HI.X.SX32 R45, R5, R69, 0x1, P4 ;  /* 0x00000045052d7211 */ /* 0x000fe200020f0eff */
[----:B------:R-:W-:-:S05]  /*19c20*/  @P0 IMAD.MOV.U32 R5, RZ, RZ, R48 ;  /* 0x000000ffff050224 */ /* 0x000fca00078e0030 */
[----:B------:R0:W3:Y:S02]  /*19c30*/  @P0 LDG.E.U16 R46, desc[UR20][R4.64] ;  /* 0x00000014042e0981 */ /* 0x0000e4000c1e1500 */
[----:B0-----:R-:W-:Y:S02]  /*19c40*/  @P0 IMAD.MOV.U32 R4, RZ, RZ, R36 ;  /* 0x000000ffff040224 */ /* 0x001fe400078e0024 */
[----:B------:R-:W-:-:S05]  /*19c50*/  @P0 IMAD.MOV.U32 R5, RZ, RZ, R45 ;  /* 0x000000ffff050224 */ /* 0x000fca00078e002d */
[----:B------:R0:W3:Y:S01]  /*19c60*/  @P0 LDG.E.U16 R7, desc[UR20][R4.64] ;  /* 0x0000001404070981 */ /* 0x0000e2000c1e1500 */
[----:B------:R-:W-:-:S03]  /*19c70*/  ISETP.GT.U32.AND P5, PT, R68, R35, PT ;  /* 0x000000234400720c */ /* 0x000fc60003fa4070 */
[----:B------:R-:W-:Y:S10]  /*19c80*/  STL [R1+0x5fc], R47 ;  /* 0x0005fc2f01007387 */ /* 0x000ff40000100800 */
[----:B------:R-:W-:Y:S01]  /*19c90*/  @!P5 IMAD.IADD R35, R35, 0x1, -R68 ;  /* 0x000000012323d824 */ /* 0x000fe200078e0a44 */
[----:B------:R1:W-:Y:S01]  /*19ca0*/  STL [R1+0x62c], R36 ;  /* 0x00062c2401007387 */ /* 0x0003e20000100800 */
[----:B------:R-:W-:Y:S01]  /*19cb0*/  IMAD R6, R6, UR5, RZ ;  /* 0x0000000506067c24 */ /* 0x000fe2000f8e02ff */
[----:B------:R-:W-:Y:S01]  /*19cc0*/  PRMT R22, RZ, 0x7610, R22 ;  /* 0x00007610ff167816 */ /* 0x000fe20000000016 */
[----:B0-----:R-:W-:Y:S01]  /*19cd0*/  IMAD.MOV.U32 R4, RZ, RZ, R35 ;  /* 0x000000ffff047224 */ /* 0x001fe200078e0023 */
[----:B------:R-:W-:Y:S01]  /*19ce0*/  PRMT R42, RZ, 0x7610, R42 ;  /* 0x00007610ff2a7816 */ /* 0x000fe2000000002a */
[----:B------:R-:W-:Y:S01]  /*19cf0*/  @!P3 IMAD.IADD R44, R44, 0x1, -R68 ;  /* 0x000000012c2cb824 */ /* 0x000fe200078e0a44 */
[----:B------:R-:W0:Y:S01]  /*19d00*/  LDCU UR5, c[0x0][0x3b0] ;  /* 0x00007600ff0577ac */ /* 0x000e220008000800 */
[----:B--2---:R-:W-:-:S02]  /*19d10*/  ISETP.GE.AND P5, PT, R32, RZ, PT ;  /* 0x000000ff2000720c */ /* 0x004fc40003fa6270 */
[----:B------:R-:W2:Y:S04]  /*19d20*/  LDL R32, [R1+0x1038] ;  /* 0x0010380001207983 */ /* 0x000ea80000100800 */
[----:B------:R-:W-:Y:S04]  /*19d30*/  STL [R1+0x5f8], R48 ;  /* 0x0005f83001007387 */ /* 0x000fe80000100800 */
[----:B------:R-:W-:Y:S04]  /*19d40*/  STL [R1+0x2a4], R35 ;  /* 0x0002a42301007387 */ /* 0x000fe80000100800 */
[----:B------:R-:W-:Y:S01]  /*19d50*/  STL [R1+0x628], R45 ;  /* 0x0006282d01007387 */ /* 0x000fe20000100800 */
[----:B----4-:R-:W-:-:S03]  /*19d60*/  ISETP.GE.AND P6, PT, R18, RZ, PT ;  /* 0x000000ff1200720c */ /* 0x010fc60003fc6270 */
[----:B------:R-:W4:Y:S01]  /*19d70*/  LDL R18, [R1+0x112c] ;  /* 0x00112c0001127983 */ /* 0x000f220000100800 */
[----:B------:R-:W-:-:S03]  /*19d80*/  @!P5 IMAD.MOV R4, RZ, RZ, -R4 ;  /* 0x000000ffff04d224 */ /* 0x000fc600078e0a04 */
[----:B-1----:R-:W4:Y:S04]  /*19d90*/  LDL.LU R36, [R1+0x2f0] ;  /* 0x0002f00001247983 */ /* 0x002f280000300800 */
[----:B---3--:R1:W-:Y:S02]  /*19da0*/  STL [R1+0xa0], R7 ;  /* 0x0000a00701007387 */ /* 0x0083e40000100800 */
[C---:B-1----:R-:W-:Y:S02]  /*19db0*/  LEA R7, P5, R6.reuse, R72, 0x1 ;  /* 0x0000004806077211 */ /* 0x042fe400078a08ff */
[----:B------:R-:W-:Y:S02]  /*19dc0*/  STL [R1+0x2a8], R44 ;  /* 0x0002a82c01007387 */ /* 0x000fe40000100800 */
[----:B------:R-:W-:-:S02]  /*19dd0*/  LEA.HI.X.SX32 R35, R6, R69, 0x1, P5 ;  /* 0x0000004506237211 */ /* 0x000fc400028f0eff */
[----:B------:R1:W-:Y:S01]  /*19de0*/  STL [R1+0x65c], R7 ;  /* 0x00065c0701007387 */ /* 0x0003e20000100800 */
[----:B------:R-:W-:Y:S02]  /*19df0*/  @P0 IMAD.MOV.U32 R6, RZ, RZ, R7 ;  /* 0x000000ffff060224 */ /* 0x000fe400078e0007 */
[----:B-1----:R-:W-:-:S05]  /*19e00*/  @P0 IMAD.MOV.U32 R7, RZ, RZ, R35 ;  /* 0x000000ffff070224 */ /* 0x002fca00078e0023 */
[----:B------:R1:W3:Y:S01]  /*19e10*/  @P0 LDG.E.U16 R22, desc[UR20][R6.64] ;  /* 0x0000001406160981 */ /* 0x0002e2000c1e1500 */
[C---:B------:R-:W-:Y:S02]  /*19e20*/  ISETP.GT.U32.AND P4, PT, R68.reuse, R40, PT ;  /* 0x000000284400720c */ /* 0x040fe40003f84070 */
[----:B------:R-:W-:Y:S02]  /*19e30*/  ISETP.GT.U32.AND P3, PT, R68, R25, PT ;  /* 0x000000194400720c */ /* 0x000fe40003f64070 */
[----:B------:R-:W-:Y:S01]  /*19e40*/  SEL R5, R73, R4, !P1 ;  /* 0x0000000449057207 */ /* 0x000fe20004800000 */
[----:B------:R-:W-:-:S08]  /*19e50*/  IMAD.MOV.U32 R4, RZ, RZ, R44 ;  /* 0x000000ffff047224 */ /* 0x000fd000078e002c */
        /* <DEDUP_REMOVED lines=8> */
[----:B------:R-:W0:Y:S02]  /*19ee0*/  LDCU UR12, c[0x0][0x3b0] ;  /* 0x00007600ff0c77ac */ /* 0x000e240008000800 */
[----:B-1----:R-:W-:Y:S01]  /*19ef0*/  IMAD R6, R4, UR4, RZ ;  /* 0x0000000404067c24 */ /* 0x002fe2000f8e02ff */
[----:B------:R-:W-:Y:S01]  /*19f00*/  LEA.HI.X.SX32 R5, R5, R69, 0x1, P6 ;  /* 0x0000004505057211 */ /* 0x000fe200030f0eff */
[----:B------:R-:W-:Y:S01]  /*19f10*/  @P0 IMAD.MOV.U32 R4, RZ, RZ, R44 ;  /* 0x000000ffff040224 */ /* 0x000fe200078e002c */
[----:B------:R-:W-:Y:S01]  /*19f20*/  PRMT R7, RZ, 0x7610, R7 ;  /* 0x00007610ff077816 */ /* 0x000fe20000000007 */
[----:B------:R-:W1:Y:S02]  /*19f30*/  LDCU UR4, c[0x0][0x3b0] ;  /* 0x00007600ff0477ac */ /* 0x000e640008000800 */
[----:B------:R-:W-:Y:S01]  /*19f40*/  @!P4 IMAD.IADD R40, R40, 0x1, -R68 ;  /* 0x000000012828c824 */ /* 0x000fe200078e0a44 */
[----:B------:R0:W3:Y:S03]  /*19f50*/  @P0 LDG.E.U16 R42, desc[UR20][R4.64] ;  /* 0x00000014042a0981 */ /* 0x0000e6000c1e1500 */
[----:B0-----:R-:W-:Y:S01]  /*19f60*/  IMAD.MOV.U32 R4, RZ, RZ, R40 ;  /* 0x000000ffff047224 */ /* 0x001fe200078e0028 */
[----:B--2---:R-:W-:-:S13]  /*19f70*/  ISETP.GE.AND P3, PT, R32, RZ, PT ;  /* 0x000000ff2000720c */ /* 0x004fda0003f66270 */
[----:B------:R-:W-:Y:S01]  /*19f80*/  @!P3 IMAD.MOV R4, RZ, RZ, -R4 ;  /* 0x000000ffff04b224 */ /* 0x000fe200078e0a04 */
[----:B----4-:R-:W-:Y:S01]  /*19f90*/  ISETP.GE.AND P3, PT, R18, RZ, PT ;  /* 0x000000ff1200720c */ /* 0x010fe20003f66270 */
[----:B---3--:R0:W-:Y:S04]  /*19fa0*/  STL [R1+0x9c], R22 ;  /* 0x00009c1601007387 */ /* 0x0081e80000100800 */
[----:B0-----:R-:W2:Y:S04]  /*19fb0*/  LDL R22, [R1+0x1134] ;  /* 0x0011340001167983 */ /* 0x001ea80000100800 */
[----:B------:R-:W-:Y:S04]  /*19fc0*/  STL [R1+0xa4], R46 ;  /* 0x0000a42e01007387 */ /* 0x000fe80000100800 */
[----:B------:R-:W3:Y:S04]  /*19fd0*/  LDL.LU R35, [R1+0x2f4] ;  /* 0x0002f40001237983 */ /* 0x000ee80000300800 */
[----:B------:R-:W-:Y:S04]  /*19fe0*/  STL [R1+0x68c], R44 ;  /* 0x00068c2c01007387 */ /* 0x000fe80000100800 */
[----:B------:R-:W4:Y:S04]  /*19ff0*/  LDL.LU R32, [R1+0x2e4] ;  /* 0x0002e40001207983 */ /* 0x000f280000300800 */
[----:B------:R0:W-:Y:S04]  /*1a000*/  STL [R1+0x688], R5 ;  /* 0x0006880501007387 */ /* 0x0001e80000100800 */
[----:B------:R1:W-:Y:S04]  /*1a010*/  STL [R1+0x2ac], R40 ;  /* 0x0002ac2801007387 */ /* 0x0003e80000100800 */
[----:B------:R-:W3:Y:S01]  /*1a020*/  LDL R18, [R1+0x115c] ;  /* 0x00115c0001127983 */ /* 0x000ee20000100800 */
[----:B0-----:R-:W-:-:S04]  /*1a030*/  LEA R5, P6, R6, R72, 0x1 ;  /* 0x0000004806057211 */ /* 0x001fc800078c08ff */
[----:B-1----:R-:W-:Y:S01]  /*1a040*/  LEA.HI.X.SX32 R40, R6, R69, 0x1, P6 ;  /* 0x0000004506287211 */ /* 0x002fe200030f0eff */
[----:B------:R0:W-:Y:S01]  /*1a050*/  STL [R1+0x6bc], R5 ;  /* 0x0006bc0501007387 */ /* 0x0001e20000100800 */
[----:B------:R-:W-:Y:S01]  /*1a060*/  SEL R6, R73, R4, !P1 ;  /* 0x0000000449067207 */ /* 0x000fe20004800000 */
[----:B------:R-:W-:Y:S02]  /*1a070*/  @P0 IMAD.MOV.U32 R4, RZ, RZ, R5 ;  /* 0x000000ffff040224 */ /* 0x000fe400078e0005 */
[----:B0-----:R-:W-:-:S05]  /*1a080*/  @P0 IMAD.MOV.U32 R5, RZ, RZ, R40 ;  /* 0x000000ffff050224 */ /* 0x001fca00078e0028 */
[----:B------:R0:W3:Y:S01]  /*1a090*/  @P0 LDG.E.U16 R7, desc[UR20][R4.64] ;  /* 0x0000001404070981 */ /* 0x0000e2000c1e1500 */
[C---:B------:R-:W-:Y:S02]  /*1a0a0*/  ISETP.GT.U32.AND P5, PT, R68.reuse, R43, PT ;  /* 0x0000002b4400720c */ /* 0x040fe40003fa4070 */
[----:B------:R-:W-:-:S11]  /*1a0b0*/  ISETP.GT.U32.AND P4, PT, R68, R25, PT ;  /* 0x000000194400720c */ /* 0x000fd60003f84070 */
[----:B------:R-:W-:-:S05]  /*1a0c0*/  @!P5 IMAD.IADD R43, R43, 0x1, -R68 ;  /* 0x000000012b2bd824 */ /* 0x000fca00078e0a44 */
[----:B------:R-:W-:Y:S01]  /*1a0d0*/  ISETP.GT.U32.AND P5, PT, R68, R43, PT ;  /* 0x0000002b4400720c */ /* 0x000fe20003fa4070 */
[--C-:B------:R-:W-:Y:S01]  /*1a0e0*/  @!P4 IMAD.IADD R25, R25, 0x1, -R68.reuse ;  /* 0x000000011919c824 */ /* 0x100fe200078e0a44 */
[----:B------:R1:W-:Y:S01]  /*1a0f0*/  STL [R1+0x6b8], R40 ;  /* 0x0006b82801007387 */ /* 0x0003e20000100800 */
[----:B------:R-:W-:Y:S01]  /*1a100*/  IMAD R6, R6, UR5, RZ ;  /* 0x0000000506067c24 */ /* 0x000fe2000f8e02ff */
[----:B------:R-:W-:Y:S01]  /*1a110*/  PRMT R37, RZ, 0x7610, R37 ;  /* 0x00007610ff257816 */ /* 0x000fe20000000025 */
[----:B0-----:R-:W-:Y:S01]  /*1a120*/  IMAD.MOV.U32 R4, RZ, RZ, R25 ;  /* 0x000000ffff047224 */ /* 0x001fe200078e0019 */
[----:B------:R0:W-:Y:S07]  /*1a130*/  STL [R1+0x2e0], R25 ;  /* 0x0002e01901007387 */ /* 0x0001ee0000100800 */
[----:B------:R-:W-:Y:S01]  /*1a140*/  @!P5 IMAD.IADD R43, R43, 0x1, -R68 ;  /* 0x000000012b2bd824 */ /* 0x000fe200078e0a44 */
[----:B-1----:R-:W4:Y:S01]  /*1a150*/  LDL R40, [R1+0x1168] ;  /* 0x0011680001287983 */ /* 0x002f220000100800 */
[----:B--2---:R-:W-:-:S03]  /*1a160*/  ISETP.GE.AND P6, PT, R22, RZ, PT ;  /* 0x000000ff1600720c */ /* 0x004fc60003fc6270 */
[----:B0-----:R-:W2:Y:S01]  /*1a170*/  LDL.LU R25, [R1+0x2b4] ;  /* 0x0002b40001197983 */ /* 0x001ea20000300800 */
[----:B------:R-:W-:Y:S01]  /*1a180*/  ISETP.GT.U32.AND P4, PT, R68, R36, PT ;  /* 0x000000244400720c */ /* 0x000fe20003f84070 */
[----:B------:R-:W0:Y:S02]  /*1a190*/  LDCU UR5, c[0x0][0x3b0] ;  /* 0x00007600ff0577ac */ /* 0x000e240008000800 */
[----:B------:R-:W2:Y:S04]  /*1a1a0*/  LDL.LU R22, [R1+0x298] ;  /* 0x0002980001167983 */ /* 0x000ea80000300800 */
[----:B---3--:R1:W-:Y:S04]  /*1a1b0*/  STL [R1+0x94], R7 ;  /* 0x0000940701007387 */ /* 0x0083e80000100800 */
[----:B------:R3:W-:Y:S01]  /*1a1c0*/  STL [R1+0x98], R42 ;  /* 0x0000982a01007387 */ /* 0x0007e20000100800 */
[----:B-1----:R-:W-:-:S03]  /*1a1d0*/  LEA R7, P5, R6, R72, 0x1 ;  /* 0x0000004806077211 */ /* 0x002fc600078a08ff */
[----:B------:R-:W-:Y:S01]  /*1a1e0*/  STL [R1+0x2ec], R43 ;  /* 0x0002ec2b01007387 */ /* 0x000fe20000100800 */
[----:B---3--:R-:W-:-:S03]  /*1a1f0*/  LEA.HI.X.SX32 R42, R6, R69, 0x1, P5 ;  /* 0x00000045062a7211 */ /* 0x008fc600028f0eff */
[----:B------:R1:W-:Y:S01]  /*1a200*/  STL [R1+0x6ec], R7 ;  /* 0x0006ec0701007387 */ /* 0x0003e20000100800 */
[----:B------:R-:W-:Y:S02]  /*1a210*/  @P0 IMAD.MOV.U32 R6, RZ, RZ, R7 ;  /* 0x000000ffff060224 */ /* 0x000fe400078e0007 */
[----:B-1----:R-:W-:-:S05]  /*1a220*/  @P0 IMAD.MOV.U32 R7, RZ, RZ, R42 ;  /* 0x000000ffff070224 */ /* 0x002fca00078e002a */
[----:B------:R1:W3:Y:S01]  /*1a230*/  @P0 LDG.E.U16 R37, desc[UR20][R6.64] ;  /* 0x0000001406250981 */ /* 0x0002e2000c1e1500 */
[----:B------:R-:W-:Y:S01]  /*1a240*/  @!P3 IMAD.MOV R4, RZ, RZ, -R4 ;  /* 0x000000ffff04b224 */ /* 0x000fe200078e0a04 */
[----:B------:R-:W-:Y:S01]  /*1a250*/  ISETP.GT.U32.AND P3, PT, R68, R35, PT ;  /* 0x000000234400720c */ /* 0x000fe20003f64070 */
[----:B------:R-:W-:-:S03]  /*1a260*/  @!P4 IMAD.IADD R36, R36, 0x1, -R68 ;  /* 0x000000012424c824 */ /* 0x000fc600078e0a44 */
[----:B------:R-:W-:Y:S01]  /*1a270*/  SEL R5, R73, R4, !P1 ;  /* 0x0000000449057207 */ /* 0x000fe20004800000 */
[----:B------:R-:W-:Y:S01]  /*1a280*/  IMAD.MOV.U32 R4, RZ, RZ, R43 ;  /* 0x000000ffff047224 */ /* 0x000fe200078e002b */
[----:B------:R-:W-:-:S03]  /*1a290*/  ISETP.GT.U32.AND P5, PT, R68, R36, PT ;  /* 0x000000244400720c */ /* 0x000fc60003fa4070 */
[----:B------:R-:W-:Y:S02]  /*1a2a0*/  @!P6 IMAD.MOV R4, RZ, RZ, -R4 ;  /* 0x000000ffff04e224 */ /* 0x000fe400078e0a04 */
[----:B------:R-:W-:Y:S01]  /*1a2b0*/  IMAD R5, R5, UR4, RZ ;  /* 0x0000000405057c24 */ /* 0x000fe2000f8e02ff */
[----:B------:R0:W-:Y:S01]  /*1a2c0*/  STL [R1+0x6e8], R42 ;  /* 0x0006e82a01007387 */ /* 0x0001e20000100800 */
[--C-:B------:R-:W-:Y:S01]  /*1a2d0*/  @!P3 IMAD.IADD R35, R35, 0x1, -R68.reuse ;  /* 0x000000012323b824 */ /* 0x100fe200078e0a44 */
[----:B------:R-:W-:Y:S01]  /*1a2e0*/  SEL R4, R73, R4, !P1 ;  /* 0x0000000449047207 */ /* 0x000fe20004800000 */
[----:B------:R-:W2:Y:S01]  /*1a2f0*/  LDCU UR4, c[0x0][0x3b0] ;  /* 0x00007600ff0477ac */ /* 0x000ea20008000800 */
[----:B------:R-:W-:Y:S02]  /*1a300*/  ISETP.GE.AND P3, PT, R18, RZ, PT ;  /* 0x000000ff1200720c */ /* 0x000fe40003f66270 */
[----:B------:R-:W-:Y:S02]  /*1a310*/  PRMT R41, RZ, 0x7610, R41 ;  /* 0x00007610ff297816 */ /* 0x000fe40000000029 */
[C---:B0-----:R-:W-:Y:S01]  /*1a320*/  LEA R42, P6, R5.reuse, R72, 0x1 ;  /* 0x00000048052a7211 */ /* 0x041fe200078c08ff */
[----:B-1----:R-:W-:Y:S01]  /*1a330*/  IMAD R6, R4, UR7, RZ ;  /* 0x0000000704067c24 */ /* 0x002fe2000f8e02ff */
[----:B------:R-:W-:Y:S01]  /*1a340*/  PRMT R7, RZ, 0x7610, R7 ;  /* 0x00007610ff077816 */ /* 0x000fe20000000007 */
[----:B------:R-:W-:Y:S01]  /*1a350*/  @!P5 IMAD.IADD R36, R36, 0x1, -R68 ;  /* 0x000000012424d824 */ /* 0x000fe200078e0a44 */
[----:B------:R-:W-:Y:S01]  /*1a360*/  LEA.HI.X.SX32 R5, R5, R69, 0x1, P6 ;  /* 0x0000004505057211 */ /* 0x000fe200030f0eff */
[----:B------:R-:W-:Y:S01]  /*1a370*/  @P0 IMAD.MOV.U32 R4, RZ, RZ, R42 ;  /* 0x000000ffff040224 */ /* 0x000fe200078e002a */
[----:B----4-:R-:W-:Y:S01]  /*1a380*/  ISETP.GT.U32.AND P4, PT, R68, R32, PT ;  /* 0x000000204400720c */ /* 0x010fe20003f84070 */
[----:B------:R-:W0:Y:S03]  /*1a390*/  LDCU UR7, c[0x0][0x3b0] ;  /* 0x00007600ff0777ac */ /* 0x000e260008000800 */
[----:B------:R1:W4:Y:S02]  /*1a3a0*/  @P0 LDG.E.U16 R41, desc[UR20][R4.64] ;  /* 0x0000001404290981 */ /* 0x000324000c1e1500 */
[----:B-1----:R-:W-:-:S04]  /*1a3b0*/  IMAD.MOV.U32 R4, RZ, RZ, R36 ;  /* 0x000000ffff047224 */ /* 0x002fc800078e0024 */
[----:B------:R-:W-:Y:S01]  /*1a3c0*/  @!P3 IMAD.MOV R4, RZ, RZ, -R4 ;  /* 0x000000ffff04b224 */ /* 0x000fe200078e0a04 */
[----:B---3--:R1:W-:Y:S04]  /*1a3d0*/  STL [R1+0x90], R37 ;  /* 0x0000902501007387 */ /* 0x0083e80000100800 */
[----:B-1----:R-:W3:Y:S04]  /*1a3e0*/  LDL R37, [R1+0x1188] ;  /* 0x0011880001257983 */ /* 0x002ee80000100800 */
[----:B------:R-:W3:Y:S04]  /*1a3f0*/  LDL.LU R18, [R1+0x284] ;  /* 0x0002840001127983 */ /* 0x000ee80000300800 */
[----:B------:R-:W-:Y:S04]  /*1a400*/  STL [R1+0x71c], R42 ;  /* 0x00071c2a01007387 */ /* 0x000fe80000100800 */
        /* <DEDUP_REMOVED lines=8> */
[----:B------:R-:W3:Y:S01]  /*1a490*/  @P0 LDG.E.U16 R7, desc[UR20][R4.64] ;  /* 0x0000001404070981 */ /* 0x000ee2000c1e1500 */
[----:B------:R-:W-:Y:S01]  /*1a4a0*/  @!P4 IMAD.IADD R32, R32, 0x1, -R68 ;  /* 0x000000012020c824 */ /* 0x000fe200078e0a44 */
[----:B------:R-:W-:-:S04]  /*1a4b0*/  ISETP.GT.U32.AND P4, PT, R68, R35, PT ;  /* 0x000000234400720c */ /* 0x000fc80003f84070 */
[C---:B------:R-:W-:Y:S02]  /*1a4c0*/  ISETP.GT.U32.AND P6, PT, R68.reuse, R32, PT ;  /* 0x000000204400720c */ /* 0x040fe40003fc4070 */
[----:B--2---:R-:W-:Y:S01]  /*1a4d0*/  ISETP.GT.U32.AND P3, PT, R68, R25, PT ;  /* 0x000000194400720c */ /* 0x004fe20003f64070 */
[----:B------:R0:W-:Y:S01]  /*1a4e0*/  STL [R1+0x748], R36 ;  /* 0x0007482401007387 */ /* 0x0001e20000100800 */
[----:B------:R-:W-:Y:S01]  /*1a4f0*/  IMAD R6, R6, UR4, RZ ;  /* 0x0000000406067c24 */ /* 0x000fe2000f8e02ff */
[----:B------:R-:W-:Y:S01]  /*1a500*/  PRMT R21, RZ, 0x7610, R21 ;  /* 0x00007610ff157816 */ /* 0x000fe20000000015 */
[----:B------:R-:W1:Y:S03]  /*1a510*/  LDCU UR4, c[0x0][0x3b0] ;  /* 0x00007600ff0477ac */ /* 0x000e660008000800 */
[----:B------:R-:W-:-:S04]  /*1a520*/  @!P4 IMAD.IADD R35, R35, 0x1, -R68 ;  /* 0x000000012323c824 */ /* 0x000fc800078e0a44 */
[--C-:B------:R-:W-:Y:S01]  /*1a530*/  @!P6 IMAD.IADD R32, R32, 0x1, -R68.reuse ;  /* 0x000000012020e824 */ /* 0x100fe200078e0a44 */
[----:B------:R-:W-:Y:S01]  /*1a540*/  STL [R1+0x2f4], R35 ;  /* 0x0002f42301007387 */ /* 0x000fe20000100800 */
[----:B------:R-:W-:-:S03]  /*1a550*/  @!P3 IMAD.IADD R25, R25, 0x1, -R68 ;  /* 0x000000011919b824 */ /* 0x000fc600078e0a44 */
[----:B0-----:R-:W2:Y:S04]  /*1a560*/  LDL.LU R36, [R1+0x270] ;  /* 0x0002700001247983 */ /* 0x001ea80000300800 */
[----:B------:R-:W-:Y:S04]  /*1a570*/  STL [R1+0x2e4], R32 ;  /* 0x0002e42001007387 */ /* 0x000fe80000100800 */
[----:B------:R-:W2:Y:S04]  /*1a580*/  LDL R43, [R1+0x11a8] ;  /* 0x0011a800012b7983 */ /* 0x000ea80000100800 */
[----:B---3--:R0:W-:Y:S04]  /*1a590*/  STL [R1+0x88], R7 ;  /* 0x0000880701007387 */ /* 0x0081e80000100800 */
[----:B----4-:R-:W-:Y:S04]  /*1a5a0*/  STL [R1+0x8c], R41 ;  /* 0x00008c2901007387 */ /* 0x010fe80000100800 */
[----:B------:R-:W3:Y:S01]  /*1a5b0*/  LDL R42, [R1+0x11c8] ;  /* 0x0011c800012a7983 */ /* 0x000ee20000100800 */
[----:B0-----:R-:W-:-:S04]  /*1a5c0*/  LEA R7, P3, R6, R72, 0x1 ;  /* 0x0000004806077211 */ /* 0x001fc800078608ff */
[----:B------:R-:W-:Y:S01]  /*1a5d0*/  LEA.HI.X.SX32 R6, R6, R69, 0x1, P3 ;  /* 0x0000004506067211 */ /* 0x000fe200018f0eff */
[----:B------:R0:W-:Y:S04]  /*1a5e0*/  STL [R1+0x77c], R7 ;  /* 0x00077c0701007387 */ /* 0x0001e80000100800 */
[----:B------:R4:W-:Y:S01]  /*1a5f0*/  STL [R1+0x778], R6 ;  /* 0x0007780601007387 */ /* 0x0009e20000100800 */
[----:B0-----:R-:W-:-:S04]  /*1a600*/  @P0 LOP3.LUT R7, R7, R6, RZ, 0x3c, !PT ;  /* 0x0000000607070212 */ /* 0x001fc800078e3cff */
[----:B----4-:R-:W-:-:S04]  /*1a610*/  @P0 LOP3.LUT R6, R7, R6, RZ, 0x3c, !PT ;  /* 0x0000000607060212 */ /* 0x010fc800078e3cff */
[----:B------:R-:W-:-:S05]  /*1a620*/  @P0 LOP3.LUT R7, R7, R6, RZ, 0x3c, !PT ;  /* 0x0000000607070212 */ /* 0x000fca00078e3cff */
[----:B------:R0:W4:Y:S01]  /*1a630*/  @P0 LDG.E.U16 R21, desc[UR20][R6.64] ;  /* 0x0000001406150981 */ /* 0x000122000c1e1500 */
[----:B------:R-:W-:Y:S02]  /*1a640*/  ISETP.GE.AND P4, PT, R40, RZ, PT ;  /* 0x000000ff2800720c */ /* 0x000fe40003f86270 */
[----:B------:R-:W-:Y:S01]  /*1a650*/  ISETP.GE.AND P6, PT, R37, RZ, PT ;  /* 0x000000ff2500720c */ /* 0x000fe20003fc6270 */
[----:B------:R-:W-:Y:S02]  /*1a660*/  IMAD.MOV.U32 R5, RZ, RZ, R35 ;  /* 0x000000ffff057224 */ /* 0x000fe400078e0023 */
[----:B------:R-:W-:Y:S01]  /*1a670*/  IMAD.MOV.U32 R4, RZ, RZ, R32 ;  /* 0x000000ffff047224 */ /* 0x000fe200078e0020 */
[----:B------:R-:W-:-:S07]  /*1a680*/  ISETP.GT.U32.AND P3, PT, R68, R18, PT ;  /* 0x000000124400720c */ /* 0x000fce0003f64070 */
[----:B------:R-:W-:Y:S02]  /*1a690*/  @!P4 IMAD.MOV R5, RZ, RZ, -R5 ;  /* 0x000000ffff05c224 */ /* 0x000fe400078e0a05 */
[----:B------:R-:W-:-:S03]  /*1a6a0*/  @!P6 IMAD.MOV R4, RZ, RZ, -R4 ;  /* 0x000000ffff04e224 */ /* 0x000fc600078e0a04 */
[C---:B------:R-:W-:Y:S02]  /*1a6b0*/  SEL R5, R73.reuse, R5, !P1 ;  /* 0x0000000549057207 */ /* 0x040fe40004800000 */
[----:B------:R-:W-:-:S03]  /*1a6c0*/  SEL R4, R73, R4, !P1 ;  /* 0x0000000449047207 */ /* 0x000fc60004800000 */
[----:B------:R-:W-:Y:S02]  /*1a6d0*/  IMAD R5, R5, UR5, RZ ;  /* 0x0000000505057c24 */ /* 0x000fe4000f8e02ff */
[----:B------:R-:W-:Y:S01]  /*1a6e0*/  @!P3 IMAD.IADD R18, R18, 0x1, -R68 ;  /* 0x000000011212b824 */ /* 0x000fe200078e0a44 */
[----:B------:R-:W-:Y:S01]  /*1a6f0*/  PRMT R38, RZ, 0x7610, R38 ;  /* 0x00007610ff267816 */ /* 0x000fe20000000026 */
[----:B-1----:R-:W-:Y:S01]  /*1a700*/  IMAD R4, R4, UR4, RZ ;  /* 0x0000000404047c24 */ /* 0x002fe2000f8e02ff */
[CC--:B------:R-:W-:Y:S01]  /*1a710*/  LEA R40, P6, R5.reuse, R72.reuse, 0x1 ;  /* 0x0000004805287211 */ /* 0x0c0fe200078c08ff */
[----:B------:R-:W1:Y:S03]  /*1a720*/  LDCU UR4, c[0x0][0x3b0] ;  /* 0x00007600ff0477ac */ /* 0x000e660008000800 */
[----:B------:R-:W-:Y:S01]  /*1a730*/  LEA R37, P3, R4, R72, 0x1 ;  /* 0x0000004804257211 */ /* 0x000fe200078608ff */
[----:B------:R-:W1:Y:S01]  /*1a740*/  LDCU UR5, c[0x0][0x3b0] ;  /* 0x00007600ff0577ac */ /* 0x000e620008000800 */
[----:B------:R-:W-:-:S02]  /*1a750*/  LEA.HI.X.SX32 R41, R5, R69, 0x1, P6 ;  /* 0x0000004505297211 */ /* 0x000fc400030f0eff */
[----:B0-----:R-:W-:Y:S01]  /*1a760*/  LEA.HI.X.SX32 R6, R4, R69, 0x1, P3 ;  /* 0x0000004504067211 */ /* 0x001fe200018f0eff */
[----:B------:R-:W-:Y:S02]  /*1a770*/  @P0 IMAD.MOV.U32 R4, RZ, RZ, R40 ;  /* 0x000000ffff040224 */ /* 0x000fe400078e0028 */
[----:B------:R-:W-:Y:S01]  /*1a780*/  @P0 IMAD.MOV.U32 R5, RZ, RZ, R41 ;  /* 0x000000ffff050224 */ /* 0x000fe200078e0029 */
[----:B------:R-:W-:-:S04]  /*1a790*/  PRMT R34, RZ, 0x7610, R34 ;  /* 0x00007610ff227816 */ /* 0x000fc80000000022 */
[----:B------:R0:W3:Y:S02]  /*1a7a0*/  @P0 LDG.E.U16 R38, desc[UR20][R4.64] ;  /* 0x0000001404260981 */ /* 0x0000e4000c1e1500 */
[----:B0-----:R-:W-:Y:S02]  /*1a7b0*/  @P0 IMAD.MOV.U32 R4, RZ, RZ, R37 ;  /* 0x000000ffff040224 */ /* 0x001fe400078e0025 */
[----:B------:R-:W-:-:S05]  /*1a7c0*/  @P0 IMAD.MOV.U32 R5, RZ, RZ, R6 ;  /* 0x000000ffff050224 */ /* 0x000fca00078e0006 */
[----:B------:R0:W3:Y:S04]  /*1a7d0*/  @P0 LDG.E.U16 R34, desc[UR20][R4.64] ;  /* 0x0000001404220981 */ /* 0x0000e8000c1e1500 */
[----:B----4-:R4:W-:Y:S04]  /*1a7e0*/  STL [R1+0x84], R21 ;  /* 0x0000841501007387 */ /* 0x0109e80000100800 */
[----:B----4-:R-:W4:Y:S01]  /*1a7f0*/  LDL R21, [R1+0x11e8] ;  /* 0x0011e80001157983 */ /* 0x010f220000100800 */
[C---:B------:R-:W-:Y:S02]  /*1a800*/  ISETP.GT.U32.AND P5, PT, R68.reuse, R22, PT ;  /* 0x000000164400720c */ /* 0x040fe40003fa4070 */
[----:B------:R-:W-:Y:S01]  /*1a810*/  ISETP.GT.U32.AND P4, PT, R68, R25, PT ;  /* 0x000000194400720c */ /* 0x000fe20003f84070 */
[----:B------:R-:W4:Y:S01]  /*1a820*/  LDL.LU R35, [R1+0x254] ;  /* 0x0002540001237983 */ /* 0x000f220000300800 */
[----:B--2---:R-:W-:-:S02]  /*1a830*/  ISETP.GE.AND P6, PT, R43, RZ, PT ;  /* 0x000000ff2b00720c */ /* 0x004fc40003fc6270 */
[----:B------:R-:W-:Y:S01]  /*1a840*/  ISETP.GT.U32.AND P3, PT, R68, R18, PT ;  /* 0x000000124400720c */ /* 0x000fe20003f64070 */
[----:B------:R-:W2:Y:S06]  /*1a850*/  LDL.LU R32, [R1+0x230] ;  /* 0x0002300001207983 */ /* 0x000eac0000300800 */
[----:B------:R-:W-:-:S05]  /*1a860*/  @!P5 IMAD.IADD R22, R22, 0x1, -R68 ;  /* 0x000000011616d824 */ /* 0x000fca00078e0a44 */
[C---:B------:R-:W-:Y:S01]  /*1a870*/  ISETP.GT.U32.AND P5, PT, R68.reuse, R22, PT ;  /* 0x000000164400720c */ /* 0x040fe20003fa4070 */
[----:B------:R-:W-:Y:S01]  /*1a880*/  @!P4 IMAD.IADD R25, R25, 0x1, -R68 ;  /* 0x000000011919c824 */ /* 0x000fe200078e0a44 */
[----:B------:R-:W-:-:S03]  /*1a890*/  ISETP.GT.U32.AND P4, PT, R68, R36, PT ;  /* 0x000000244400720c */ /* 0x000fc60003f84070 */
[----:B0-----:R-:W-:-:S08]  /*1a8a0*/  IMAD.MOV.U32 R5, RZ, RZ, R25 ;  /* 0x000000ffff057224 */ /* 0x001fd000078e0019 */
[--C-:B------:R-:W-:Y:S01]  /*1a8b0*/  @!P5 IMAD.IADD R22, R22, 0x1, -R68.reuse ;  /* 0x000000011616d824 */ /* 0x100fe200078e0a44 */
[----:B---3--:R-:W-:Y:S01]  /*1a8c0*/  ISETP.GE.AND P5, PT, R42, RZ, PT ;  /* 0x000000ff2a00720c */ /* 0x008fe20003fa6270 */
[----:B------:R0:W-:Y:S01]  /*1a8d0*/  STL [R1+0x2b4], R25 ;  /* 0x0002b41901007387 */ /* 0x0001e20000100800 */
[----:B------:R-:W-:Y:S02]  /*1a8e0*/  @!P4 IMAD.IADD R36, R36, 0x1, -R68 ;  /* 0x000000012424c824 */ /* 0x000fe400078e0a44 */
[----:B------:R-:W-:Y:S01]  /*1a8f0*/  IMAD.MOV.U32 R4, RZ, RZ, R22 ;  /* 0x000000ffff047224 */ /* 0x000fe200078e0016 */
[----:B------:R-:W-:Y:S01]  /*1a900*/  STL [R1+0x7ac], R40 ;  /* 0x0007ac2801007387 */ /* 0x000fe20000100800 */
[----:B------:R-:W-:-:S03]  /*1a910*/  @!P6 IMAD.MOV R5, RZ, RZ, -R5 ;  /* 0x000000ffff05e224 */ /* 0x000fc600078e0a05 */
[----:B------:R-:W-:Y:S01]  /*1a920*/  STL [R1+0x7dc], R37 ;  /* 0x0007dc2501007387 */ /* 0x000fe20000100800 */
[----:B------:R-:W-:-:S03]  /*1a930*/  ISETP.GT.U32.AND P6, PT, R68, R36, PT ;  /* 0x000000244400720c */ /* 0x000fc60003fc4070 */
[----:B------:R-:W-:Y:S01]  /*1a940*/  STL [R1+0x7a8], R41 ;  /* 0x0007a82901007387 */ /* 0x000fe20000100800 */
[----:B------:R-:W-:-:S03]  /*1a950*/  @!P5 IMAD.MOV R4, RZ, RZ, -R4 ;  /* 0x000000ffff04d224 */ /* 0x000fc600078e0a04 */
[----:B------:R-:W-:Y:S01]  /*1a960*/  STL [R1+0x298], R22 ;  /* 0x0002981601007387 */ /* 0x000fe20000100800 */
[----:B------:R-:W-:-:S03]  /*1a970*/  @!P3 IMAD.IADD R18, R18, 0x1, -R68 ;  /* 0x000000011212b824 */ /* 0x000fc600078e0a44 */
[----:B------:R3:W-:Y:S02]  /*1a980*/  STL [R1+0x7d8], R6 ;  /* 0x0007d80601007387 */ /* 0x0007e40000100800 */
[----:B------:R-:W-:Y:S02]  /*1a990*/  @!P6 IMAD.IADD R36, R36, 0x1, -R68 ;  /* 0x000000012424e824 */ /* 0x000fe400078e0a44 */
[----:B0-----:R-:W2:Y:S01]  /*1a9a0*/  LDL R25, [R1+0x11ec] ;  /* 0x0011ec0001197983 */ /* 0x001ea20000100800 */
[C---:B---3--:R-:W-:Y:S02]  /*1a9b0*/  SEL R6, R73.reuse, R5, !P1 ;  /* 0x0000000549067207 */ /* 0x048fe40004800000 */
[----:B------:R-:W-:Y:S01]  /*1a9c0*/  SEL R5, R73, R4, !P1 ;  /* 0x0000000449057207 */ /* 0x000fe20004800000 */
[----:B------:R-:W-:Y:S02]  /*1a9d0*/  IMAD.MOV.U32 R4, RZ, RZ, R18 ;  /* 0x000000ffff047224 */ /* 0x000fe400078e0012 */
[----:B------:R-:W-:Y:S01]  /*1a9e0*/  IMAD R6, R6, UR7, RZ ;  /* 0x0000000706067c24 */ /* 0x000fe2000f8e02ff */
[----:B------:R-:W-:Y:S01]  /*1a9f0*/  PRMT R39, RZ, 0x7610, R39 ;  /* 0x00007610ff277816 */ /* 0x000fe20000000027 */
[----:B-1----:R-:W-:Y:S01]  /*1aa00*/  IMAD R5, R5, UR4, RZ ;  /* 0x0000000405057c24 */ /* 0x002fe2000f8e02ff */
[----:B------:R-:W-:Y:S01]  /*1aa10*/  PRMT R7, RZ, 0x7610, R7 ;  /* 0x00007610ff077816 */ /* 0x000fe20000000007 */
[----:B------:R-:W0:Y:S03]  /*1aa20*/  LDCU UR4, c[0x0][0x3b0] ;  /* 0x00007600ff0477ac */ /* 0x000e260008000800 */
[----:B------:R-:W-:Y:S01]  /*1aa30*/  LEA R37, P6, R5, R72, 0x1 ;  /* 0x0000004805257211 */ /* 0x000fe200078c08ff */
[----:B------:R-:W1:Y:S01]  /*1aa40*/  LDCU UR7, c[0x0][0x3b0] ;  /* 0x00007600ff0777ac */ /* 0x000e620008000800 */
[----:B----4-:R-:W-:-:S02]  /*1aa50*/  ISETP.GE.AND P4, PT, R21, RZ, PT ;  /* 0x000000ff1500720c */ /* 0x010fc40003f86270 */
[----:B------:R-:W3:Y:S04]  /*1aa60*/  LDL R21, [R1+0x1218] ;  /* 0x0012180001157983 */ /* 0x000ee80000100800 */
[----:B------:R-:W-:Y:S07]  /*1aa70*/  STL [R1+0x284], R18 ;  /* 0x0002841201007387 */ /* 0x000fee0000100800 */
[----:B------:R-:W-:Y:S01]  /*1aa80*/  @!P4 IMAD.MOV R4, RZ, RZ, -R4 ;  /* 0x000000ffff04c224 */ /* 0x000fe200078e0a04 */
[C---:B------:R-:W-:Y:S01]  /*1aa90*/  LEA R22, P4, R6.reuse, R72, 0x1 ;  /* 0x0000004806167211 */ /* 0x040fe200078808ff */
[----:B------:R4:W-:Y:S03]  /*1aaa0*/  STL [R1+0x7c], R34 ;  /* 0x00007c2201007387 */ /* 0x0009e60000100800 */
[----:B------:R-:W-:-:S02]  /*1aab0*/  LEA.HI.X.SX32 R40, R6, R69, 0x1, P4 ;  /* 0x0000004506287211 */ /* 0x000fc400020f0eff */
[----:B------:R-:W-:Y:S01]  /*1aac0*/  SEL R6, R73, R4, !P1 ;  /* 0x0000000449067207 */ /* 0x000fe20004800000 */
[----:B------:R-:W-:Y:S01]  /*1aad0*/  @P0 IMAD.MOV.U32 R4, RZ, RZ, R22 ;  /* 0x000000ffff040224 */ /* 0x000fe200078e0016 */
[----:B----4-:R-:W4:Y:S04]  /*1aae0*/  LDL R34, [R1+0x123c] ;  /* 0x00123c0001227983 */ /* 0x010f280000100800 */
[----:B------:R-:W4:Y:S04]  /*1aaf0*/  LDL.LU R18, [R1+0x20c] ;  /* 0x00020c0001127983 */ /* 0x000f280000300800 */
[----:B------:R0:W-:Y:S02]  /*1ab00*/  STL [R1+0x80], R38 ;  /* 0x0000802601007387 */ /* 0x0001e40000100800 */
[----:B0-----:R-:W-:Y:S01]  /*1ab10*/  LEA.HI.X.SX32 R38, R5, R69, 0x1, P6 ;  /* 0x0000004505267211 */ /* 0x001fe200030f0eff */
[----:B------:R-:W-:-:S05]  /*1ab20*/  @P0 IMAD.MOV.U32 R5, RZ, RZ, R40 ;  /* 0x000000ffff050224 */ /* 0x000fca00078e0028 */
[----:B------:R0:W4:Y:S02]  /*1ab30*/  @P0 LDG.E.U16 R39, desc[UR20][R4.64] ;  /* 0x0000001404270981 */ /* 0x000124000c1e1500 */
[----:B0-----:R-:W-:Y:S02]  /*1ab40*/  @P0 IMAD.MOV.U32 R4, RZ, RZ, R37 ;  /* 0x000000ffff040224 */ /* 0x001fe400078e0025 */
[----:B------:R-:W-:-:S05]  /*1ab50*/  @P0 IMAD.MOV.U32 R5, RZ, RZ, R38 ;  /* 0x000000ffff050224 */ /* 0x000fca00078e0026 */
[----:B------:R0:W4:Y:S01]  /*1ab60*/  @P0 LDG.E.U16 R7, desc[UR20][R4.64] ;  /* 0x0000001404070981 */ /* 0x000122000c1e1500 */
[----:B--2---:R-:W-:-:S03]  /*1ab70*/  ISETP.GT.U32.AND P3, PT, R68, R32, PT ;  /* 0x000000204400720c */ /* 0x004fc60003f64070 */
[----:B------:R2:W-:Y:S01]  /*1ab80*/  STL [R1+0x80c], R22 ;  /* 0x00080c1601007387 */ /* 0x0005e20000100800 */
[----:B------:R-:W-:Y:S01]  /*1ab90*/  ISETP.GE.AND P4, PT, R25, RZ, PT ;  /* 0x000000ff1900720c */ /* 0x000fe20003f86270 */
[----:B------:R-:W-:Y:S01]  /*1aba0*/  IMAD R6, R6, UR5, RZ ;  /* 0x0000000506067c24 */ /* 0x000fe2000f8e02ff */
[----:B------:R-:W-:Y:S01]  /*1abb0*/  PRMT R30, RZ, 0x7610, R30 ;  /* 0x00007610ff1e7816 */ /* 0x000fe2000000001e */
[----:B------:R-:W-:Y:S01]  /*1abc0*/  STL [R1+0x270], R36 ;  /* 0x0002702401007387 */ /* 0x000fe20000100800 */
[----:B------:R-:W-:Y:S01]  /*1abd0*/  ISETP.GT.U32.AND P5, PT, R68, R35, PT ;  /* 0x000000234400720c */ /* 0x000fe20003fa4070 */
[----:B0-----:R-:W-:Y:S01]  /*1abe0*/  IMAD.MOV.U32 R4, RZ, RZ, R36 ;  /* 0x000000ffff047224 */ /* 0x001fe200078e0024 */
[----:B------:R-:W0:Y:S01]  /*1abf0*/  LDCU UR5, c[0x0][0x3b0] ;  /* 0x00007600ff0577ac */ /* 0x000e220008000800 */
[----:B------:R-:W-:Y:S04]  /*1ac00*/  STL [R1+0x83c], R37 ;  /* 0x00083c2501007387 */ /* 0x000fe80000100800 */
[----:B------:R-:W-:Y:S04]  /*1ac10*/  STL [R1+0x808], R40 ;  /* 0x0008082801007387 */ /* 0x000fe80000100800 */
[----:B------:R-:W4:Y:S04]  /*1ac20*/  LDL.LU R25, [R1+0x1e4] ;  /* 0x0001e40001197983 */ /* 0x000f280000300800 */
[----:B------:R-:W-:Y:S04]  /*1ac30*/  STL [R1+0x838], R38 ;  /* 0x0008382601007387 */ /* 0x000fe80000100800 */
[----:B--2---:R-:W2:Y:S01]  /*1ac40*/  LDL.LU R22, [R1+0x1bc] ;  /* 0x0001bc0001167983 */ /* 0x004ea20000300800 */
[----:B------:R-:W-:Y:S01]  /*1ac50*/  @!P3 IMAD.IADD R32, R32, 0x1, -R68 ;  /* 0x000000012020b824 */ /* 0x000fe200078e0a44 */
[----:B---3--:R-:W-:-:S02]  /*1ac60*/  ISETP.GE.AND P3, PT, R21, RZ, PT ;  /* 0x000000ff1500720c */ /* 0x008fc40003f66270 */
[----:B----4-:R3:W-:Y:S02]  /*1ac70*/  STL [R1+0x74], R7 ;  /* 0x0000740701007387 */ /* 0x0107e40000100800 */
[----:B---3--:R-:W-:-:S04]  /*1ac80*/  LEA R7, P6, R6, R72, 0x1 ;  /* 0x0000004806077211 */ /* 0x008fc800078c08ff */
[----:B------:R-:W-:Y:S01]  /*1ac90*/  LEA.HI.X.SX32 R21, R6, R69, 0x1, P6 ;  /* 0x0000004506157211 */ /* 0x000fe200030f0eff */
[----:B------:R3:W-:Y:S01]  /*1aca0*/  STL [R1+0x86c], R7 ;  /* 0x00086c0701007387 */ /* 0x0007e20000100800 */
[----:B------:R-:W-:-:S03]  /*1acb0*/  @P0 IMAD.MOV.U32 R6, RZ, RZ, R7 ;  /* 0x000000ffff060224 */ /* 0x000fc600078e0007 */
[----:B---3--:R-:W-:-:S05]  /*1acc0*/  @P0 IMAD.MOV.U32 R7, RZ, RZ, R21 ;  /* 0x000000ffff070224 */ /* 0x008fca00078e0015 */
[----:B------:R3:W4:Y:S01]  /*1acd0*/  @P0 LDG.E.U16 R30, desc[UR20][R6.64] ;  /* 0x00000014061e0981 */ /* 0x000722000c1e1500 */
[----:B------:R-:W-:-:S05]  /*1ace0*/  @!P5 IMAD.IADD R35, R35, 0x1, -R68 ;  /* 0x000000012323d824 */ /* 0x000fca00078e0a44 */
[C---:B------:R-:W-:Y:S01]  /*1acf0*/  ISETP.GT.U32.AND P5, PT, R68.reuse, R35, PT ;  /* 0x000000234400720c */ /* 0x040fe20003fa4070 */
[----:B------:R-:W-:Y:S01]  /*1ad00*/  @!P4 IMAD.MOV R4, RZ, RZ, -R4 ;  /* 0x000000ffff04c224 */ /* 0x000fe200078e0a04 */
[----:B------:R-:W-:-:S04]  /*1ad10*/  ISETP.GT.U32.AND P4, PT, R68, R32, PT ;  /* 0x000000204400720c */ /* 0x000fc80003f84070 */
[----:B------:R-:W-:-:S07]  /*1ad20*/  SEL R4, R73, R4, !P1 ;  /* 0x0000000449047207 */ /* 0x000fce0004800000 */
[----:B------:R-:W-:-:S04]  /*1ad30*/  @!P5 IMAD.IADD R35, R35, 0x1, -R68 ;  /* 0x000000012323d824 */ /* 0x000fc800078e0a44 */
[----:B------:R-:W-:Y:S01]  /*1ad40*/  IMAD.MOV.U32 R5, RZ, RZ, R35 ;  /* 0x000000ffff057224 */ /* 0x000fe200078e0023 */
[----:B------:R-:W-:Y:S01]  /*1ad50*/  ISETP.GE.AND P5, PT, R34, RZ, PT ;  /* 0x000000ff2200720c */ /* 0x000fe20003fa6270 */
[----:B------:R-:W-:Y:S02]  /*1ad60*/  IMAD R4, R4, UR12, RZ ;  /* 0x0000000c04047c24 */ /* 0x000fe4000f8e02ff */
[----:B------:R-:W-:Y:S02]  /*1ad70*/  @!P4 IMAD.IADD R32, R32, 0x1, -R68 ;  /* 0x000000012020c824 */ /* 0x000fe400078e0a44 */
[----:B------:R-:W-:Y:S01]  /*1ad80*/  @!P3 IMAD.MOV R5, RZ, RZ, -R5 ;  /* 0x000000ffff05b224 */ /* 0x000fe200078e0a05 */
[----:B---3--:R-:W-:Y:S01]  /*1ad90*/  LEA R6, P3, R4, R72, 0x1 ;  /* 0x0000004804067211 */ /* 0x008fe200078608ff */
[----:B------:R3:W-:Y:S01]  /*1ada0*/  STL [R1+0x254], R35 ;  /* 0x0002542301007387 */ /* 0x0007e20000100800 */
[----:B------:R-:W-:Y:S01]  /*1adb0*/  PRMT R29, RZ, 0x7610, R29 ;  /* 0x00007610ff1d7816 */ /* 0x000fe2000000001d */
[----:B------:R-:W0:Y:S01]  /*1adc0*/  LDCU UR12, c[0x0][0x3b0] ;  /* 0x00007600ff0c77ac */ /* 0x000e220008000800 */
[----:B------:R-:W-:-:S02]  /*1add0*/  SEL R5, R73, R5, !P1 ;  /* 0x0000000549057207 */ /* 0x000fc40004800000 */
[----:B------:R-:W-:Y:S01]  /*1ade0*/  LEA.HI.X.SX32 R7, R4, R69, 0x1, P3 ;  /* 0x0000004504077211 */ /* 0x000fe200018f0eff */
[----:B------:R-:W-:Y:S02]  /*1adf0*/  IMAD.MOV.U32 R4, RZ, RZ, R32 ;  /* 0x000000ffff047224 */ /* 0x000fe400078e0020 */
[----:B------:R-:W-:Y:S01]  /*1ae00*/  IMAD R5, R5, UR4, RZ ;  /* 0x0000000405057c24 */ /* 0x000fe2000f8e02ff */
[----:B------:R1:W-:Y:S01]  /*1ae10*/  STL [R1+0x868], R21 ;  /* 0x0008681501007387 */ /* 0x0003e20000100800 */
[----:B------:R-:W-:Y:S01]  /*1ae20*/  @!P5 IMAD.MOV R4, RZ, RZ, -R4 ;  /* 0x000000ffff04d224 */ /* 0x000fe200078e0a04 */
[----:B------:R-:W-:Y:S01]  /*1ae30*/  PRMT R13, RZ, 0x7610, R13 ;  /* 0x00007610ff0d7816 */ /* 0x000fe2000000000d */
[----:B------:R-:W0:Y:S01]  /*1ae40*/  LDCU UR4, c[0x0][0x3b0] ;  /* 0x00007600ff0477ac */ /* 0x000e220008000800 */
[----:B---3--:R-:W-:Y:S01]  /*1ae50*/  LEA R35, P5, R5, R72, 0x1 ;  /* 0x0000004805237211 */ /* 0x008fe200078a08ff */
[----:B------:R0:W3:Y:S01]  /*1ae60*/  @P0 LDG.E.U16 R29, desc[UR20][R6.64] ;  /* 0x00000014061d0981 */ /* 0x0000e2000c1e1500 */
[----:B------:R-:W-:-:S02]  /*1ae70*/  SEL R4, R73, R4, !P1 ;  /* 0x0000000449047207 */ /* 0x000fc40004800000 */
[----:B------:R-:W-:Y:S01]  /*1ae80*/  LEA.HI.X.SX32 R36, R5, R69, 0x1, P5 ;  /* 0x0000004505247211 */ /* 0x000fe200028f0eff */
[----:B-1----:R-:W3:Y:S04]  /*1ae90*/  LDL.LU R21, [R1+0x1b0] ;  /* 0x0001b00001157983 */ /* 0x002ee80000300800 */
[----:B------:R-:W-:Y:S01]  /*1aea0*/  @P0 IMAD.MOV.U32 R5, RZ, RZ, R36 ;  /* 0x000000ffff050224 */ /* 0x000fe200078e0024 */
[----:B----4-:R1:W-:Y:S04]  /*1aeb0*/  STL [R1+0x70], R30 ;  /* 0x0000701e01007387 */ /* 0x0103e80000100800 */
[----:B-1----:R-:W4:Y:S04]  /*1aec0*/  LDL R30, [R1+0x124c] ;  /* 0x00124c00011e7983 */ /* 0x002f280000100800 */
[----:B------:R-:W-:Y:S04]  /*1aed0*/  STL [R1+0x78], R39 ;  /* 0x0000782701007387 */ /* 0x000fe80000100800 */
[----:B------:R0:W-:Y:S02]  /*1aee0*/  STL [R1+0x89c], R6 ;  /* 0x00089c0601007387 */ /* 0x0001e40000100800 */
[----:B0-----:R-:W-:Y:S01]  /*1aef0*/  IMAD R6, R4, UR5, RZ ;  /* 0x0000000504067c24 */ /* 0x001fe2000f8e02ff */
[----:B------:R-:W-:Y:S01]  /*1af00*/  ISETP.GT.U32.AND P6, PT, R68, R18, PT ;  /* 0x000000124400720c */ /* 0x000fe20003fc4070 */
[----:B------:R-:W-:Y:S01]  /*1af10*/  @P0 IMAD.MOV.U32 R4, RZ, RZ, R35 ;  /* 0x000000ffff040224 */ /* 0x000fe200078e0023 */
[----:B------:R0:W-:Y:S01]  /*1af20*/  STL [R1+0x230], R32 ;  /* 0x0002302001007387 */ /* 0x0001e20000100800 */
[----:B------:R-:W-:Y:S01]  /*1af30*/  PRMT R33, RZ, 0x7610, R33 ;  /* 0x00007610ff217816 */ /* 0x000fe20000000021 */
[----:B------:R-:W1:Y:S02]  /*1af40*/  LDCU UR5, c[0x0][0x3b0] ;  /* 0x00007600ff0577ac */ /* 0x000e640008000800 */
[----:B------:R-:W4:Y:S04]  /*1af50*/  @P0 LDG.E.U16 R13, desc[UR20][R4.64] ;  /* 0x00000014040d0981 */ /* 0x000f28000c1e1500 */
[----:B------:R1:W-:Y:S03]  /*1af60*/  STL [R1+0x898], R7 ;  /* 0x0008980701007387 */ /* 0x0003e60000100800 */
[----:B------:R-:W-:Y:S01]  /*1af70*/  @!P6 IMAD.IADD R18, R18, 0x1, -R68 ;  /* 0x000000011212e824 */ /* 0x000fe200078e0a44 */
[----:B------:R-:W4:Y:S01]  /*1af80*/  LDL R34, [R1+0x127c] ;  /* 0x00127c0001227983 */ /* 0x000f220000100800 */
[----:B--2---:R-:W-:-:S03]  /*1af90*/  ISETP.GT.U32.AND P6, PT, R68, R22, PT ;  /* 0x000000164400720c */ /* 0x004fc60003fc4070 */
[----:B------:R-:W-:Y:S01]  /*1afa0*/  ISETP.GT.U32.AND P3, PT, R68, R18, PT ;  /* 0x000000124400720c */ /* 0x000fe20003f64070 */
[----:B0-----:R-:W2:Y:S04]  /*1afb0*/  LDL R32, [R1+0x1284] ;  /* 0x0012840001207983 */ /* 0x001ea80000100800 */
[----:B---3--:R0:W-:Y:S05]  /*1afc0*/  STL [R1+0x6c], R29 ;  /* 0x00006c1d01007387 */ /* 0x0081ea0000100800 */
[----:B------:R-:W-:Y:S01]  /*1afd0*/  @!P6 IMAD.IADD R22, R22, 0x1, -R68 ;  /* 0x000000011616e824 */ /* 0x000fe200078e0a44 */
[----:B-1----:R-:W-:-:S02]  /*1afe0*/  LEA R7, P6, R6, R72, 0x1 ;  /* 0x0000004806077211 */ /* 0x002fc400078c08ff */
[----:B------:R-:W-:Y:S01]  /*1aff0*/  @!P3 IMAD.IADD R18, R18, 0x1, -R68 ;  /* 0x000000011212b824 */ /* 0x000fe200078e0a44 */
[----:B0-----:R-:W3:Y:S01]  /*1b000*/  LDL.LU R29, [R1+0x1a0] ;  /* 0x0001a000011d7983 */ /* 0x001ee20000300800 */
[----:B------:R-:W-:-:S03]  /*1b010*/  LEA.HI.X.SX32 R6, R6, R69, 0x1, P6 ;  /* 0x0000004506067211 */ /* 0x000fc600030f0eff */
[----:B------:R-:W-:Y:S01]  /*1b020*/  STL [R1+0x8cc], R35 ;  /* 0x0008cc2301007387 */ /* 0x000fe20000100800 */
[----:B----4-:R-:W-:-:S03]  /*1b030*/  ISETP.GE.AND P5, PT, R30, RZ, PT ;  /* 0x000000ff1e00720c */ /* 0x010fc60003fa6270 */
[----:B------:R-:W4:Y:S04]  /*1b040*/  LDL R30, [R1+0x12ac] ;  /* 0x0012ac00011e7983 */ /* 0x000f280000100800 */
[----:B------:R-:W-:Y:S04]  /*1b050*/  STL [R1+0x8c8], R36 ;  /* 0x0008c82401007387 */ /* 0x000fe80000100800 */
[----:B------:R-:W-:Y:S04]  /*1b060*/  STL [R1+0x20c], R18 ;  /* 0x00020c1201007387 */ /* 0x000fe80000100800 */
[----:B------:R0:W-:Y:S04]  /*1b070*/  STL [R1+0x68], R13 ;  /* 0x0000680d01007387 */ /* 0x0001e80000100800 */
[----:B0-----:R-:W4:Y:S04]  /*1b080*/  LDL.LU R13, [R1+0x190] ;  /* 0x00019000010d7983 */ /* 0x001f280000300800 */
[----:B------:R0:W-:Y:S04]  /*1b090*/  STL [R1+0x8fc], R7 ;  /* 0x0008fc0701007387 */ /* 0x0001e80000100800 */
[----:B------:R1:W-:Y:S01]  /*1b0a0*/  STL [R1+0x8f8], R6 ;  /* 0x0008f80601007387 */ /* 0x0003e20000100800 */
[----:B0-----:R-:W-:-:S04]  /*1b0b0*/  @P0 LOP3.LUT R7, R7, R6, RZ, 0x3c, !PT ;  /* 0x0000000607070212 */ /* 0x001fc800078e3cff */
[----:B-1----:R-:W-:-:S04]  /*1b0c0*/  @P0 LOP3.LUT R6, R7, R6, RZ, 0x3c, !PT ;  /* 0x0000000607060212 */ /* 0x002fc800078e3cff */
[----:B------:R-:W-:-:S05]  /*1b0d0*/  @P0 LOP3.LUT R7, R7, R6, RZ, 0x3c, !PT ;  /* 0x0000000607070212 */ /* 0x000fca00078e3cff */
[----:B------:R0:W4:Y:S01]  /*1b0e0*/  @P0 LDG.E.U16 R33, desc[UR20][R6.64] ;  /* 0x0000001406210981 */ /* 0x000122000c1e1500 */
[C---:B------:R-:W-:Y:S02]  /*1b0f0*/  ISETP.GT.U32.AND P4, PT, R68.reuse, R25, PT ;  /* 0x000000194400720c */ /* 0x040fe40003f84070 */
[----:B------:R-:W-:-:S11]  /*1b100*/  ISETP.GT.U32.AND P3, PT, R68, R21, PT ;  /* 0x000000154400720c */ /* 0x000fd60003f64070 */
[----:B------:R-:W-:-:S05]  /*1b110*/  @!P4 IMAD.IADD R25, R25, 0x1, -R68 ;  /* 0x000000011919c824 */ /* 0x000fca00078e0a44 */
[C---:B------:R-:W-:Y:S01]  /*1b120*/  ISETP.GT.U32.AND P4, PT, R68.reuse, R25, PT ;  /* 0x000000194400720c */ /* 0x040fe20003f84070 */
[----:B------:R-:W-:Y:S01]  /*1b130*/  @!P3 IMAD.IADD R21, R21, 0x1, -R68 ;  /* 0x000000011515b824 */ /* 0x000fe200078e0a44 */
[----:B------:R-:W-:Y:S01]  /*1b140*/  ISETP.GT.U32.AND P6, PT, R68, R22, PT ;  /* 0x000000164400720c */ /* 0x000fe20003fc4070 */
[----:B------:R-:W-:-:S10]  /*1b150*/  IMAD.MOV.U32 R5, RZ, RZ, R18 ;  /* 0x000000ffff057224 */ /* 0x000fd400078e0012 */
[--C-:B------:R-:W-:Y:S01]  /*1b160*/  @!P4 IMAD.IADD R25, R25, 0x1, -R68.reuse ;  /* 0x000000011919c824 */ /* 0x100fe200078e0a44 */
[----:B------:R-:W-:Y:S02]  /*1b170*/  ISETP.GE.AND P4, PT, R34, RZ, PT ;  /* 0x000000ff2200720c */ /* 0x000fe40003f86270 */
[----:B------:R-:W-:Y:S01]  /*1b180*/  ISETP.GT.U32.AND P3, PT, R68, R21, PT ;  /* 0x000000154400720c */ /* 0x000fe20003f64070 */
[----:B------:R-:W-:Y:S02]  /*1b190*/  IMAD.MOV.U32 R4, RZ, RZ, R25 ;  /* 0x000000ffff047224 */ /* 0x000fe400078e0019 */
[----:B------:R-:W-:Y:S01]  /*1b1a0*/  @!P5 IMAD.MOV R5, RZ, RZ, -R5 ;  /* 0x000000ffff05d224 */ /* 0x000fe200078e0a05 */
[----:B--2---:R-:W-:Y:S01]  /*1b1b0*/  ISETP.GE.AND P5, PT, R32, RZ, PT ;  /* 0x000000ff2000720c */ /* 0x004fe20003fa6270 */
[----:B------:R-:W-:-:S06]  /*1b1c0*/  @!P6 IMAD.IADD R22, R22, 0x1, -R68 ;  /* 0x000000011616e824 */ /* 0x000fcc00078e0a44 */
[----:B------:R-:W-:Y:S01]  /*1b1d0*/  @!P4 IMAD.MOV R4, RZ, RZ, -R4 ;  /* 0x000000ffff04c224 */ /* 0x000fe200078e0a04 */
[----:B---3--:R-:W-:Y:S02]  /*1b1e0*/  ISETP.GT.U32.AND P4, PT, R68, R29, PT ;  /* 0x0000001d4400720c */ /* 0x008fe40003f84070 */
[C---:B0-----:R-:W-:Y:S02]  /*1b1f0*/  SEL R6, R73.reuse, R5, !P1 ;  /* 0x0000000549067207 */ /* 0x041fe40004800000 */
[----:B------:R-:W-:Y:S01]  /*1b200*/  SEL R4, R73, R4, !P1 ;  /* 0x0000000449047207 */ /* 0x000fe20004800000 */
[----:B------:R-:W-:Y:S01]  /*1b210*/  @!P3 IMAD.IADD R21, R21, 0x1, -R68 ;  /* 0x000000011515b824 */ /* 0x000fe200078e0a44 */
[----:B------:R0:W-:Y:S01]  /*1b220*/  STL [R1+0x1e4], R25 ;  /* 0x0001e41901007387 */ /* 0x0001e20000100800 */
[----:B------:R-:W-:Y:S01]  /*1b230*/  IMAD R7, R6, UR4, RZ ;  /* 0x0000000406077c24 */ /* 0x000fe2000f8e02ff */
[----:B------:R-:W-:Y:S01]  /*1b240*/  PRMT R26, RZ, 0x7610, R26 ;  /* 0x00007610ff1a7816 */ /* 0x000fe2000000001a */
[----:B------:R-:W-:Y:S01]  /*1b250*/  IMAD.MOV.U32 R5, RZ, RZ, R22 ;  /* 0x000000ffff057224 */ /* 0x000fe200078e0016 */
[----:B------:R-:W2:Y:S01]  /*1b260*/  LDL.LU R18, [R1+0x178] ;  /* 0x0001780001127983 */ /* 0x000ea20000300800 */
[----:B------:R-:W-:Y:S01]  /*1b270*/  IMAD R6, R4, UR5, RZ ;  /* 0x0000000504067c24 */ /* 0x000fe2000f8e02ff */
[----:B------:R-:W-:Y:S01]  /*1b280*/  PRMT R9, RZ, 0x7610, R9 ;  /* 0x00007610ff097816 */ /* 0x000fe20000000009 */
[----:B------:R-:W-:Y:S01]  /*1b290*/  @!P5 IMAD.MOV R5, RZ, RZ, -R5 ;  /* 0x000000ffff05d224 */ /* 0x000fe200078e0a05 */
[----:B------:R-:W-:Y:S01]  /*1b2a0*/  PRMT R31, RZ, 0x7610, R31 ;  /* 0x00007610ff1f7816 */ /* 0x000fe2000000001f */
[----:B------:R-:W-:Y:S01]  /*1b2b0*/  @!P4 IMAD.IADD R29, R29, 0x1, -R68 ;  /* 0x000000011d1dc824 */ /* 0x000fe200078e0a44 */
[----:B0-----:R-:W3:Y:S01]  /*1b2c0*/  LDL.LU R25, [R1+0x15c] ;  /* 0x00015c0001197983 */ /* 0x001ee20000300800 */
[----:B------:R-:W-:Y:S01]  /*1b2d0*/  IMAD.MOV.U32 R4, RZ, RZ, R21 ;  /* 0x000000ffff047224 */ /* 0x000fe200078e0015 */
[C---:B------:R-:W-:Y:S01]  /*1b2e0*/  LEA R32, P5, R7.reuse, R72, 0x1 ;  /* 0x0000004807207211 */ /* 0x040fe200078a08ff */
[----:B------:R-:W0:Y:S01]  /*1b2f0*/  LDCU UR4, c[0x0][0x3b0] ;  /* 0x00007600ff0477ac */ /* 0x000e220008000800 */
[----:B------:R-:W-:Y:S01]  /*1b300*/  STL [R1+0x1bc], R22 ;  /* 0x0001bc1601007387 */ /* 0x000fe20000100800 */
[----:B------:R-:W-:Y:S01]  /*1b310*/  PRMT R23, RZ, 0x7610, R23 ;  /* 0x00007610ff177816 */ /* 0x000fe20000000017 */
[----:B------:R-:W1:Y:S02]  /*1b320*/  LDCU UR5, c[0x0][0x3b0] ;  /* 0x00007600ff0577ac */ /* 0x000e640008000800 */
[----:B------:R0:W-:Y:S01]  /*1b330*/  STL [R1+0x1b0], R21 ;  /* 0x0001b01501007387 */ /* 0x0001e20000100800 */
[----:B------:R-:W-:-:S03]  /*1b340*/  LEA.HI.X.SX32 R7, R7, R69, 0x1, P5 ;  /* 0x0000004507077211 */ /* 0x000fc600028f0eff */
[----:B------:R-:W2:Y:S01]  /*1b350*/  LDL R34, [R1+0x12b4] ;  /* 0x0012b40001227983 */ /* 0x000ea20000100800 */
[----:B0-----:R-:W-:-:S04]  /*1b360*/  LEA R21, P4, R6, R72, 0x1 ;  /* 0x0000004806157211 */ /* 0x001fc800078808ff */
[----:B------:R-:W-:Y:S01]  /*1b370*/  LEA.HI.X.SX32 R22, R6, R69, 0x1, P4 ;  /* 0x0000004506167211 */ /* 0x000fe200020f0eff */
[----:B------:R-:W-:-:S05]  /*1b380*/  @P0 IMAD.MOV.U32 R6, RZ, RZ, R32 ;  /* 0x000000ffff060224 */ /* 0x000fca00078e0020 */
[----:B------:R0:W2:Y:S02]  /*1b390*/  @P0 LDG.E.U16 R26, desc[UR20][R6.64] ;  /* 0x00000014061a0981 */ /* 0x0000a4000c1e1500 */
[----:B0-----:R-:W-:Y:S01]  /*1b3a0*/  @P0 IMAD.MOV.U32 R6, RZ, RZ, R21 ;  /* 0x000000ffff060224 */ /* 0x001fe200078e0015 */
[----:B----4-:R-:W-:Y:S02]  /*1b3b0*/  ISETP.GE.AND P6, PT, R30, RZ, PT ;  /* 0x000000ff1e00720c */ /* 0x010fe40003fc6270 */
[----:B------:R-:W4:Y:S04]  /*1b3c0*/  LDL R30, [R1+0x1248] ;  /* 0x00124800011e7983 */ /* 0x000f280000100800 */
[----:B------:R-:W-:Y:S04]  /*1b3d0*/  STL [R1+0x92c], R32 ;  /* 0x00092c2001007387 */ /* 0x000fe80000100800 */
[----:B------:R-:W-:Y:S04]  /*1b3e0*/  STL [R1+0x64], R33 ;  /* 0x0000642101007387 */ /* 0x000fe80000100800 */
[----:B------:R-:W-:Y:S04]  /*1b3f0*/  STL [R1+0x95c], R21 ;  /* 0x00095c1501007387 */ /* 0x000fe80000100800 */
[----:B------:R0:W-:Y:S02]  /*1b400*/  STL [R1+0x928], R7 ;  /* 0x0009280701007387 */ /* 0x0001e40000100800 */
[----:B0-----:R-:W-:-:S05]  /*1b410*/  @P0 IMAD.MOV.U32 R7, RZ, RZ, R22 ;  /* 0x000000ffff070224 */ /* 0x001fca00078e0016 */
[----:B------:R-:W2:Y:S01]  /*1b420*/  @P0 LDG.E.U16 R9, desc[UR20][R6.64] ;  /* 0x0000001406090981 */ /* 0x000ea2000c1e1500 */
[C---:B------:R-:W-:Y:S01]  /*1b430*/  ISETP.GT.U32.AND P3, PT, R68.reuse, R13, PT ;  /* 0x0000000d4400720c */ /* 0x040fe20003f64070 */
[----:B------:R-:W-:Y:S01]  /*1b440*/  @!P6 IMAD.MOV R4, RZ, RZ, -R4 ;  /* 0x000000ffff04e224 */ /* 0x000fe200078e0a04 */
[----:B------:R-:W-:Y:S02]  /*1b450*/  ISETP.GT.U32.AND P6, PT, R68, R29, PT ;  /* 0x0000001d4400720c */ /* 0x000fe40003fc4070 */
[C---:B------:R-:W-:Y:S02]  /*1b460*/  SEL R5, R73.reuse, R5, !P1 ;  /* 0x0000000549057207 */ /* 0x040fe40004800000 */
[----:B------:R-:W-:-:S03]  /*1b470*/  SEL R4, R73, R4, !P1 ;  /* 0x0000000449047207 */ /* 0x000fc60004800000 */
[----:B------:R-:W-:Y:S01]  /*1b480*/  IMAD R5, R5, UR7, RZ ;  /* 0x0000000705057c24 */ /* 0x000fe2000f8e02ff */
[----:B------:R0:W-:Y:S01]  /*1b490*/  STL [R1+0x958], R22 ;  /* 0x0009581601007387 */ /* 0x0001e20000100800 */
[----:B------:R-:W-:Y:S01]  /*1b4a0*/  IMAD R4, R4, UR12, RZ ;  /* 0x0000000c04047c24 */ /* 0x000fe2000f8e02ff */
[----:B------:R-:W1:Y:S01]  /*1b4b0*/  LDCU UR7, c[0x0][0x3b0] ;  /* 0x00007600ff0777ac */ /* 0x000e620008000800 */
[--C-:B------:R-:W-:Y:S01]  /*1b4c0*/  @!P3 IMAD.IADD R13, R13, 0x1, -R68.reuse ;  /* 0x000000010d0db824 */ /* 0x100fe200078e0a44 */
[----:B------:R-:W3:Y:S01]  /*1b4d0*/  LDL R21, [R1+0x1028] ;  /* 0x0010280001157983 */ /* 0x000ee20000100800 */
[----:B------:R-:W-:Y:S01]  /*1b4e0*/  LEA R32, P3, R5, R72, 0x1 ;  /* 0x0000004805207211 */ /* 0x000fe200078608ff */
[----:B------:R-:W-:Y:S01]  /*1b4f0*/  @!P6 IMAD.IADD R29, R29, 0x1, -R68 ;  /* 0x000000011d1de824 */ /* 0x000fe200078e0a44 */
[----:B------:R-:W-:Y:S01]  /*1b500*/  PRMT R27, RZ, 0x7610, R27 ;  /* 0x00007610ff1b7816 */ /* 0x000fe2000000001b */
[----:B------:R-:W1:Y:S01]  /*1b510*/  LDCU UR12, c[0x0][0x3b0] ;  /* 0x00007600ff0c77ac */ /* 0x000e620008000800 */
[----:B0-----:R-:W3:Y:S01]  /*1b520*/  LDL R22, [R1+0x1198] ;  /* 0x0011980001167983 */ /* 0x001ee20000100800 */
[----:B------:R-:W-:-:S05]  /*1b530*/  LEA.HI.X.SX32 R33, R5, R69, 0x1, P3 ;  /* 0x0000004505217211 */ /* 0x000fca00018f0eff */
[----:B------:R-:W-:Y:S01]  /*1b540*/  @P0 IMAD.MOV.U32 R5, RZ, RZ, R33 ;  /* 0x000000ffff050224 */ /* 0x000fe200078e0021 */
[----:B--2---:R0:W-:Y:S04]  /*1b550*/  STL [R1+0x5c], R9 ;  /* 0x00005c0901007387 */ /* 0x0041e80000100800 */
[----:B0-----:R-:W2:Y:S04]  /*1b560*/  LDL.LU R9, [R1+0x110] ;  /* 0x0001100001097983 */ /* 0x001ea80000300800 */
[----:B------:R0:W-:Y:S02]  /*1b570*/  STL [R1+0x60], R26 ;  /* 0x0000601a01007387 */ /* 0x0001e40000100800 */
[----:B0-----:R-:W-:-:S04]  /*1b580*/  LEA R26, P6, R4, R72, 0x1 ;  /* 0x00000048041a7211 */ /* 0x001fc800078c08ff */
[----:B------:R-:W-:Y:S01]  /*1b590*/  LEA.HI.X.SX32 R6, R4, R69, 0x1, P6 ;  /* 0x0000004504067211 */ /* 0x000fe200030f0eff */
[----:B------:R-:W-:-:S05]  /*1b5a0*/  @P0 IMAD.MOV.U32 R4, RZ, RZ, R32 ;  /* 0x000000ffff040224 */ /* 0x000fca00078e0020 */
[----:B------:R0:W2:Y:S02]  /*1b5b0*/  @P0 LDG.E.U16 R31, desc[UR20][R4.64] ;  /* 0x00000014041f0981 */ /* 0x0000a4000c1e1500 */
[----:B0-----:R-:W-:Y:S02]  /*1b5c0*/  @P0 IMAD.MOV.U32 R4, RZ, RZ, R26 ;  /* 0x000000ffff040224 */ /* 0x001fe400078e001a */
[----:B------:R-:W-:-:S05]  /*1b5d0*/  @P0 IMAD.MOV.U32 R5, RZ, RZ, R6 ;  /* 0x000000ffff050224 */ /* 0x000fca00078e0006 */
[----:B------:R0:W2:Y:S01]  /*1b5e0*/  @P0 LDG.E.U16 R23, desc[UR20][R4.64] ;  /* 0x0000001404170981 */ /* 0x0000a2000c1e1500 */
[----:B------:R-:W-:-:S13]  /*1b5f0*/  ISETP.GT.U32.AND P5, PT, R68, R18, PT ;  /* 0x000000124400720c */ /* 0x000fda0003fa4070 */
[--C-:B------:R-:W-:Y:S01]  /*1b600*/  @!P5 IMAD.IADD R18, R18, 0x1, -R68.reuse ;  /* 0x000000011212d824 */ /* 0x100fe200078e0a44 */
[----:B------:R-:W-:Y:S01]  /*1b610*/  ISETP.GT.U32.AND P5, PT, R68, R13, PT ;  /* 0x0000000d4400720c */ /* 0x000fe20003fa4070 */
[----:B------:R-:W-:Y:S04]  /*1b620*/  STL [R1+0x98c], R32 ;  /* 0x00098c2001007387 */ /* 0x000fe80000100800 */
[----:B------:R-:W-:Y:S04]  /*1b630*/  STL [R1+0x1a0], R29 ;  /* 0x0001a01d01007387 */ /* 0x000fe80000100800 */
[----:B------:R1:W-:Y:S04]  /*1b640*/  STL [R1+0x9bc], R26 ;  /* 0x0009bc1a01007387 */ /* 0x0003e80000100800 */
[----:B------:R-:W-:Y:S01]  /*1b650*/  STL [R1+0x988], R33 ;  /* 0x0009882101007387 */ /* 0x000fe20000100800 */
[----:B------:R-:W-:-:S03]  /*1b660*/  @!P5 IMAD.IADD R13, R13, 0x1, -R68 ;  /* 0x000000010d0dd824 */ /* 0x000fc600078e0a44 */
[----:B------:R-:W-:Y:S01]  /*1b670*/  STL [R1+0x9b8], R6 ;  /* 0x0009b80601007387 */ /* 0x000fe20000100800 */
[----:B0-----:R-:W-:-:S03]  /*1b680*/  IMAD.MOV.U32 R4, RZ, RZ, R13 ;  /* 0x000000ffff047224 */ /* 0x001fc600078e000d */
[----:B-1----:R-:W2:Y:S01]  /*1b690*/  LDL.LU R26, [R1+0x390] ;  /* 0x00039000011a7983 */ /* 0x002ea20000300800 */
[----:B---3--:R-:W-:Y:S02]  /*1b6a0*/  ISETP.GT.U32.AND P4, PT, R68, R25, PT ;  /* 0x000000194400720c */ /* 0x008fe40003f84070 */
[----:B------:R-:W-:Y:S02]  /*1b6b0*/  ISETP.GE.AND P3, PT, R34, RZ, PT ;  /* 0x000000ff2200720c */ /* 0x000fe40003f66270 */
[----:B----4-:R-:W-:Y:S01]  /*1b6c0*/  ISETP.GE.AND P6, PT, R30, RZ, PT ;  /* 0x000000ff1e00720c */ /* 0x010fe20003fc6270 */
[----:B------:R-:W-:Y:S01]  /*1b6d0*/  IMAD.MOV.U32 R5, RZ, RZ, R29 ;  /* 0x000000ffff057224 */ /* 0x000fe200078e001d */
[----:B--2---:R0:W-:Y:S04]  /*1b6e0*/  STL [R1+0x54], R23 ;  /* 0x0000541701007387 */ /* 0x0041e80000100800 */
[----:B0-----:R-:W2:Y:S04]  /*1b6f0*/  LDL.LU R23, [R1+0x394] ;  /* 0x0003940001177983 */ /* 0x001ea80000300800 */
[----:B------:R0:W-:Y:S04]  /*1b700*/  STL [R1+0x190], R13 ;  /* 0x0001900d01007387 */ /* 0x0001e80000100800 */
[----:B0-----:R-:W3:Y:S01]  /*1b710*/  LDL R13, [R1+0xf84] ;  /* 0x000f8400010d7983 */ /* 0x001ee20000100800 */
[----:B------:R-:W-:Y:S01]  /*1b720*/  @!P4 IMAD.IADD R25, R25, 0x1, -R68 ;  /* 0x000000011919c824 */ /* 0x000fe200078e0a44 */
[----:B------:R-:W-:Y:S01]  /*1b730*/  ISETP.GT.U32.AND P5, PT, R68, R18, PT ;  /* 0x000000124400720c */ /* 0x000fe20003fa4070 */
[----:B------:R-:W-:-:S03]  /*1b740*/  @!P3 IMAD.MOV R5, RZ, RZ, -R5 ;  /* 0x000000ffff05b224 */ /* 0x000fc600078e0a05 */
[C---:B------:R-:W-:Y:S01]  /*1b750*/  ISETP.GT.U32.AND P4, PT, R68.reuse, R25, PT ;  /* 0x000000194400720c */ /* 0x040fe20003f84070 */
[----:B------:R-:W-:Y:S01]  /*1b760*/  @!P6 IMAD.MOV R4, RZ, RZ, -R4 ;  /* 0x000000ffff04e224 */ /* 0x000fe200078e0a04 */
[C---:B------:R-:W-:Y:S02]  /*1b770*/  SEL R5, R73.reuse, R5, !P1 ;  /* 0x0000000549057207 */ /* 0x040fe40004800000 */
[----:B------:R-:W-:Y:S02]  /*1b780*/  ISETP.GT.U32.AND P3, PT, R68, R9, PT ;  /* 0x000000094400720c */ /* 0x000fe40003f64070 */
[----:B------:R-:W-:Y:S01]  /*1b790*/  SEL R4, R73, R4, !P1 ;  /* 0x0000000449047207 */ /* 0x000fe20004800000 */
[----:B------:R-:W-:Y:S02]  /*1b7a0*/  IMAD R6, R5, UR4, RZ ;  /* 0x0000000405067c24 */ /* 0x000fe4000f8e02ff */
[----:B------:R-:W-:Y:S02]  /*1b7b0*/  @!P5 IMAD.IADD R18, R18, 0x1, -R68 ;  /* 0x000000011212d824 */ /* 0x000fe400078e0a44 */
[----:B------:R-:W-:-:S02]  /*1b7c0*/  IMAD R4, R4, UR5, RZ ;  /* 0x0000000504047c24 */ /* 0x000fc4000f8e02ff */
[----:B------:R-:W-:Y:S01]  /*1b7d0*/  @!P4 IMAD.IADD R25, R25, 0x1, -R68 ;  /* 0x000000011919c824 */ /* 0x000fe200078e0a44 */
[CC--:B------:R-:W-:Y:S01]  /*1b7e0*/  LEA R7, P4, R6.reuse, R72.reuse, 0x1 ;  /* 0x0000004806077211 */ /* 0x0c0fe200078808ff */
[----:B------:R-:W-:Y:S01]  /*1b7f0*/  STL [R1+0x58], R31 ;  /* 0x0000581f01007387 */ /* 0x000fe20000100800 */
[----:B------:R-:W-:Y:S01]  /*1b800*/  ISETP.GE.AND P5, PT, R21, RZ, PT ;  /* 0x000000ff1500720c */ /* 0x000fe20003fa6270 */
[----:B------:R-:W-:Y:S01]  /*1b810*/  IMAD.MOV.U32 R5, RZ, RZ, R18 ;  /* 0x000000ffff057224 */ /* 0x000fe200078e0012 */
[----:B------:R-:W-:Y:S01]  /*1b820*/  LEA.HI.X.SX32 R6, R6, R69, 0x1, P4 ;  /* 0x0000004506067211 */ /* 0x000fe200020f0eff */
[----:B------:R0:W-:Y:S01]  /*1b830*/  STL [R1+0x178], R18 ;  /* 0x0001781201007387 */ /* 0x0001e20000100800 */
[----:B------:R-:W-:Y:S01]  /*1b840*/  @!P3 IMAD.IADD R9, R9, 0x1, -R68 ;  /* 0x000000010909b824 */ /* 0x000fe200078e0a44 */
[----:B------:R-:W-:Y:S01]  /*1b850*/  LEA R21, P3, R4, R72, 0x1 ;  /* 0x0000004804157211 */ /* 0x000fe200078608ff */
[----:B------:R-:W1:Y:S01]  /*1b860*/  LDCU UR4, c[0x0][0x3b0] ;  /* 0x00007600ff0477ac */ /* 0x000e620008000800 */
[----:B------:R-:W-:-:S02]  /*1b870*/  ISETP.GE.AND P6, PT, R22, RZ, PT ;  /* 0x000000ff1600720c */ /* 0x000fc40003fc6270 */
[----:B------:R-:W-:Y:S01]  /*1b880*/  PRMT R16, RZ, 0x7610, R16 ;  /* 0x00007610ff107816 */ /* 0x000fe20000000010 */
[----:B------:R-:W4:Y:S01]  /*1b890*/  LDCU UR5, c[0x0][0x3b0] ;  /* 0x00007600ff0577ac */ /* 0x000f220008000800 */
[----:B0-----:R-:W2:Y:S04]  /*1b8a0*/  LDL.LU R18, [R1+0x39c] ;  /* 0x00039c0001127983 */ /* 0x001ea80000300800 */
[----:B------:R-:W-:Y:S04]  /*1b8b0*/  STL [R1+0x15c], R25 ;  /* 0x00015c1901007387 */ /* 0x000fe80000100800 */
[----:B------:R0:W-:Y:S04]  /*1b8c0*/  STL [R1+0x9ec], R7 ;  /* 0x0009ec0701007387 */ /* 0x0001e80000100800 */
[----:B------:R-:W-:Y:S01]  /*1b8d0*/  STL [R1+0xa1c], R21 ;  /* 0x000a1c1501007387 */ /* 0x000fe20000100800 */
[----:B0-----:R-:W-:-:S03]  /*1b8e0*/  @P0 LOP3.LUT R7, R7, R6, RZ, 0x3c, !PT ;  /* 0x0000000607070212 */ /* 0x001fc600078e3cff */
[----:B------:R0:W-:Y:S01]  /*1b8f0*/  STL [R1+0x9e8], R6 ;  /* 0x0009e80601007387 */ /* 0x0001e20000100800 */
[----:B------:R-:W-:Y:S02]  /*1b900*/  LEA.HI.X.SX32 R22, R4, R69, 0x1, P3 ;  /* 0x0000004504167211 */ /* 0x000fe400018f0eff */
[----:B0-----:R-:W-:-:S04]  /*1b910*/  @P0 LOP3.LUT R6, R7, R6, RZ, 0x3c, !PT ;  /* 0x0000000607060212 */ /* 0x001fc800078e3cff */
[----:B------:R-:W-:Y:S02]  /*1b920*/  @P0 LOP3.LUT R7, R7, R6, RZ, 0x3c, !PT ;  /* 0x0000000607070212 */ /* 0x000fe400078e3cff */
[C---:B------:R-:W-:Y:S01]  /*1b930*/  ISETP.GT.U32.AND P4, PT, R68.reuse, R9, PT ;  /* 0x000000094400720c */ /* 0x040fe20003f84070 */
[----:B------:R-:W-:Y:S02]  /*1b940*/  @!P6 IMAD.MOV R5, RZ, RZ, -R5 ;  /* 0x000000ffff05e224 */ /* 0x000fe400078e0a05 */
[----:B------:R0:W4:Y:S01]  /*1b950*/  @P0 LDG.E.U16 R27, desc[UR20][R6.64] ;  /* 0x00000014061b0981 */ /* 0x000122000c1e1500 */
[----:B------:R-:W-:Y:S01]  /*1b960*/  IMAD.MOV.U32 R4, RZ, RZ, R25 ;  /* 0x000000ffff047224 */ /* 0x000fe200078e0019 */
[----:B------:R-:W-:-:S03]  /*1b970*/  ISETP.GT.U32.AND P6, PT, R68, R26, PT ;  /* 0x0000001a4400720c */ /* 0x000fc60003fc4070 */
[----:B------:R-:W-:Y:S02]  /*1b980*/  @!P5 IMAD.MOV R4, RZ, RZ, -R4 ;  /* 0x000000ffff04d224 */ /* 0x000fe400078e0a04 */
[----:B0-----:R-:W-:Y:S02]  /*1b990*/  @P0 IMAD.MOV.U32 R6, RZ, RZ, R21 ;  /* 0x000000ffff060224 */ /* 0x001fe400078e0015 */
[----:B------:R-:W-:-:S05]  /*1b9a0*/  @P0 IMAD.MOV.U32 R7, RZ, RZ, R22 ;  /* 0x000000ffff070224 */ /* 0x000fca00078e0016 */
[----:B------:R0:W4:Y:S01]  /*1b9b0*/  @P0 LDG.E.U16 R16, desc[UR20][R6.64] ;  /* 0x0000001406100981 */ /* 0x000122000c1e1500 */
[----:B------:R-:W-:Y:S01]  /*1b9c0*/  @!P4 IMAD.IADD R9, R9, 0x1, -R68 ;  /* 0x000000010909c824 */ /* 0x000fe200078e0a44 */
[C---:B0-----:R-:W-:Y:S02]  /*1b9d0*/  SEL R6, R73.reuse, R5, !P1 ;  /* 0x0000000549067207 */ /* 0x041fe40004800000 */
[----:B------:R-:W-:-:S03]  /*1b9e0*/  SEL R5, R73, R4, !P1 ;  /* 0x0000000449057207 */ /* 0x000fc60004800000 */
[----:B------:R-:W-:Y:S02]  /*1b9f0*/  IMAD R6, R6, UR7, RZ ;  /* 0x0000000706067c24 */ /* 0x000fe4000f8e02ff */
[----:B------:R-:W-:Y:S01]  /*1ba00*/  @!P6 IMAD.IADD R26, R26, 0x1, -R68 ;  /* 0x000000011a1ae824 */ /* 0x000fe200078e0a44 */
[----:B------:R-:W-:Y:S01]  /*1ba10*/  PRMT R28, RZ, 0x7610, R28 ;  /* 0x00007610ff1c7816 */ /* 0x000fe2000000001c */
[----:B------:R-:W-:Y:S01]  /*1ba20*/  IMAD.MOV.U32 R4, RZ, RZ, R9 ;  /* 0x000000ffff047224 */ /* 0x000fe200078e0009 */
[C---:B------:R-:W-:Y:S01]  /*1ba30*/  LEA R29, P6, R6.reuse, R72, 0x1 ;  /* 0x00000048061d7211 */ /* 0x040fe200078c08ff */
[----:B------:R-:W-:Y:S01]  /*1ba40*/  IMAD R5, R5, UR12, RZ ;  /* 0x0000000c05057c24 */ /* 0x000fe2000f8e02ff */
[----:B------:R-:W-:Y:S01]  /*1ba50*/  PRMT R7, RZ, 0x7610, R7 ;  /* 0x00007610ff077816 */ /* 0x000fe20000000007 */
[----:B------:R-:W-:Y:S01]  /*1ba60*/  STL [R1+0xa18], R22 ;  /* 0x000a181601007387 */ /* 0x000fe20000100800 */
[----:B------:R-:W-:Y:S01]  /*1ba70*/  LEA.HI.X.SX32 R30, R6, R69, 0x1, P6 ;  /* 0x00000045061e7211 */ /* 0x000fe200030f0eff */
[----:B------:R-:W0:Y:S01]  /*1ba80*/  LDCU UR7, c[0x0][0x3b0] ;  /* 0x00007600ff0777ac */ /* 0x000e220008000800 */
[----:B---3--:R-:W-:Y:S01]  /*1ba90*/  ISETP.GE.AND P5, PT, R13, RZ, PT ;  /* 0x000000ff0d00720c */ /* 0x008fe20003fa6270 */
[----:B------:R-:W3:-:S12]  /*1baa0*/  LDCU UR12, c[0x0][0x3b0] ;  /* 0x00007600ff0c77ac */ /* 0x000ed80008000800 */
[----:B------:R-:W-:Y:S01]  /*1bab0*/  @!P5 IMAD.MOV R4, RZ, RZ, -R4 ;  /* 0x000000ffff04d224 */ /* 0x000fe200078e0a04 */
[----:B------:R-:W-:-:S04]  /*1bac0*/  LEA R13, P5, R5, R72, 0x1 ;  /* 0x00000048050d7211 */ /* 0x000fc800078a08ff */
[----:B------:R-:W-:Y:S01]  /*1bad0*/  SEL R6, R73, R4, !P1 ;  /* 0x0000000449067207 */ /* 0x000fe20004800000 */
[----:B------:R-:W-:Y:S01]  /*1bae0*/  @P0 IMAD.MOV.U32 R4, RZ, RZ, R29 ;  /* 0x000000ffff040224 */ /* 0x000fe200078e001d */
[----:B------:R-:W-:Y:S01]  /*1baf0*/  LEA.HI.X.SX32 R21, R5, R69, 0x1, P5 ;  /* 0x0000004505157211 */ /* 0x000fe200028f0eff */
[----:B------:R-:W-:-:S05]  /*1bb00*/  @P0 IMAD.MOV.U32 R5, RZ, RZ, R30 ;  /* 0x000000ffff050224 */ /* 0x000fca00078e001e */
[----:B------:R0:W3:Y:S02]  /*1bb10*/  @P0 LDG.E.U16 R28, desc[UR20][R4.64] ;  /* 0x00000014041c0981 */ /* 0x0000e4000c1e1500 */
[----:B0-----:R-:W-:Y:S02]  /*1bb20*/  @P0 IMAD.MOV.U32 R4, RZ, RZ, R13 ;  /* 0x000000ffff040224 */ /* 0x001fe400078e000d */
[----:B------:R-:W-:-:S05]  /*1bb30*/  @P0 IMAD.MOV.U32 R5, RZ, RZ, R21 ;  /* 0x000000ffff050224 */ /* 0x000fca00078e0015 */
[----:B------:R0:W3:Y:S01]  /*1bb40*/  @P0 LDG.E.U16 R7, desc[UR20][R4.64] ;  /* 0x0000001404070981 */ /* 0x0000e2000c1e1500 */
[C---:B--2---:R-:W-:Y:S02]  /*1bb50*/  ISETP.GT.U32.AND P3, PT, R68.reuse, R23, PT ;  /* 0x000000174400720c */ /* 0x044fe40003f64070 */
[----:B------:R-:W-:-:S11]  /*1bb60*/  ISETP.GT.U32.AND P4, PT, R68, R26, PT ;  /* 0x0000001a4400720c */ /* 0x000fd60003f84070 */
[----:B------:R-:W-:-:S05]  /*1bb70*/  @!P3 IMAD.IADD R23, R23, 0x1, -R68 ;  /* 0x000000011717b824 */ /* 0x000fca00078e0a44 */
[----:B------:R-:W-:Y:S01]  /*1bb80*/  ISETP.GT.U32.AND P3, PT, R68, R23, PT ;  /* 0x000000174400720c */ /* 0x000fe20003f64070 */
[----:B-1----:R-:W-:Y:S01]  /*1bb90*/  IMAD R6, R6, UR4, RZ ;  /* 0x0000000406067c24 */ /* 0x002fe2000f8e02ff */
[----:B----4-:R1:W-:Y:S01]  /*1bba0*/  STL [R1+0x50], R27 ;  /* 0x0000501b01007387 */ /* 0x0103e20000100800 */
[----:B------:R-:W-:Y:S01]  /*1bbb0*/  @!P4 IMAD.IADD R26, R26, 0x1, -R68 ;  /* 0x000000011a1ac824 */ /* 0x000fe200078e0a44 */
[----:B0-----:R-:W-:-:S09]  /*1bbc0*/  PRMT R4, RZ, 0x7610, R4 ;  /* 0x00007610ff047816 */ /* 0x001fd20000000004 */
[----:B------:R-:W-:Y:S01]  /*1bbd0*/  @!P3 IMAD.IADD R23, R23, 0x1, -R68 ;  /* 0x000000011717b824 */ /* 0x000fe200078e0a44 */
[----:B------:R-:W-:Y:S01]  /*1bbe0*/  ISETP.GT.U32.AND P6, PT, R68, R18, PT ;  /* 0x000000124400720c */ /* 0x000fe20003fc4070 */
[----:B------:R-:W0:Y:S01]  /*1bbf0*/  LDCU UR4, c[0x0][0x3b0] ;  /* 0x00007600ff0477ac */ /* 0x000e220008000800 */
[----:B-1----:R-:W2:Y:S04]  /*1bc00*/  LDL R27, [R1+0xf94] ;  /* 0x000f9400011b7983 */ /* 0x002ea80000100800 */
[----:B------:R-:W4:Y:S04]  /*1bc10*/  LDL.LU R25, [R1+0x3a0] ;  /* 0x0003a00001197983 */ /* 0x000f280000300800 */
[----:B------:R-:W4:Y:S04]  /*1bc20*/  LDL R22, [R1+0xfb0] ;  /* 0x000fb00001167983 */ /* 0x000f280000100800 */
[----:B------:R1:W-:Y:S04]  /*1bc30*/  STL [R1+0x4c], R16 ;  /* 0x00004c1001007387 */ /* 0x0003e80000100800 */
[----:B-1----:R-:W4:Y:S04]  /*1bc40*/  LDL.LU R16, [R1+0x3a4] ;  /* 0x0003a40001107983 */ /* 0x002f280000300800 */
[----:B------:R1:W-:Y:S04]  /*1bc50*/  STL [R1+0x110], R9 ;  /* 0x0001100901007387 */ /* 0x0003e80000100800 */
[----:B-1----:R-:W4:Y:S04]  /*1bc60*/  LDL R9, [R1+0xfd0] ;  /* 0x000fd00001097983 */ /* 0x002f280000100800 */
[----:B------:R-:W-:Y:S04]  /*1bc70*/  STL [R1+0xa4c], R29 ;  /* 0x000a4c1d01007387 */ /* 0x000fe80000100800 */
[----:B------:R-:W-:Y:S04]  /*1bc80*/  STL [R1+0xa7c], R13 ;  /* 0x000a7c0d01007387 */ /* 0x000fe80000100800 */
[----:B------:R-:W-:Y:S04]  /*1bc90*/  STL [R1+0xa48], R30 ;  /* 0x000a481e01007387 */ /* 0x000fe80000100800 */
[----:B------:R1:W-:Y:S04]  /*1bca0*/  STL [R1+0xa78], R21 ;  /* 0x000a781501007387 */ /* 0x0003e80000100800 */
[----:B-1----:R-:W4:Y:S04]  /*1bcb0*/  LDL R21, [R1+0xff0] ;  /* 0x000ff00001157983 */ /* 0x002f280000100800 */
[----:B------:R-:W4:Y:S04]  /*1bcc0*/  LDL.LU R13, [R1+0x3a8] ;  /* 0x0003a800010d7983 */ /* 0x000f280000300800 */
        /* <DEDUP_REMOVED lines=11> */
[----:B--2---:R-:W-:Y:S01]  /*1bd80*/  ISETP.GE.AND P5, PT, R27, RZ, PT ;  /* 0x000000ff1b00720c */ /* 0x004fe20003fa6270 */
[----:B------:R-:W-:Y:S02]  /*1bd90*/  IMAD.MOV.U32 R5, RZ, RZ, R26 ;  /* 0x000000ffff057224 */ /* 0x000fe400078e001a */
[----:B------:R-:W-:Y:S01]  /*1bda0*/  @!P6 IMAD.IADD R18, R18, 0x1, -R68 ;  /* 0x000000011212e824 */ /* 0x000fe200078e0a44 */
[----:B----4-:R-:W-:-:S04]  /*1bdb0*/  ISETP.GE.AND P6, PT, R22, RZ, PT ;  /* 0x000000ff1600720c */ /* 0x010fc80003fc6270 */
[----:B------:R-:W-:Y:S01]  /*1bdc0*/  ISETP.GT.U32.AND P3, PT, R68, R18, PT ;  /* 0x000000124400720c */ /* 0x000fe20003f64070 */
[----:B------:R-:W2:Y:S04]  /*1bdd0*/  LDL.LU R22, [R1+0x3b0] ;  /* 0x0003b00001167983 */ /* 0x000ea80000300800 */
[----:B------:R-:W-:-:S05]  /*1bde0*/  @!P5 IMAD.MOV R5, RZ, RZ, -R5 ;  /* 0x000000ffff05d224 */ /* 0x000fca00078e0a05 */
[----:B------:R-:W-:Y:S02]  /*1bdf0*/  SEL R5, R73, R5, !P1 ;  /* 0x0000000549057207 */ /* 0x000fe40004800000 */
[----:B------:R-:W-:-:S03]  /*1be00*/  ISETP.GT.U32.AND P5, PT, R68, R16, PT ;  /* 0x000000104400720c */ /* 0x000fc60003fa4070 */
[----:B-1----:R-:W-:Y:S02]  /*1be10*/  IMAD R6, R5, UR11, RZ ;  /* 0x0000000b05067c24 */ /* 0x002fe4000f8e02ff */
[----:B------:R-:W-:-:S08]  /*1be20*/  @!P3 IMAD.IADD R18, R18, 0x1, -R68 ;  /* 0x000000011212b824 */ /* 0x000fd000078e0a44 */
[----:B------:R-:W-:Y:S01]  /*1be30*/  @!P5 IMAD.IADD R16, R16, 0x1, -R68 ;  /* 0x000000011010d824 */ /* 0x000fe200078e0a44 */
[----:B------:R-:W-:-:S04]  /*1be40*/  LEA R7, P5, R6, R72, 0x1 ;  /* 0x0000004806077211 */ /* 0x000fc800078a08ff */
[----:B------:R-:W-:Y:S02]  /*1be50*/  LEA.HI.X.SX32 R6, R6, R69, 0x1, P5 ;  /* 0x0000004506067211 */ /* 0x000fe400028f0eff */
[----:B------:R-:W-:Y:S02]  /*1be60*/  PRMT R11, RZ, 0x7610, R11 ;  /* 0x00007610ff0b7816 */ /* 0x000fe4000000000b */
[----:B------:R-:W-:Y:S02]  /*1be70*/  PRMT R15, RZ, 0x7610, R15 ;  /* 0x00007610ff0f7816 */ /* 0x000fe4000000000f */
[----:B------:R-:W-:Y:S01]  /*1be80*/  ISETP.GE.AND P3, PT, R21, RZ, PT ;  /* 0x000000ff1500720c */ /* 0x000fe20003f66270 */
[----:B---3--:R1:W-:Y:S02]  /*1be90*/  STL [R1+0x3c], R4 ;  /* 0x00003c0401007387 */ /* 0x0083e40000100800 */
[----:B-1----:R-:W-:-:S04]  /*1bea0*/  IMAD.MOV.U32 R4, RZ, RZ, R23 ;  /* 0x000000ffff047224 */ /* 0x002fc800078e0017 */
[----:B------:R-:W-:Y:S01]  /*1beb0*/  @!P6 IMAD.MOV R4, RZ, RZ, -R4 ;  /* 0x000000ffff04e224 */ /* 0x000fe200078e0a04 */
[----:B------:R-:W-:Y:S01]  /*1bec0*/  STL [R1+0x48], R28 ;  /* 0x0000481c01007387 */ /* 0x000fe20000100800 */
[----:B------:R-:W-:-:S03]  /*1bed0*/  ISETP.GE.AND P6, PT, R9, RZ, PT ;  /* 0x000000ff0900720c */ /* 0x000fc60003fc6270 */
[----:B------:R-:W-:Y:S01]  /*1bee0*/  SEL R4, R73, R4, !P1 ;  /* 0x0000000449047207 */ /* 0x000fe20004800000 */
[----:B------:R-:W3:Y:S04]  /*1bef0*/  LDL R9, [R1+0x1020] ;  /* 0x0010200001097983 */ /* 0x000ee80000100800 */
[----:B------:R-:W-:Y:S01]  /*1bf00*/  STL [R1+0x39c], R18 ;  /* 0x00039c1201007387 */ /* 0x000fe20000100800 */
[----:B------:R-:W-:-:S03]  /*1bf10*/  IMAD R4, R4, UR11, RZ ;  /* 0x0000000b04047c24 */ /* 0x000fc6000f8e02ff */
[----:B------:R1:W-:Y:S02]  /*1bf20*/  STL [R1+0x2e4], R7 ;  /* 0x0002e40701007387 */ /* 0x0003e40000100800 */
[----:B------:R-:W-:Y:S02]  /*1bf30*/  LEA R21, P5, R4, R72, 0x1 ;  /* 0x0000004804157211 */ /* 0x000fe400078a08ff */
[----:B------:R4:W-:Y:S01]  /*1bf40*/  STL [R1+0x2e0], R6 ;  /* 0x0002e00601007387 */ /* 0x0009e20000100800 */
[----:B-1----:R-:W-:-:S04]  /*1bf50*/  @P0 LOP3.LUT R7, R7, R6, RZ, 0x3c, !PT ;  /* 0x0000000607070212 */ /* 0x002fc800078e3cff */
[C---:B----4-:R-:W-:Y:S02]  /*1bf60*/  @P0 LOP3.LUT R6, R7.reuse, R6, RZ, 0x3c, !PT ;  /* 0x0000000607060212 */ /* 0x050fe400078e3cff */
[----:B------:R-:W-:Y:S02]  /*1bf70*/  LEA.HI.X.SX32 R23, R4, R69, 0x1, P5 ;  /* 0x0000004504177211 */ /* 0x000fe400028f0eff */
[----:B------:R-:W-:-:S05]  /*1bf80*/  @P0 LOP3.LUT R7, R7, R6, RZ, 0x3c, !PT ;  /* 0x0000000607070212 */ /* 0x000fca00078e3cff */
[----:B------:R1:W4:Y:S02]  /*1bf90*/  @P0 LDG.E.U16 R11, desc[UR20][R6.64] ;  /* 0x00000014060b0981 */ /* 0x000324000c1e1500 */
[----:B-1----:R-:W-:Y:S02]  /*1bfa0*/  @P0 IMAD.MOV.U32 R6, RZ, RZ, R21 ;  /* 0x000000ffff060224 */ /* 0x002fe400078e0015 */
[----:B------:R-:W-:-:S05]  /*1bfb0*/  @P0 IMAD.MOV.U32 R7, RZ, RZ, R23 ;  /* 0x000000ffff070224 */ /* 0x000fca00078e0017 */
[----:B------:R1:W2:Y:S01]  /*1bfc0*/  @P0 LDG.E.U16 R15, desc[UR20][R6.64] ;  /* 0x00000014060f0981 */ /* 0x0002a2000c1e1500 */
[----:B------:R-:W-:-:S13]  /*1bfd0*/  ISETP.GT.U32.AND P4, PT, R68, R25, PT ;  /* 0x000000194400720c */ /* 0x000fda0003f84070 */
[----:B------:R-:W-:-:S05]  /*1bfe0*/  @!P4 IMAD.IADD R25, R25, 0x1, -R68 ;  /* 0x000000011919c824 */ /* 0x000fca00078e0a44 */
[----:B------:R-:W-:Y:S01]  /*1bff0*/  ISETP.GT.U32.AND P4, PT, R68, R25, PT ;  /* 0x000000194400720c */ /* 0x000fe20003f84070 */
[----:B------:R-:W-:-:S04]  /*1c000*/  IMAD.MOV.U32 R5, RZ, RZ, R18 ;  /* 0x000000ffff057224 */ /* 0x000fc800078e0012 */
[----:B------:R-:W-:Y:S01]  /*1c010*/  @!P6 IMAD.MOV R5, RZ, RZ, -R5 ;  /* 0x000000ffff05e224 */ /* 0x000fe200078e0a05 */
[----:B------:R-:W-:-:S07]  /*1c020*/  ISETP.GT.U32.AND P6, PT, R68, R16, PT ;  /* 0x000000104400720c */ /* 0x000fce0003fc4070 */
[----:B------:R-:W-:Y:S01]  /*1c030*/  @!P4 IMAD.IADD R25, R25, 0x1, -R68 ;  /* 0x000000011919c824 */ /* 0x000fe200078e0a44 */
[----:B------:R-:W-:-:S03]  /*1c040*/  ISETP.GT.U32.AND P4, PT, R68, R13, PT ;  /* 0x0000000d4400720c */ /* 0x000fc60003f84070 */
[----:B------:R-:W-:Y:S01]  /*1c050*/  IMAD.MOV.U32 R4, RZ, RZ, R25 ;  /* 0x000000ffff047224 */ /* 0x000fe200078e0019 */
[----:B-1----:R-:W-:-:S03]  /*1c060*/  SEL R6, R73, R5, !P1 ;  /* 0x0000000549067207 */ /* 0x002fc60004800000 */
[----:B------:R-:W-:Y:S01]  /*1c070*/  @!P3 IMAD.MOV R4, RZ, RZ, -R4 ;  /* 0x000000ffff04b224 */ /* 0x000fe200078e0a04 */
[----:B------:R1:W-:Y:S05]  /*1c080*/  STL [R1+0x3a0], R25 ;  /* 0x0003a01901007387 */ /* 0x0003ea0000100800 */
[--C-:B------:R-:W-:Y:S01]  /*1c090*/  @!P4 IMAD.IADD R13, R13, 0x1, -R68.reuse ;  /* 0x000000010d0dc824 */ /* 0x100fe200078e0a44 */
[----:B------:R-:W-:Y:S01]  /*1c0a0*/  SEL R5, R73, R4, !P1 ;  /* 0x0000000449057207 */ /* 0x000fe20004800000 */
[----:B------:R-:W-:Y:S02]  /*1c0b0*/  @!P6 IMAD.IADD R16, R16, 0x1, -R68 ;  /* 0x000000011010e824 */ /* 0x000fe400078e0a44 */
[----:B0-----:R-:W-:Y:S01]  /*1c0c0*/  IMAD R6, R6, UR4, RZ ;  /* 0x0000000406067c24 */ /* 0x001fe2000f8e02ff */
[----:B------:R-:W-:Y:S01]  /*1c0d0*/  PRMT R24, RZ, 0x7610, R24 ;  /* 0x00007610ff187816 */ /* 0x000fe20000000018 */
[----:B------:R-:W-:Y:S01]  /*1c0e0*/  IMAD.MOV.U32 R4, RZ, RZ, R16 ;  /* 0x000000ffff047224 */ /* 0x000fe200078e0010 */
[----:B------:R-:W-:Y:S01]  /*1c0f0*/  PRMT R7, RZ, 0x7610, R7 ;  /* 0x00007610ff077816 */ /* 0x000fe20000000007 */
[----:B------:R-:W-:Y:S01]  /*1c100*/  IMAD R5, R5, UR5, RZ ;  /* 0x0000000505057c24 */ /* 0x000fe2000f8e02ff */
[C---:B-1----:R-:W-:Y:S01]  /*1c110*/  LEA R25, P6, R6.reuse, R72, 0x1 ;  /* 0x0000004806197211 */ /* 0x042fe200078c08ff */
[----:B------:R-:W0:Y:S03]  /*1c120*/  LDCU UR4, c[0x0][0x3b0] ;  /* 0x00007600ff0477ac */ /* 0x000e260008000800 */
[----:B------:R-:W-:Y:S01]  /*1c130*/  LEA.HI.X.SX32 R26, R6, R69, 0x1, P6 ;  /* 0x00000045061a7211 */ /* 0x000fe200030f0eff */
[----:B------:R-:W1:Y:S01]  /*1c140*/  LDCU UR5, c[0x0][0x3b0] ;  /* 0x00007600ff0577ac */ /* 0x000e620008000800 */
[----:B---3--:R-:W-:-:S13]  /*1c150*/  ISETP.GE.AND P4, PT, R9, RZ, PT ;  /* 0x000000ff0900720c */ /* 0x008fda0003f86270 */
[----:B------:R-:W-:-:S05]  /*1c160*/  @!P4 IMAD.MOV R4, RZ, RZ, -R4 ;  /* 0x000000ffff04c224 */ /* 0x000fca00078e0a04 */
[----:B------:R-:W-:Y:S01]  /*1c170*/  SEL R6, R73, R4, !P1 ;  /* 0x0000000449067207 */ /* 0x000fe20004800000 */
[----:B----4-:R3:W-:Y:S04]  /*1c180*/  STL [R1+0x38], R11 ;  /* 0x0000380b01007387 */ /* 0x0107e80000100800 */
[----:B---3--:R-:W3:Y:S04]  /*1c190*/  LDL R11, [R1+0x1098] ;  /* 0x00109800010b7983 */ /* 0x008ee80000100800 */
[----:B------:R-:W-:Y:S04]  /*1c1a0*/  STL [R1+0x514], R21 ;  /* 0x0005141501007387 */ /* 0x000fe80000100800 */
[----:B------:R-:W4:Y:S04]  /*1c1b0*/  LDL.LU R18, [R1+0x3b8] ;  /* 0x0003b80001127983 */ /* 0x000f280000300800 */
[----:B------:R-:W-:Y:S04]  /*1c1c0*/  STL [R1+0x510], R23 ;  /* 0x0005101701007387 */ /* 0x000fe80000100800 */
[----:B------:R-:W4:Y:S04]  /*1c1d0*/  LDL R9, [R1+0x108c] ;  /* 0x00108c0001097983 */ /* 0x000f280000100800 */
[----:B--2---:R2:W-:Y:S01]  /*1c1e0*/  STL [R1+0x34], R15 ;  /* 0x0000340f01007387 */ /* 0x0045e20000100800 */
[----:B------:R-:W-:-:S03]  /*1c1f0*/  @P0 IMAD.MOV.U32 R4, RZ, RZ, R25 ;  /* 0x000000ffff040224 */ /* 0x000fc600078e0019 */
[----:B--2---:R-:W2:Y:S04]  /*1c200*/  LDL.LU R15, [R1+0x3bc] ;  /* 0x0003bc00010f7983 */ /* 0x004ea80000300800 */
[----:B------:R0:W-:Y:S01]  /*1c210*/  STL [R1+0x3a4], R16 ;  /* 0x0003a41001007387 */ /* 0x0001e20000100800 */
[C---:B------:R-:W-:Y:S02]  /*1c220*/  ISETP.GT.U32.AND P5, PT, R68.reuse, R22, PT ;  /* 0x000000164400720c */ /* 0x040fe40003fa4070 */
[----:B------:R-:W-:Y:S01]  /*1c230*/  ISETP.GT.U32.AND P3, PT, R68, R13, PT ;  /* 0x0000000d4400720c */ /* 0x000fe20003f64070 */
[----:B------:R-:W2:Y:S01]  /*1c240*/  LDL.LU R21, [R1+0x3c0] ;  /* 0x0003c00001157983 */ /* 0x000ea20000300800 */
[----:B0-----:R-:W-:-:S04]  /*1c250*/  LEA R16, P4, R5, R72, 0x1 ;  /* 0x0000004805107211 */ /* 0x001fc800078808ff */
[----:B------:R-:W-:Y:S01]  /*1c260*/  LEA.HI.X.SX32 R23, R5, R69, 0x1, P4 ;  /* 0x0000004505177211 */ /* 0x000fe200020f0eff */
[----:B------:R-:W-:-:S05]  /*1c270*/  @P0 IMAD.MOV.U32 R5, RZ, RZ, R26 ;  /* 0x000000ffff050224 */ /* 0x000fca00078e001a */
[----:B------:R0:W2:Y:S02]  /*1c280*/  @P0 LDG.E.U16 R24, desc[UR20][R4.64] ;  /* 0x0000001404180981 */ /* 0x0000a4000c1e1500 */
[----:B0-----:R-:W-:Y:S02]  /*1c290*/  @P0 IMAD.MOV.U32 R4, RZ, RZ, R16 ;  /* 0x000000ffff040224 */ /* 0x001fe400078e0010 */
[----:B------:R-:W-:-:S05]  /*1c2a0*/  @P0 IMAD.MOV.U32 R5, RZ, RZ, R23 ;  /* 0x000000ffff050224 */ /* 0x000fca00078e0017 */
[----:B------:R0:W2:Y:S01]  /*1c2b0*/  @P0 LDG.E.U16 R7, desc[UR20][R4.64] ;  /* 0x0000001404070981 */ /* 0x0000a2000c1e1500 */
[----:B------:R-:W-:-:S05]  /*1c2c0*/  @!P5 IMAD.IADD R22, R22, 0x1, -R68 ;  /* 0x000000011616d824 */ /* 0x000fca00078e0a44 */
[----:B------:R-:W-:Y:S01]  /*1c2d0*/  ISETP.GT.U32.AND P5, PT, R68, R22, PT ;  /* 0x000000164400720c */ /* 0x000fe20003fa4070 */
[----:B------:R-:W-:Y:S01]  /*1c2e0*/  @!P3 IMAD.IADD R13, R13, 0x1, -R68 ;  /* 0x000000010d0db824 */ /* 0x000fe200078e0a44 */
[----:B------:R-:W-:Y:S01]  /*1c2f0*/  STL [R1+0x544], R25 ;  /* 0x0005441901007387 */ /* 0x000fe20000100800 */
[----:B------:R-:W-:Y:S01]  /*1c300*/  IMAD R6, R6, UR7, RZ ;  /* 0x0000000706067c24 */ /* 0x000fe2000f8e02ff */
[----:B------:R-:W-:Y:S01]  /*1c310*/  PRMT R12, RZ, 0x7610, R12 ;  /* 0x00007610ff0c7816 */ /* 0x000fe2000000000c */
[----:B0-----:R-:W-:Y:S01]  /*1c320*/  IMAD.MOV.U32 R4, RZ, RZ, R13 ;  /* 0x000000ffff047224 */ /* 0x001fe200078e000d */
[----:B------:R0:W-:Y:S01]  /*1c330*/  STL [R1+0x574], R16 ;  /* 0x0005741001007387 */ /* 0x0001e20000100800 */
[----:B------:R-:W-:Y:S01]  /*1c340*/  PRMT R20, RZ, 0x7610, R20 ;  /* 0x00007610ff147816 */ /* 0x000fe20000000014 */
[----:B------:R-:W0:Y:S05]  /*1c350*/  LDCU UR7, c[0x0][0x3b0] ;  /* 0x00007600ff0777ac */ /* 0x000e2a0008000800 */
[----:B------:R-:W-:Y:S01]  /*1c360*/  @!P5 IMAD.IADD R22, R22, 0x1, -R68 ;  /* 0x000000011616d824 */ /* 0x000fe200078e0a44 */
[----:B---3--:R-:W-:-:S02]  /*1c370*/  ISETP.GE.AND P3, PT, R11, RZ, PT ;  /* 0x000000ff0b00720c */ /* 0x008fc40003f66270 */
[----:B------:R-:W3:Y:S04]  /*1c380*/  LDL R11, [R1+0x1118] ;  /* 0x00111800010b7983 */ /* 0x000ee80000100800 */
[----:B------:R-:W-:Y:S04]  /*1c390*/  STL [R1+0x540], R26 ;  /* 0x0005401a01007387 */ /* 0x000fe80000100800 */
[----:B------:R-:W-:Y:S04]  /*1c3a0*/  STL [R1+0x3a8], R13 ;  /* 0x0003a80d01007387 */ /* 0x000fe80000100800 */
[----:B------:R-:W-:Y:S01]  /*1c3b0*/  STL [R1+0x570], R23 ;  /* 0x0005701701007387 */ /* 0x000fe20000100800 */
[----:B----4-:R-:W-:-:S03]  /*1c3c0*/  ISETP.GE.AND P4, PT, R9, RZ, PT ;  /* 0x000000ff0900720c */ /* 0x010fc60003f86270 */
[----:B------:R-:W4:Y:S04]  /*1c3d0*/  LDL R9, [R1+0x10c8] ;  /* 0x0010c80001097983 */ /* 0x000f280000100800 */
[----:B0-----:R-:W4:Y:S04]  /*1c3e0*/  LDL.LU R16, [R1+0x3c8] ;  /* 0x0003c80001107983 */ /* 0x001f280000300800 */
[----:B--2---:R0:W-:Y:S02]  /*1c3f0*/  STL [R1+0x2c], R7 ;  /* 0x00002c0701007387 */ /* 0x0041e40000100800 */
[----:B0-----:R-:W-:-:S02]  /*1c400*/  LEA R7, P5, R6, R72, 0x1 ;  /* 0x0000004806077211 */ /* 0x001fc400078a08ff */
[----:B------:R-:W-:Y:S02]  /*1c410*/  STL [R1+0x3b0], R22 ;  /* 0x0003b01601007387 */ /* 0x000fe40000100800 */
[----:B------:R-:W-:Y:S02]  /*1c420*/  LEA.HI.X.SX32 R13, R6, R69, 0x1, P5 ;  /* 0x00000045060d7211 */ /* 0x000fe400028f0eff */
[----:B------:R0:W-:Y:S01]  /*1c430*/  STL [R1+0x5a4], R7 ;  /* 0x0005a40701007387 */ /* 0x0001e20000100800 */
[----:B------:R-:W-:Y:S02]  /*1c440*/  @P0 IMAD.MOV.U32 R6, RZ, RZ, R7 ;  /* 0x000000ffff060224 */ /* 0x000fe400078e0007 */
[----:B0-----:R-:W-:-:S05]  /*1c450*/  @P0 IMAD.MOV.U32 R7, RZ, RZ, R13 ;  /* 0x000000ffff070224 */ /* 0x001fca00078e000d */
[----:B------:R0:W2:Y:S01]  /*1c460*/  @P0 LDG.E.U16 R12, desc[UR20][R6.64] ;  /* 0x00000014060c0981 */ /* 0x0000a2000c1e1500 */
[C---:B------:R-:W-:Y:S01]  /*1c470*/  ISETP.GT.U32.AND P6, PT, R68.reuse, R18, PT ;  /* 0x000000124400720c */ /* 0x040fe20003fc4070 */
[----:B------:R-:W-:Y:S01]  /*1c480*/  @!P3 IMAD.MOV R4, RZ, RZ, -R4 ;  /* 0x000000ffff04b224 */ /* 0x000fe200078e0a04 */
[----:B------:R-:W-:-:S04]  /*1c490*/  ISETP.GT.U32.AND P3, PT, R68, R15, PT ;  /* 0x0000000f4400720c */ /* 0x000fc80003f64070 */
[----:B------:R-:W-:Y:S01]  /*1c4a0*/  SEL R5, R73, R4, !P1 ;  /* 0x0000000449057207 */ /* 0x000fe20004800000 */
[----:B------:R-:W-:-:S06]  /*1c4b0*/  IMAD.MOV.U32 R4, RZ, RZ, R22 ;  /* 0x000000ffff047224 */ /* 0x000fcc00078e0016 */
[----:B------:R-:W-:Y:S02]  /*1c4c0*/  @!P6 IMAD.IADD R18, R18, 0x1, -R68 ;  /* 0x000000011212e824 */ /* 0x000fe400078e0a44 */
[----:B------:R-:W-:Y:S02]  /*1c4d0*/  @!P4 IMAD.MOV R4, RZ, RZ, -R4 ;  /* 0x000000ffff04c224 */ /* 0x000fe400078e0a04 */
[----:B------:R-:W-:Y:S01]  /*1c4e0*/  IMAD R5, R5, UR12, RZ ;  /* 0x0000000c05057c24 */ /* 0x000fe2000f8e02ff */
[C---:B------:R-:W-:Y:S02]  /*1c4f0*/  ISETP.GT.U32.AND P6, PT, R68.reuse, R18, PT ;  /* 0x000000124400720c */ /* 0x040fe40003fc4070 */
[----:B------:R-:W-:Y:S01]  /*1c500*/  ISETP.GT.U32.AND P5, PT, R68, R21, PT ;  /* 0x000000154400720c */ /* 0x000fe20003fa4070 */
[----:B------:R-:W-:Y:S01]  /*1c510*/  @!P3 IMAD.IADD R15, R15, 0x1, -R68 ;  /* 0x000000010f0fb824 */ /* 0x000fe200078e0a44 */
[----:B------:R-:W-:Y:S01]  /*1c520*/  SEL R4, R73, R4, !P1 ;  /* 0x0000000449047207 */ /* 0x000fe20004800000 */
[----:B------:R1:W-:Y:S01]  /*1c530*/  STL [R1+0x5a0], R13 ;  /* 0x0005a00d01007387 */ /* 0x0003e20000100800 */
[C---:B------:R-:W-:Y:S01]  /*1c540*/  LEA R22, P4, R5.reuse, R72, 0x1 ;  /* 0x0000004805167211 */ /* 0x040fe200078808ff */
[----:B------:R-:W2:Y:S02]  /*1c550*/  LDCU UR12, c[0x0][0x3b0] ;  /* 0x00007600ff0c77ac */ /* 0x000ea40008000800 */
[----:B0-----:R-:W-:Y:S01]  /*1c560*/  IMAD R6, R4, UR4, RZ ;  /* 0x0000000404067c24 */ /* 0x001fe2000f8e02ff */
[----:B------:R-:W-:Y:S01]  /*1c570*/  LEA.HI.X.SX32 R5, R5, R69, 0x1, P4 ;  /* 0x0000004505057211 */ /* 0x000fe200020f0eff */
[----:B------:R-:W-:Y:S01]  /*1c580*/  @P0 IMAD.MOV.U32 R4, RZ, RZ, R22 ;  /* 0x000000ffff040224 */ /* 0x000fe200078e0016 */
[----:B------:R-:W-:Y:S01]  /*1c590*/  PRMT R7, RZ, 0x7610, R7 ;  /* 0x00007610ff077816 */ /* 0x000fe20000000007 */
[----:B------:R-:W-:Y:S01]  /*1c5a0*/  @!P6 IMAD.IADD R18, R18, 0x1, -R68 ;  /* 0x000000011212e824 */ /* 0x000fe200078e0a44 */
[----:B------:R-:W-:Y:S01]  /*1c5b0*/  PRMT R14, RZ, 0x7610, R14 ;  /* 0x00007610ff0e7816 */ /* 0x000fe2000000000e */
[----:B-1----:R-:W2:Y:S01]  /*1c5c0*/  LDL R13, [R1+0x1040] ;  /* 0x00104000010d7983 */ /* 0x002ea20000100800 */
[----:B------:R-:W-:Y:S01]  /*1c5d0*/  @!P5 IMAD.IADD R21, R21, 0x1, -R68 ;  /* 0x000000011515d824 */ /* 0x000fe200078e0a44 */
[----:B------:R-:W0:Y:S02]  /*1c5e0*/  LDCU UR4, c[0x0][0x3b0] ;  /* 0x00007600ff0477ac */ /* 0x000e240008000800 */
[----:B------:R-:W-:Y:S04]  /*1c5f0*/  STL [R1+0x30], R24 ;  /* 0x0000301801007387 */ /* 0x000fe80000100800 */
[----:B------:R1:W2:Y:S02]  /*1c600*/  @P0 LDG.E.U16 R20, desc[UR20][R4.64] ;  /* 0x0000001404140981 */ /* 0x0002a4000c1e1500 */
[----:B-1----:R-:W-:Y:S01]  /*1c610*/  IMAD.MOV.U32 R4, RZ, RZ, R18 ;  /* 0x000000ffff047224 */ /* 0x002fe200078e0012 */
[----:B---3--:R-:W-:-:S13]  /*1c620*/  ISETP.GE.AND P3, PT, R11, RZ, PT ;  /* 0x000000ff0b00720c */ /* 0x008fda0003f66270 */
[----:B------:R-:W-:Y:S01]  /*1c630*/  @!P3 IMAD.MOV R4, RZ, RZ, -R4 ;  /* 0x000000ffff04b224 */ /* 0x000fe200078e0a04 */
[----:B----4-:R-:W-:Y:S01]  /*1c640*/  ISETP.GE.AND P6, PT, R9, RZ, PT ;  /* 0x000000ff0900720c */ /* 0x010fe20003fc6270 */
[----:B--2---:R1:W-:Y:S04]  /*1c650*/  STL [R1+0x28], R12 ;  /* 0x0000280c01007387 */ /* 0x0043e80000100800 */
[----:B-1----:R-:W2:Y:S04]  /*1c660*/  LDL.LU R12, [R1+0x3d0] ;  /* 0x0003d000010c7983 */ /* 0x002ea80000300800 */
[----:B------:R-:W-:Y:S04]  /*1c670*/  STL [R1+0x5d4], R22 ;  /* 0x0005d41601007387 */ /* 0x000fe80000100800 */
[----:B------:R-:W3:Y:S04]  /*1c680*/  LDL.LU R11, [R1+0x3d4] ;  /* 0x0003d400010b7983 */ /* 0x000ee80000300800 */
[----:B------:R1:W-:Y:S04]  /*1c690*/  STL [R1+0x5d0], R5 ;  /* 0x0005d00501007387 */ /* 0x0003e80000100800 */
[----:B------:R4:W-:Y:S04]  /*1c6a0*/  STL [R1+0x3b8], R18 ;  /* 0x0003b81201007387 */ /* 0x0009e80000100800 */
[----:B------:R-:W2:Y:S01]  /*1c6b0*/  LDL R9, [R1+0x10ac] ;  /* 0x0010ac0001097983 */ /* 0x000ea20000100800 */
[----:B-1----:R-:W-:-:S04]  /*1c6c0*/  LEA R5, P5, R6, R72, 0x1 ;  /* 0x0000004806057211 */ /* 0x002fc800078a08ff */
[----:B----4-:R-:W-:Y:S01]  /*1c6d0*/  LEA.HI.X.SX32 R18, R6, R69, 0x1, P5 ;  /* 0x0000004506127211 */ /* 0x010fe200028f0eff */
[----:B------:R1:W-:Y:S01]  /*1c6e0*/  STL [R1+0x604], R5 ;  /* 0x0006040501007387 */ /* 0x0003e20000100800 */
[----:B------:R-:W-:Y:S01]  /*1c6f0*/  SEL R6, R73, R4, !P1 ;  /* 0x0000000449067207 */ /* 0x000fe20004800000 */
[----:B------:R-:W-:Y:S02]  /*1c700*/  @P0 IMAD.MOV.U32 R4, RZ, RZ, R5 ;  /* 0x000000ffff040224 */ /* 0x000fe400078e0005 */
[----:B-1----:R-:W-:-:S05]  /*1c710*/  @P0 IMAD.MOV.U32 R5, RZ, RZ, R18 ;  /* 0x000000ffff050224 */ /* 0x002fca00078e0012 */
[----:B------:R1:W4:Y:S01]  /*1c720*/  @P0 LDG.E.U16 R7, desc[UR20][R4.64] ;  /* 0x0000001404070981 */ /* 0x000322000c1e1500 */
[C---:B------:R-:W-:Y:S02]  /*1c730*/  ISETP.GT.U32.AND P4, PT, R68.reuse, R15, PT ;  /* 0x0000000f4400720c */ /* 0x040fe40003f84070 */
[----:B------:R-:W-:Y:S01]  /*1c740*/  ISETP.GT.U32.AND P3, PT, R68, R21, PT ;  /* 0x000000154400720c */ /* 0x000fe20003f64070 */
[----:B------:R0:W-:Y:S01]  /*1c750*/  STL [R1+0x600], R18 ;  /* 0x0006001201007387 */ /* 0x0001e20000100800 */
[----:B------:R-:W-:Y:S01]  /*1c760*/  IMAD R6, R6, UR5, RZ ;  /* 0x0000000506067c24 */ /* 0x000fe2000f8e02ff */
[----:B------:R-:W-:Y:S01]  /*1c770*/  ISETP.GE.AND P5, PT, R13, RZ, PT ;  /* 0x000000ff0d00720c */ /* 0x000fe20003fa6270 */
[----:B------:R-:W2:Y:S07]  /*1c780*/  LDCU UR5, c[0x0][0x3b0] ;  /* 0x00007600ff0577ac */ /* 0x000eae0008000800 */
[----:B------:R-:W-:-:S04]  /*1c790*/  @!P4 IMAD.IADD R15, R15, 0x1, -R68 ;  /* 0x000000010f0fc824 */ /* 0x000fc800078e0a44 */
[----:B-1----:R-:W-:Y:S01]  /*1c7a0*/  IMAD.MOV.U32 R4, RZ, RZ, R15 ;  /* 0x000000ffff047224 */ /* 0x002fe200078e000f */
[----:B------:R1:W-:Y:S01]  /*1c7b0*/  STL [R1+0x3bc], R15 ;  /* 0x0003bc0f01007387 */ /* 0x0003e20000100800 */
[----:B------:R-:W-:-:S03]  /*1c7c0*/  @!P3 IMAD.IADD R21, R21, 0x1, -R68 ;  /* 0x000000011515b824 */ /* 0x000fc600078e0a44 */
[----:B0-----:R-:W2:Y:S04]  /*1c7d0*/  LDL R18, [R1+0x1064] ;  /* 0x0010640001127983 */ /* 0x001ea80000100800 */
[----:B-1----:R-:W3:Y:S04]  /*1c7e0*/  LDL.LU R15, [R1+0x3cc] ;  /* 0x0003cc00010f7983 */ /* 0x002ee80000300800 */
[----:B------:R-:W3:Y:S04]  /*1c7f0*/  LDL.LU R13, [R1+0x3c4] ;  /* 0x0003c400010d7983 */ /* 0x000ee80000300800 */
[----:B----4-:R0:W-:Y:S04]  /*1c800*/  STL [R1+0x20], R7 ;  /* 0x0000200701007387 */ /* 0x0101e80000100800 */
[----:B------:R1:W-:Y:S01]  /*1c810*/  STL [R1+0x24], R20 ;  /* 0x0000241401007387 */ /* 0x0003e20000100800 */
[----:B0-----:R-:W-:-:S03]  /*1c820*/  LEA R7, P3, R6, R72, 0x1 ;  /* 0x0000004806077211 */ /* 0x001fc600078608ff */
[----:B------:R-:W-:Y:S01]  /*1c830*/  STL [R1+0x3c0], R21 ;  /* 0x0003c01501007387 */ /* 0x000fe20000100800 */
[----:B-1----:R-:W-:-:S03]  /*1c840*/  LEA.HI.X.SX32 R20, R6, R69, 0x1, P3 ;  /* 0x0000004506147211 */ /* 0x002fc600018f0eff */
        /* <DEDUP_REMOVED lines=13> */
[----:B------:R1:W-:Y:S01]  /*1c920*/  STL [R1+0x630], R20 ;  /* 0x0006301401007387 */ /* 0x0003e20000100800 */
[----:B------:R-:W-:Y:S01]  /*1c930*/  @!P6 IMAD.IADD R12, R12, 0x1, -R68 ;  /* 0x000000010c0ce824 */ /* 0x000fe200078e0a44 */
[----:B------:R-:W-:Y:S01]  /*1c940*/  SEL R4, R73, R4, !P1 ;  /* 0x0000000449047207 */ /* 0x000fe20004800000 */
[----:B------:R-:W2:Y:S01]  /*1c950*/  LDCU UR4, c[0x0][0x3b0] ;  /* 0x00007600ff0477ac */ /* 0x000ea20008000800 */
[----:B------:R-:W-:-:S02]  /*1c960*/  ISETP.GE.AND P5, PT, R9, RZ, PT ;  /* 0x000000ff0900720c */ /* 0x000fc40003fa6270 */
[----:B------:R-:W-:Y:S02]  /*1c970*/  PRMT R19, RZ, 0x7610, R19 ;  /* 0x00007610ff137816 */ /* 0x000fe40000000013 */
[C---:B-1----:R-:W-:Y:S01]  /*1c980*/  LEA R20, P6, R5.reuse, R72, 0x1 ;  /* 0x0000004805147211 */ /* 0x042fe200078c08ff */
[----:B0-----:R-:W-:Y:S01]  /*1c990*/  IMAD R6, R4, UR7, RZ ;  /* 0x0000000704067c24 */ /* 0x001fe2000f8e02ff */
[----:B------:R-:W-:Y:S02]  /*1c9a0*/  PRMT R7, RZ, 0x7610, R7 ;  /* 0x00007610ff077816 */ /* 0x000fe40000000007 */
[----:B------:R-:W-:Y:S01]  /*1c9b0*/  @!P3 IMAD.IADD R16, R16, 0x1, -R68 ;  /* 0x000000011010b824 */ /* 0x000fe200078e0a44 */
[----:B------:R-:W-:Y:S01]  /*1c9c0*/  LEA.HI.X.SX32 R5, R5, R69, 0x1, P6 ;  /* 0x0000004505057211 */ /* 0x000fe200030f0eff */
[----:B------:R-:W-:Y:S01]  /*1c9d0*/  @P0 IMAD.MOV.U32 R4, RZ, RZ, R20 ;  /* 0x000000ffff040224 */ /* 0x000fe200078e0014 */
[----:B---3--:R-:W-:Y:S01]  /*1c9e0*/  ISETP.GT.U32.AND P4, PT, R68, R11, PT ;  /* 0x0000000b4400720c */ /* 0x008fe20003f84070 */
[----:B------:R-:W0:Y:S03]  /*1c9f0*/  LDCU UR7, c[0x0][0x3b0] ;  /* 0x00007600ff0777ac */ /* 0x000e260008000800 */
[----:B------:R1:W3:Y:S02]  /*1ca00*/  @P0 LDG.E.U16 R19, desc[UR20][R4.64] ;  /* 0x0000001404130981 */ /* 0x0002e4000c1e1500 */
[----:B-1----:R-:W-:-:S04]  /*1ca10*/  IMAD.MOV.U32 R4, RZ, RZ, R16 ;  /* 0x000000ffff047224 */ /* 0x002fc800078e0010 */
[----:B------:R-:W-:Y:S01]  /*1ca20*/  @!P5 IMAD.MOV R4, RZ, RZ, -R4 ;  /* 0x000000ffff04d224 */ /* 0x000fe200078e0a04 */
[----:B----4-:R1:W-:Y:S04]  /*1ca30*/  STL [R1+0x1c], R14 ;  /* 0x00001c0e01007387 */ /* 0x0103e80000100800 */
[----:B-1----:R-:W4:Y:S04]  /*1ca40*/  LDL R14, [R1+0x10f8] ;  /* 0x0010f800010e7983 */ /* 0x002f280000100800 */
        /* <DEDUP_REMOVED lines=10> */
[----:B------:R0:W3:Y:S01]  /*1caf0*/  @P0 LDG.E.U16 R7, desc[UR20][R4.64] ;  /* 0x0000001404070981 */ /* 0x0000e2000c1e1500 */
[----:B------:R-:W-:Y:S01]  /*1cb00*/  @!P4 IMAD.IADD R11, R11, 0x1, -R68 ;  /* 0x000000010b0bc824 */ /* 0x000fe200078e0a44 */
[----:B------:R-:W-:-:S04]  /*1cb10*/  ISETP.GT.U32.AND P4, PT, R68, R12, PT ;  /* 0x0000000c4400720c */ /* 0x000fc80003f84070 */
[C---:B------:R-:W-:Y:S02]  /*1cb20*/  ISETP.GT.U32.AND P3, PT, R68.reuse, R11, PT ;  /* 0x0000000b4400720c */ /* 0x040fe40003f64070 */
[----:B------:R-:W-:Y:S01]  /*1cb30*/  ISETP.GT.U32.AND P5, PT, R68, R15, PT ;  /* 0x0000000f4400720c */ /* 0x000fe20003fa4070 */
[----:B------:R1:W-:Y:S01]  /*1cb40*/  STL [R1+0x690], R16 ;  /* 0x0006901001007387 */ /* 0x0003e20000100800 */
[----:B------:R-:W-:-:S05]  /*1cb50*/  ISETP.GE.AND P6, PT, R18, RZ, PT ;  /* 0x000000ff1200720c */ /* 0x000fca0003fc6270 */
[----:B------:R-:W-:-:S04]  /*1cb60*/  @!P4 IMAD.IADD R12, R12, 0x1, -R68 ;  /* 0x000000010c0cc824 */ /* 0x000fc800078e0a44 */
[--C-:B------:R-:W-:Y:S01]  /*1cb70*/  @!P3 IMAD.IADD R11, R11, 0x1, -R68.reuse ;  /* 0x000000010b0bb824 */ /* 0x100fe200078e0a44 */
[----:B------:R-:W-:Y:S01]  /*1cb80*/  STL [R1+0x3d0], R12 ;  /* 0x0003d00c01007387 */ /* 0x000fe20000100800 */
[----:B--2---:R-:W-:Y:S01]  /*1cb90*/  IMAD R6, R6, UR4, RZ ;  /* 0x0000000406067c24 */ /* 0x004fe2000f8e02ff */
[----:B------:R-:W-:Y:S01]  /*1cba0*/  ISETP.GT.U32.AND P4, PT, R68, R13, PT ;  /* 0x0000000d4400720c */ /* 0x000fe20003f84070 */
[----:B------:R-:W-:Y:S01]  /*1cbb0*/  @!P5 IMAD.IADD R15, R15, 0x1, -R68 ;  /* 0x000000010f0fd824 */ /* 0x000fe200078e0a44 */
[----:B-1----:R-:W2:Y:S01]  /*1cbc0*/  LDL.LU R16, [R1+0x3ac] ;  /* 0x0003ac0001107983 */ /* 0x002ea20000300800 */
[----:B------:R-:W1:Y:S03]  /*1cbd0*/  LDCU UR4, c[0x0][0x3b0] ;  /* 0x00007600ff0477ac */ /* 0x000e660008000800 */
[----:B------:R-:W-:Y:S04]  /*1cbe0*/  STL [R1+0x3d4], R11 ;  /* 0x0003d40b01007387 */ /* 0x000fe80000100800 */
[----:B------:R-:W2:Y:S01]  /*1cbf0*/  LDL R21, [R1+0x114c] ;  /* 0x00114c0001157983 */ /* 0x000ea20000100800 */
[----:B0-----:R-:W-:-:S02]  /*1cc00*/  IMAD.MOV.U32 R5, RZ, RZ, R12 ;  /* 0x000000ffff057224 */ /* 0x001fc400078e000c */
[----:B------:R-:W-:Y:S02]  /*1cc10*/  IMAD.MOV.U32 R4, RZ, RZ, R11 ;  /* 0x000000ffff047224 */ /* 0x000fe400078e000b */
[----:B------:R-:W-:Y:S01]  /*1cc20*/  @!P6 IMAD.MOV R5, RZ, RZ, -R5 ;  /* 0x000000ffff05e224 */ /* 0x000fe200078e0a05 */
[----:B------:R-:W-:Y:S01]  /*1cc30*/  ISETP.GT.U32.AND P6, PT, R68, R15, PT ;  /* 0x0000000f4400720c */ /* 0x000fe20003fc4070 */
[----:B------:R-:W-:Y:S01]  /*1cc40*/  @!P4 IMAD.IADD R13, R13, 0x1, -R68 ;  /* 0x000000010d0dc824 */ /* 0x000fe200078e0a44 */
[----:B------:R-:W-:Y:S02]  /*1cc50*/  PRMT R10, RZ, 0x7610, R10 ;  /* 0x00007610ff0a7816 */ /* 0x000fe4000000000a */
[----:B------:R-:W-:-:S05]  /*1cc60*/  SEL R5, R73, R5, !P1 ;  /* 0x0000000549057207 */ /* 0x000fca0004800000 */
[----:B------:R-:W-:Y:S01]  /*1cc70*/  IMAD R5, R5, UR5, RZ ;  /* 0x0000000505057c24 */ /* 0x000fe2000f8e02ff */
[----:B------:R-:W-:Y:S01]  /*1cc80*/  PRMT R17, RZ, 0x7610, R17 ;  /* 0x00007610ff117816 */ /* 0x000fe20000000011 */
[----:B------:R-:W0:Y:S02]  /*1cc90*/  LDCU UR5, c[0x0][0x3b0] ;  /* 0x00007600ff0577ac */ /* 0x000e240008000800 */
[----:B------:R-:W-:Y:S01]  /*1cca0*/  @!P6 IMAD.IADD R15, R15, 0x1, -R68 ;  /* 0x000000010f0fe824 */ /* 0x000fe200078e0a44 */
[----:B------:R-:W-:Y:S02]  /*1ccb0*/  LEA R18, P6, R5, R72, 0x1 ;  /* 0x0000004805127211 */ /* 0x000fe400078c08ff */
[----:B------:R-:W-:Y:S02]  /*1ccc0*/  PRMT R3, RZ, 0x7610, R3 ;  /* 0x00007610ff037816 */ /* 0x000fe40000000003 */
[----:B----4-:R-:W-:Y:S02]  /*1ccd0*/  ISETP.GE.AND P3, PT, R14, RZ, PT ;  /* 0x000000ff0e00720c */ /* 0x010fe40003f66270 */
[----:B---3--:R-:W-:-:S11]  /*1cce0*/  ISETP.GT.U32.AND P4, PT, R68, R9, PT ;  /* 0x000000094400720c */ /* 0x008fd60003f84070 */
[----:B------:R-:W-:-:S05]  /*1ccf0*/  @!P3 IMAD.MOV R4, RZ, RZ, -R4 ;  /* 0x000000ffff04b224 */ /* 0x000fca00078e0a04 */
[----:B------:R-:W-:Y:S01]  /*1cd00*/  SEL R4, R73, R4, !P1 ;  /* 0x0000000449047207 */ /* 0x000fe20004800000 */
[----:B------:R3:W-:Y:S04]  /*1cd10*/  STL [R1+0x14], R7 ;  /* 0x0000140701007387 */ /* 0x0007e80000100800 */
[----:B------:R4:W-:Y:S04]  /*1cd20*/  STL [R1+0x18], R19 ;  /* 0x0000181301007387 */ /* 0x0009e80000100800 */
[----:B------:R-:W2:Y:S01]  /*1cd30*/  LDL R20, [R1+0x1144] ;  /* 0x0011440001147983 */ /* 0x000ea20000100800 */
[----:B---3--:R-:W-:-:S04]  /*1cd40*/  LEA R7, P5, R6, R72, 0x1 ;  /* 0x0000004806077211 */ /* 0x008fc800078a08ff */
[-C--:B------:R-:W-:Y:S01]  /*1cd50*/  LEA.HI.X.SX32 R6, R6, R69.reuse, 0x1, P5 ;  /* 0x0000004506067211 */ /* 0x080fe200028f0eff */
[----:B------:R3:W-:Y:S04]  /*1cd60*/  STL [R1+0x6c4], R7 ;  /* 0x0006c40701007387 */ /* 0x0007e80000100800 */
[----:B------:R0:W-:Y:S01]  /*1cd70*/  STL [R1+0x6c0], R6 ;  /* 0x0006c00601007387 */ /* 0x0001e20000100800 */
[----:B-1----:R-:W-:Y:S01]  /*1cd80*/  IMAD R4, R4, UR4, RZ ;  /* 0x0000000404047c24 */ /* 0x002fe2000f8e02ff */
[----:B----4-:R-:W-:Y:S01]  /*1cd90*/  LEA.HI.X.SX32 R19, R5, R69, 0x1, P6 ;  /* 0x0000004505137211 */ /* 0x010fe200030f0eff */
[----:B------:R-:W-:Y:S01]  /*1cda0*/  @!P4 IMAD.IADD R9, R9, 0x1, -R68 ;  /* 0x000000010909c824 */ /* 0x000fe200078e0a44 */
[----:B------:R-:W4:Y:S01]  /*1cdb0*/  LDL R11, [R1+0x116c] ;  /* 0x00116c00010b7983 */ /* 0x000f220000100800 */
[----:B------:R-:W-:Y:S01]  /*1cdc0*/  ISETP.GT.U32.AND P5, PT, R68, R13, PT ;  /* 0x0000000d4400720c */ /* 0x000fe20003fa4070 */
[----:B------:R-:W1:Y:S01]  /*1cdd0*/  LDCU UR4, c[0x0][0x3b0] ;  /* 0x00007600ff0477ac */ /* 0x000e620008000800 */
[----:B---3--:R-:W-:-:S04]  /*1cde0*/  @P0 LOP3.LUT R7, R7, R6, RZ, 0x3c, !PT ;  /* 0x0000000607070212 */ /* 0x008fc800078e3cff */
[----:B0-----:R-:W-:-:S04]  /*1cdf0*/  @P0 LOP3.LUT R6, R7, R6, RZ, 0x3c, !PT ;  /* 0x0000000607060212 */ /* 0x001fc800078e3cff */
[----:B------:R-:W-:-:S05]  /*1ce00*/  @P0 LOP3.LUT R7, R7, R6, RZ, 0x3c, !PT ;  /* 0x0000000607070212 */ /* 0x000fca00078e3cff */
[----:B------:R0:W3:Y:S01]  /*1ce10*/  @P0 LDG.E.U16 R10, desc[UR20][R6.64] ;  /* 0x00000014060a0981 */ /* 0x0000e2000c1e1500 */
[----:B------:R-:W-:Y:S01]  /*1ce20*/  LEA R14, P4, R4, R72, 0x1 ;  /* 0x00000048040e7211 */ /* 0x000fe200078808ff */
[----:B------:R-:W-:-:S03]  /*1ce30*/  @P0 IMAD.MOV.U32 R5, RZ, RZ, R19 ;  /* 0x000000ffff050224 */ /* 0x000fc600078e0013 */
[----:B0-----:R-:W-:Y:S01]  /*1ce40*/  LEA.HI.X.SX32 R6, R4, R69, 0x1, P4 ;  /* 0x0000004504067211 */ /* 0x001fe200020f0eff */
[----:B------:R-:W-:-:S05]  /*1ce50*/  @P0 IMAD.MOV.U32 R4, RZ, RZ, R18 ;  /* 0x000000ffff040224 */ /* 0x000fca00078e0012 */
[----:B------:R0:W3:Y:S02]  /*1ce60*/  @P0 LDG.E.U16 R17, desc[UR20][R4.64] ;  /* 0x0000001404110981 */ /* 0x0000e4000c1e1500 */
[----:B0-----:R-:W-:Y:S02]  /*1ce70*/  @P0 IMAD.MOV.U32 R4, RZ, RZ, R14 ;  /* 0x000000ffff040224 */ /* 0x001fe400078e000e */
[----:B------:R-:W-:-:S05]  /*1ce80*/  @P0 IMAD.MOV.U32 R5, RZ, RZ, R6 ;  /* 0x000000ffff050224 */ /* 0x000fca00078e0006 */
[----:B------:R0:W3:Y:S01]  /*1ce90*/  @P0 LDG.E.U16 R3, desc[UR20][R4.64] ;  /* 0x0000001404030981 */ /* 0x0000e2000c1e1500 */
[C---:B--2---:R-:W-:Y:S02]  /*1cea0*/  ISETP.GT.U32.AND P3, PT, R68.reuse, R16, PT ;  /* 0x000000104400720c */ /* 0x044fe40003f64070 */
[----:B------:R-:W-:Y:S01]  /*1ceb0*/  ISETP.GE.AND P6, PT, R21, RZ, PT ;  /* 0x000000ff1500720c */ /* 0x000fe20003fc6270 */
[----:B------:R-:W-:Y:S01]  /*1cec0*/  @!P5 IMAD.IADD R13, R13, 0x1, -R68 ;  /* 0x000000010d0dd824 */ /* 0x000fe200078e0a44 */
[----:B------:R-:W-:Y:S01]  /*1ced0*/  ISETP.GT.U32.AND P4, PT, R68, R9, PT ;  /* 0x000000094400720c */ /* 0x000fe20003f84070 */
[----:B0-----:R-:W-:Y:S02]  /*1cee0*/  IMAD.MOV.U32 R5, RZ, RZ, R15 ;  /* 0x000000ffff057224 */ /* 0x001fe400078e000f */
[----:B------:R-:W-:-:S06]  /*1cef0*/  IMAD.MOV.U32 R4, RZ, RZ, R13 ;  /* 0x000000ffff047224 */ /* 0x000fcc00078e000d */
[--C-:B------:R-:W-:Y:S02]  /*1cf00*/  @!P3 IMAD.IADD R16, R16, 0x1, -R68.reuse ;  /* 0x000000011010b824 */ /* 0x100fe400078e0a44 */
[----:B------:R-:W-:Y:S02]  /*1cf10*/  @!P6 IMAD.MOV R5, RZ, RZ, -R5 ;  /* 0x000000ffff05e224 */ /* 0x000fe400078e0a05 */
[----:B------:R-:W-:Y:S01]  /*1cf20*/  @!P4 IMAD.IADD R9, R9, 0x1, -R68 ;  /* 0x000000010909c824 */ /* 0x000fe200078e0a44 */
[----:B------:R-:W-:Y:S02]  /*1cf30*/  ISETP.GT.U32.AND P6, PT, R68, R16, PT ;  /* 0x000000104400720c */ /* 0x000fe40003fc4070 */
[----:B------:R-:W-:-:S11]  /*1cf40*/  PRMT R8, RZ, 0x7610, R8 ;  /* 0x00007610ff087816 */ /* 0x000fd60000000008 */
[----:B------:R-:W-:Y:S01]  /*1cf50*/  @!P6 IMAD.IADD R16, R16, 0x1, -R68 ;  /* 0x000000011010e824 */ /* 0x000fe200078e0a44 */
[----:B------:R-:W-:Y:S02]  /*1cf60*/  PRMT R2, RZ, 0x7610, R2 ;  /* 0x00007610ff027816 */ /* 0x000fe40000000002 */
[----:B------:R-:W-:Y:S02]  /*1cf70*/  ISETP.GE.AND P5, PT, R20, RZ, PT ;  /* 0x000000ff1400720c */ /* 0x000fe40003fa6270 */
[----:B----4-:R-:W-:-:S11]  /*1cf80*/  ISETP.GE.AND P3, PT, R11, RZ, PT ;  /* 0x000000ff0b00720c */ /* 0x010fd60003f66270 */
[----:B------:R-:W-:Y:S01]  /*1cf90*/  @!P5 IMAD.MOV R4, RZ, RZ, -R4 ;  /* 0x000000ffff04d224 */ /* 0x000fe200078e0a04 */
[----:B---3--:R0:W-:Y:S04]  /*1cfa0*/  STL [R1+0x10], R10 ;  /* 0x0000100a01007387 */ /* 0x0081e80000100800 */
[----:B0-----:R-:W2:Y:S04]  /*1cfb0*/  LDL.LU R10, [R1+0x398] ;  /* 0x00039800010a7983 */ /* 0x001ea80000300800 */
[----:B------:R-:W3:Y:S04]  /*1cfc0*/  LDL.LU R12, [R1+0x38c] ;  /* 0x00038c00010c7983 */ /* 0x000ee80000300800 */
[----:B------:R-:W-:Y:S04]  /*1cfd0*/  STL [R1+0x3cc], R15 ;  /* 0x0003cc0f01007387 */ /* 0x000fe80000100800 */
[----:B------:R-:W-:Y:S04]  /*1cfe0*/  STL [R1+0x6f4], R18 ;  /* 0x0006f41201007387 */ /* 0x000fe80000100800 */
[----:B------:R0:W-:Y:S04]  /*1cff0*/  STL [R1+0x724], R14 ;  /* 0x0007240e01007387 */ /* 0x0001e80000100800 */
[----:B------:R-:W-:Y:S04]  /*1d000*/  STL [R1+0x6f0], R19 ;  /* 0x0006f01301007387 */ /* 0x000fe80000100800 */
[----:B------:R4:W-:Y:S04]  /*1d010*/  STL [R1+0x3c4], R13 ;  /* 0x0003c40d01007387 */ /* 0x0009e80000100800 */
[----:B------:R1:W-:Y:S04]  /*1d020*/  STL [R1+0x720], R6 ;  /* 0x0007200601007387 */ /* 0x0003e80000100800 */
[----:B0-----:R-:W3:Y:S04]  /*1d030*/  LDL R14, [R1+0x119c] ;  /* 0x00119c00010e7983 */ /* 0x001ee80000100800 */
[----:B----4-:R-:W4:Y:S01]  /*1d040*/  LDL R13, [R1+0x11a4] ;  /* 0x0011a400010d7983 */ /* 0x010f220000100800 */
[----:B-1----:R-:W-:-:S02]  /*1d050*/  SEL R6, R73, R5, !P1 ;  /* 0x0000000549067207 */ /* 0x002fc40004800000 */
[----:B------:R-:W-:Y:S01]  /*1d060*/  SEL R5, R73, R4, !P1 ;  /* 0x0000000449057207 */ /* 0x000fe20004800000 */
[----:B------:R-:W-:Y:S02]  /*1d070*/  IMAD.MOV.U32 R4, RZ, RZ, R9 ;  /* 0x000000ffff047224 */ /* 0x000fe400078e0009 */
[----:B------:R-:W-:Y:S01]  /*1d080*/  IMAD R6, R6, UR7, RZ ;  /* 0x0000000706067c24 */ /* 0x000fe2000f8e02ff */
[----:B------:R0:W-:Y:S01]  /*1d090*/  STL [R1+0x3b4], R9 ;  /* 0x0003b40901007387 */ /* 0x0001e20000100800 */
[----:B------:R-:W-:Y:S01]  /*1d0a0*/  IMAD R5, R5, UR4, RZ ;  /* 0x0000000405057c24 */ /* 0x000fe2000f8e02ff */
[----:B------:R-:W-:Y:S01]  /*1d0b0*/  PRMT R91, RZ, 0x7610, R91 ;  /* 0x00007610ff5b7816 */ /* 0x000fe2000000005b */
[----:B------:R-:W-:Y:S01]  /*1d0c0*/  @!P3 IMAD.MOV R4, RZ, RZ, -R4 ;  /* 0x000000ffff04b224 */ /* 0x000fe200078e0a04 */
[----:B------:R-:W-:Y:S01]  /*1d0d0*/  LEA R11, P3, R6, R72, 0x1 ;  /* 0x00000048060b7211 */ /* 0x000fe200078608ff */
[----:B------:R-:W1:Y:S01]  /*1d0e0*/  LDCU UR4, c[0x0][0x3b0] ;  /* 0x00007600ff0477ac */ /* 0x000e620008000800 */
[----:B------:R-:W-:-:S02]  /*1d0f0*/  PRMT R90, RZ, 0x7610, R90 ;  /* 0x00007610ff5a7816 */ /* 0x000fc4000000005a */
[----:B------:R-:W-:Y:S01]  /*1d100*/  PRMT R89, RZ, 0x7610, R89 ;  /* 0x00007610ff597816 */ /* 0x000fe20000000059 */
[----:B------:R-:W1:Y:S01]  /*1d110*/  LDCU UR7, c[0x0][0x3b0] ;  /* 0x00007600ff0777ac */ /* 0x000e620008000800 */
[----:B0-----:R-:W4:Y:S04]  /*1d120*/  LDL.LU R9, [R1+0x310] ;  /* 0x0003100001097983 */ /* 0x001f280000300800 */
[----:B------:R0:W-:Y:S04]  /*1d130*/  STL [R1+0xc], R17 ;  /* 0x00000c1101007387 */ /* 0x0001e80000100800 */
[----:B------:R1:W-:Y:S01]  /*1d140*/  STL [R1+0x8], R3 ;  /* 0x0000080301007387 */ /* 0x0003e20000100800 */
[----:B0-----:R-:W-:-:S02]  /*1d150*/  LEA.HI.X.SX32 R17, R6, R69, 0x1, P3 ;  /* 0x0000004506117211 */ /* 0x001fc400018f0eff */
[----:B-1----:R-:W-:Y:S02]  /*1d160*/  LEA R3, P6, R5, R72, 0x1 ;  /* 0x0000004805037211 */ /* 0x002fe400078c08ff */
[----:B------:R-:W-:Y:S01]  /*1d170*/  SEL R6, R73, R4, !P1 ;  /* 0x0000000449067207 */ /* 0x000fe20004800000 */
[----:B------:R-:W-:Y:S01]  /*1d180*/  @P0 IMAD.MOV.U32 R4, RZ, RZ, R11 ;  /* 0x000000ffff040224 */ /* 0x000fe200078e000b */
[----:B------:R-:W-:Y:S01]  /*1d190*/  LEA.HI.X.SX32 R7, R5, R69, 0x1, P6 ;  /* 0x0000004505077211 */ /* 0x000fe200030f0eff */
[----:B------:R-:W-:-:S05]  /*1d1a0*/  @P0 IMAD.MOV.U32 R5, RZ, RZ, R17 ;  /* 0x000000ffff050224 */ /* 0x000fca00078e0011 */
[----:B------:R0:W4:Y:S02]  /*1d1b0*/  @P0 LDG.E.U16 R8, desc[UR20][R4.64] ;  /* 0x0000001404080981 */ /* 0x000124000c1e1500 */
[----:B0-----:R-:W-:Y:S02]  /*1d1c0*/  @P0 IMAD.MOV.U32 R4, RZ, RZ, R3 ;  /* 0x000000ffff040224 */ /* 0x001fe400078e0003 */
[----:B------:R-:W-:-:S05]  /*1d1d0*/  @P0 IMAD.MOV.U32 R5, RZ, RZ, R7 ;  /* 0x000000ffff050224 */ /* 0x000fca00078e0007 */
[----:B------:R0:W4:Y:S04]  /*1d1e0*/  @P0 LDG.E.U16 R2, desc[UR20][R4.64] ;  /* 0x0000001404020981 */ /* 0x000128000c1e1500 */
[----:B------:R1:W-:Y:S01]  /*1d1f0*/  STL [R1+0x754], R11 ;  /* 0x0007540b01007387 */ /* 0x0003e20000100800 */
[----:B------:R-:W-:Y:S01]  /*1d200*/  IMAD R6, R6, UR5, RZ ;  /* 0x0000000506067c24 */ /* 0x000fe2000f8e02ff */
[----:B------:R-:W1:Y:S02]  /*1d210*/  LDCU UR5, c[0x0][0x3b0] ;  /* 0x00007600ff0577ac */ /* 0x000e640008000800 */
[----:B------:R-:W-:Y:S04]  /*1d220*/  STL [R1+0x3ac], R16 ;  /* 0x0003ac1001007387 */ /* 0x000fe80000100800 */
[----:B------:R-:W-:Y:S04]  /*1d230*/  STL [R1+0x784], R3 ;  /* 0x0007840301007387 */ /* 0x000fe80000100800 */
[----:B------:R-:W-:Y:S01]  /*1d240*/  STL [R1+0x750], R17 ;  /* 0x0007501101007387 */ /* 0x000fe20000100800 */
[----:B0-----:R-:W-:Y:S01]  /*1d250*/  IMAD.MOV.U32 R4, RZ, RZ, R16 ;  /* 0x000000ffff047224 */ /* 0x001fe200078e0010 */
[----:B--2---:R-:W-:-:S02]  /*1d260*/  ISETP.GT.U32.AND P5, PT, R68, R10, PT ;  /* 0x0000000a4400720c */ /* 0x004fc40003fa4070 */
[----:B---3--:R-:W-:-:S11]  /*1d270*/  ISETP.GT.U32.AND P4, PT, R68, R12, PT ;  /* 0x0000000c4400720c */ /* 0x008fd60003f84070 */
[--C-:B------:R-:W-:Y:S01]  /*1d280*/  @!P5 IMAD.IADD R10, R10, 0x1, -R68.reuse ;  /* 0x000000010a0ad824 */ /* 0x100fe200078e0a44 */
[----:B------:R-:W-:Y:S02]  /*1d290*/  ISETP.GE.AND P3, PT, R14, RZ, PT ;  /* 0x000000ff0e00720c */ /* 0x000fe40003f66270 */
[----:B------:R-:W2:Y:S04]  /*1d2a0*/  LDL R14, [R1+0x11c4] ;  /* 0x0011c400010e7983 */ /* 0x000ea80000100800 */
[----:B------:R-:W3:Y:S04]  /*1d2b0*/  LDL.LU R15, [R1+0x30c] ;  /* 0x00030c00010f7983 */ /* 0x000ee80000300800 */
[----:B------:R-:W-:Y:S04]  /*1d2c0*/  STL [R1+0x780], R7 ;  /* 0x0007800701007387 */ /* 0x000fe80000100800 */
[----:B-1----:R-:W3:Y:S01]  /*1d2d0*/  LDL.LU R11, [R1+0x2e8] ;  /* 0x0002e800010b7983 */ /* 0x002ee20000300800 */
[----:B------:R-:W-:Y:S01]  /*1d2e0*/  ISETP.GT.U32.AND P5, PT, R68, R10, PT ;  /* 0x0000000a4400720c */ /* 0x000fe20003fa4070 */
[----:B------:R-:W-:Y:S01]  /*1d2f0*/  @!P4 IMAD.IADD R12, R12, 0x1, -R68 ;  /* 0x000000010c0cc824 */ /* 0x000fe200078e0a44 */
[----:B----4-:R-:W-:Y:S01]  /*1d300*/  ISETP.GE.AND P4, PT, R13, RZ, PT ;  /* 0x000000ff0d00720c */ /* 0x010fe20003f86270 */
[----:B------:R-:W-:-:S05]  /*1d310*/  @!P3 IMAD.MOV R4, RZ, RZ, -R4 ;  /* 0x000000ffff04b224 */ /* 0x000fca00078e0a04 */
[----:B------:R-:W-:-:S05]  /*1d320*/  SEL R4, R73, R4, !P1 ;  /* 0x0000000449047207 */ /* 0x000fca0004800000 */
[----:B------:R-:W-:Y:S02]  /*1d330*/  @!P5 IMAD.IADD R10, R10, 0x1, -R68 ;  /* 0x000000010a0ad824 */ /* 0x000fe400078e0a44 */
[----:B------:R-:W-:Y:S01]  /*1d340*/  IMAD R4, R4, UR12, RZ ;  /* 0x0000000c04047c24 */ /* 0x000fe2000f8e02ff */
[----:B------:R0:W-:Y:S01]  /*1d350*/  STL [R1], R2 ;  /* 0x0000000201007387 */ /* 0x0001e20000100800 */
[----:B------:R-:W-:Y:S01]  /*1d360*/  IMAD.MOV.U32 R5, RZ, RZ, R10 ;  /* 0x000000ffff057224 */ /* 0x000fe200078e000a */
[----:B------:R-:W-:Y:S01]  /*1d370*/  ISETP.GT.U32.AND P3, PT, R68, R12, PT ;  /* 0x0000000c4400720c */ /* 0x000fe20003f64070 */
[----:B------:R-:W1:Y:S01]  /*1d380*/  LDCU UR12, c[0x0][0x3b0] ;  /* 0x00007600ff0c77ac */ /* 0x000e620008000800 */
[----:B0-----:R-:W-:-:S04]  /*1d390*/  LEA R2, P6, R6, R72, 0x1 ;  /* 0x0000004806027211 */ /* 0x001fc800078c08ff */
[----:B------:R-:W-:Y:S01]  /*1d3a0*/  LEA.HI.X.SX32 R3, R6, R69, 0x1, P6 ;  /* 0x0000004506037211 */ /* 0x000fe200030f0eff */
[----:B------:R-:W-:-:S04]  /*1d3b0*/  @P0 IMAD.MOV.U32 R6, RZ, RZ, R2 ;  /* 0x000000ffff060224 */ /* 0x000fc800078e0002 */
[----:B------:R-:W-:-:S05]  /*1d3c0*/  @P0 IMAD.MOV.U32 R7, RZ, RZ, R3 ;  /* 0x000000ffff070224 */ /* 0x000fca00078e0003 */
[----:B------:R0:W4:Y:S01]  /*1d3d0*/  @P0 LDG.E.U16 R91, desc[UR20][R6.64] ;  /* 0x00000014065b0981 */ /* 0x000122000c1e1500 */
[----:B------:R-:W-:-:S03]  /*1d3e0*/  @!P4 IMAD.MOV R5, RZ, RZ, -R5 ;  /* 0x000000ffff05c224 */ /* 0x000fc600078e0a05 */
[----:B------:R0:W-:Y:S04]  /*1d3f0*/  STL [R1+0x7b4], R2 ;  /* 0x0007b40201007387 */ /* 0x0001e80000100800 */
[----:B------:R1:W-:Y:S01]  /*1d400*/  STL [R1+0x398], R10 ;  /* 0x0003980a01007387 */ /* 0x0003e20000100800 */
[----:B0-----:R-:W-:-:S03]  /*1d410*/  LEA R2, P4, R4, R72, 0x1 ;  /* 0x0000004804027211 */ /* 0x001fc600078808ff */
[----:B------:R0:W-:Y:S02]  /*1d420*/  STL [R1+0x7b0], R3 ;  /* 0x0007b00301007387 */ /* 0x0001e40000100800 */
[----:B------:R-:W-:Y:S02]  /*1d430*/  @P0 IMAD.MOV.U32 R6, RZ, RZ, R2 ;  /* 0x000000ffff060224 */ /* 0x000fe400078e0002 */
[----:B------:R-:W4:Y:S01]  /*1d440*/  LDL R13, [R1+0x11d8] ;  /* 0x0011d800010d7983 */ /* 0x000f220000100800 */
[----:B------:R-:W-:-:S03]  /*1d450*/  @!P3 IMAD.IADD R12, R12, 0x1, -R68 ;  /* 0x000000010c0cb824 */ /* 0x000fc600078e0a44 */
[----:B-1----:R-:W4:Y:S01]  /*1d460*/  LDL.LU R10, [R1+0x2a0] ;  /* 0x0002a000010a7983 */ /* 0x002f220000300800 */
[----:B0-----:R-:W-:-:S05]  /*1d470*/  LEA.HI.X.SX32 R3, R4, R69, 0x1, P4 ;  /* 0x0000004504037211 */ /* 0x001fca00020f0eff */
[----:B------:R-:W-:-:S05]  /*1d480*/  @P0 IMAD.MOV.U32 R7, RZ, RZ, R3 ;  /* 0x000000ffff070224 */ /* 0x000fca00078e0003 */
[----:B------:R0:W4:Y:S01]  /*1d490*/  @P0 LDG.E.U16 R90, desc[UR20][R6.64] ;  /* 0x00000014065a0981 */ /* 0x000122000c1e1500 */
[----:B------:R-:W-:Y:S01]  /*1d4a0*/  ISETP.GT.U32.AND P6, PT, R68, R9, PT ;  /* 0x000000094400720c */ /* 0x000fe20003fc4070 */
[----:B------:R-:W-:Y:S01]  /*1d4b0*/  IMAD.MOV.U32 R4, RZ, RZ, R12 ;  /* 0x000000ffff047224 */ /* 0x000fe200078e000c */
[----:B------:R-:W-:-:S05]  /*1d4c0*/  SEL R5, R73, R5, !P1 ;  /* 0x0000000549057207 */ /* 0x000fca0004800000 */
[----:B------:R-:W-:Y:S01]  /*1d4d0*/  IMAD R5, R5, UR4, RZ ;  /* 0x0000000405057c24 */ /* 0x000fe2000f8e02ff */
[----:B------:R-:W-:Y:S01]  /*1d4e0*/  PRMT R88, RZ, 0x7610, R88 ;  /* 0x00007610ff587816 */ /* 0x000fe20000000058 */
[----:B------:R-:W1:Y:S04]  /*1d4f0*/  LDCU UR4, c[0x0][0x3b0] ;  /* 0x00007600ff0477ac */ /* 0x000e680008000800 */
[----:B------:R-:W-:Y:S01]  /*1d500*/  @!P6 IMAD.IADD R9, R9, 0x1, -R68 ;  /* 0x000000010909e824 */ /* 0x000fe200078e0a44 */
[----:B--2---:R-:W-:Y:S02]  /*1d510*/  ISETP.GE.AND P5, PT, R14, RZ, PT ;  /* 0x000000ff0e00720c */ /* 0x004fe40003fa6270 */
[----:B---3--:R-:W-:-:S11]  /*1d520*/  ISETP.GT.U32.AND P6, PT, R68, R11, PT ;  /* 0x0000000b4400720c */ /* 0x008fd60003fc4070 */
[----:B------:R-:W-:-:S05]  /*1d530*/  @!P5 IMAD.MOV R4, RZ, RZ, -R4 ;  /* 0x000000ffff04d224 */ /* 0x000fca00078e0a04 */
[----:B------:R-:W-:-:S05]  /*1d540*/  SEL R4, R73, R4, !P1 ;  /* 0x0000000449047207 */ /* 0x000fca0004800000 */
[----:B0-----:R-:W-:Y:S01]  /*1d550*/  IMAD R6, R4, UR5, RZ ;  /* 0x0000000504067c24 */ /* 0x001fe2000f8e02ff */
[----:B----4-:R-:W-:Y:S01]  /*1d560*/  STL [R1+0x12ec], R91 ;  /* 0x0012ec5b01007387 */ /* 0x010fe20000100800 */
[----:B------:R-:W-:Y:S01]  /*1d570*/  @!P6 IMAD.IADD R11, R11, 0x1, -R68 ;  /* 0x000000010b0be824 */ /* 0x000fe200078e0a44 */
[----:B------:R-:W-:Y:S01]  /*1d580*/  ISETP.GT.U32.AND P3, PT, R68, R15, PT ;  /* 0x0000000f4400720c */ /* 0x000fe20003f64070 */
[----:B------:R-:W0:Y:S01]  /*1d590*/  LDCU UR5, c[0x0][0x3b0] ;  /* 0x00007600ff0577ac */ /* 0x000e220008000800 */
[----:B------:R-:W-:Y:S04]  /*1d5a0*/  STL [R1+0x4], R8 ;  /* 0x0000040801007387 */ /* 0x000fe80000100800 */
[----:B------:R-:W-:Y:S04]  /*1d5b0*/  STL [R1+0x7e4], R2 ;  /* 0x0007e40201007387 */ /* 0x000fe80000100800 */
[----:B------:R-:W-:Y:S04]  /*1d5c0*/  STL [R1+0x38c], R12 ;  /* 0x00038c0c01007387 */ /* 0x000fe80000100800 */
[----:B------:R2:W-:Y:S04]  /*1d5d0*/  STL [R1+0x7e0], R3 ;  /* 0x0007e00301007387 */ /* 0x0005e80000100800 */
[----:B------:R-:W3:Y:S04]  /*1d5e0*/  LDL R17, [R1+0x11f8] ;  /* 0x0011f80001117983 */ /* 0x000ee80000100800 */
[----:B------:R-:W4:Y:S01]  /*1d5f0*/  LDL R16, [R1+0x1214] ;  /* 0x0012140001107983 */ /* 0x000f220000100800 */
[----:B--2---:R-:W-:-:S03]  /*1d600*/  LEA R3, P5, R5, R72, 0x1 ;  /* 0x0000004805037211 */ /* 0x004fc600078a08ff */
[----:B------:R-:W2:Y:S01]  /*1d610*/  LDL.LU R12, [R1+0x294] ;  /* 0x00029400010c7983 */ /* 0x000ea20000300800 */
[----:B------:R-:W-:Y:S01]  /*1d620*/  LEA.HI.X.SX32 R8, R5, R69, 0x1, P5 ;  /* 0x0000004505087211 */ /* 0x000fe200028f0eff */
[----:B------:R-:W-:Y:S01]  /*1d630*/  @P0 IMAD.MOV.U32 R4, RZ, RZ, R3 ;  /* 0x000000ffff040224 */ /* 0x000fe200078e0003 */
[----:B------:R-:W-:-:S03]  /*1d640*/  LEA R2, P6, R6, R72, 0x1 ;  /* 0x0000004806027211 */ /* 0x000fc600078c08ff */
[----:B------:R-:W-:Y:S01]  /*1d650*/  @P0 IMAD.MOV.U32 R5, RZ, RZ, R8 ;  /* 0x000000ffff050224 */ /* 0x000fe200078e0008 */
[----:B------:R-:W-:Y:S04]  /*1d660*/  STL [R1+0x12f0], R90 ;  /* 0x0012f05a01007387 */ /* 0x000fe80000100800 */
[----:B------:R0:W-:Y:S04]  /*1d670*/  STL [R1+0x814], R3 ;  /* 0x0008140301007387 */ /* 0x0001e80000100800 */
[----:B------:R1:W2:Y:S01]  /*1d680*/  @P0 LDG.E.U16 R89, desc[UR20][R4.64] ;  /* 0x0000001404590981 */ /* 0x0002a2000c1e1500 */
[----:B------:R-:W-:Y:S01]  /*1d690*/  @!P3 IMAD.IADD R15, R15, 0x1, -R68 ;  /* 0x000000010f0fb824 */ /* 0x000fe200078e0a44 */
[----:B------:R-:W-:-:S02]  /*1d6a0*/  ISETP.GT.U32.AND P4, PT, R68, R9, PT ;  /* 0x000000094400720c */ /* 0x000fc40003f84070 */
[----:B------:R-:W-:Y:S01]  /*1d6b0*/  ISETP.GE.AND P5, PT, R13, RZ, PT ;  /* 0x000000ff0d00720c */ /* 0x000fe20003fa6270 */
[----:B------:R-:W2:Y:S01]  /*1d6c0*/  LDL R14, [R1+0x1238] ;  /* 0x00123800010e7983 */ /* 0x000ea20000100800 */
[----:B0-----:R-:W-:Y:S01]  /*1d6d0*/  LEA.HI.X.SX32 R3, R6, R69, 0x1, P6 ;  /* 0x0000004506037211 */ /* 0x001fe200030f0eff */
[----:B------:R-:W-:-:S04]  /*1d6e0*/  @P0 IMAD.MOV.U32 R6, RZ, RZ, R2 ;  /* 0x000000ffff060224 */ /* 0x000fc800078e0002 */
[----:B------:R-:W-:-:S05]  /*1d6f0*/  @P0 IMAD.MOV.U32 R7, RZ, RZ, R3 ;  /* 0x000000ffff070224 */ /* 0x000fca00078e0003 */
[----:B------:R0:W2:Y:S01]  /*1d700*/  @P0 LDG.E.U16 R88, desc[UR20][R6.64] ;  /* 0x0000001406580981 */ /* 0x0000a2000c1e1500 */
[C---:B------:R-:W-:Y:S01]  /*1d710*/  ISETP.GT.U32.AND P3, PT, R68.reuse, R15, PT ;  /* 0x0000000f4400720c */ /* 0x040fe20003f64070 */
[----:B------:R-:W-:Y:S01]  /*1d720*/  @!P4 IMAD.IADD R9, R9, 0x1, -R68 ;  /* 0x000000010909c824 */ /* 0x000fe200078e0a44 */
[C---:B------:R-:W-:Y:S02]  /*1d730*/  ISETP.GT.U32.AND P4, PT, R68.reuse, R10, PT ;  /* 0x0000000a4400720c */ /* 0x040fe40003f84070 */
[----:B------:R-:W-:-:S09]  /*1d740*/  ISETP.GT.U32.AND P6, PT, R68, R11, PT ;  /* 0x0000000b4400720c */ /* 0x000fd20003fc4070 */
[----:B------:R-:W-:Y:S02]  /*1d750*/  @!P3 IMAD.IADD R15, R15, 0x1, -R68 ;  /* 0x000000010f0fb824 */ /* 0x000fe400078e0a44 */
[----:B-1----:R-:W-:Y:S02]  /*1d760*/  IMAD.MOV.U32 R5, RZ, RZ, R9 ;  /* 0x000000ffff057224 */ /* 0x002fe400078e0009 */
[----:B------:R-:W-:Y:S01]  /*1d770*/  IMAD.MOV.U32 R4, RZ, RZ, R15 ;  /* 0x000000ffff047224 */ /* 0x000fe200078e000f */
[----:B------:R1:W-:Y:S01]  /*1d780*/  STL [R1+0x810], R8 ;  /* 0x0008100801007387 */ /* 0x0003e20000100800 */
[----:B------:R-:W-:-:S03]  /*1d790*/  @!P5 IMAD.MOV R5, RZ, RZ, -R5 ;  /* 0x000000ffff05d224 */ /* 0x000fc600078e0a05 */
[----:B------:R-:W-:Y:S02]  /*1d7a0*/  STL [R1+0x310], R9 ;  /* 0x0003100901007387 */ /* 0x000fe40000100800 */
[----:B0-----:R-:W-:Y:S02]  /*1d7b0*/  SEL R6, R73, R5, !P1 ;  /* 0x0000000549067207 */ /* 0x001fe40004800000 */
[----:B------:R-:W2:Y:S01]  /*1d7c0*/  LDL.LU R13, [R1+0x274] ;  /* 0x00027400010d7983 */ /* 0x000ea20000300800 */
[--C-:B------:R-:W-:Y:S02]  /*1d7d0*/  @!P4 IMAD.IADD R10, R10, 0x1, -R68.reuse ;  /* 0x000000010a0ac824 */ /* 0x100fe400078e0a44 */
[--C-:B------:R-:W-:Y:S02]  /*1d7e0*/  @!P6 IMAD.IADD R11, R11, 0x1, -R68.reuse ;  /* 0x000000010b0be824 */ /* 0x100fe400078e0a44 */
[----:B------:R-:W-:Y:S01]  /*1d7f0*/  IMAD R7, R6, UR4, RZ ;  /* 0x0000000406077c24 */ /* 0x000fe2000f8e02ff */
[----:B------:R-:W-:Y:S01]  /*1d800*/  ISETP.GT.U32.AND P4, PT, R68, R10, PT ;  /* 0x0000000a4400720c */ /* 0x000fe20003f84070 */
[----:B------:R-:W-:Y:S01]  /*1d810*/  IMAD.MOV.U32 R5, RZ, RZ, R11 ;  /* 0x000000ffff057224 */ /* 0x000fe200078e000b */
[----:B------:R0:W-:Y:S01]  /*1d820*/  STL [R1+0x844], R2 ;  /* 0x0008440201007387 */ /* 0x0001e20000100800 */
[----:B------:R-:W-:Y:S01]  /*1d830*/  PRMT R87, RZ, 0x7610, R87 ;  /* 0x00007610ff577816 */ /* 0x000fe20000000057 */
[----:B------:R-:W0:Y:S09]  /*1d840*/  LDCU UR4, c[0x0][0x3b0] ;  /* 0x00007600ff0477ac */ /* 0x000e320008000800 */
[----:B------:R-:W-:Y:S01]  /*1d850*/  @!P4 IMAD.IADD R10, R10, 0x1, -R68 ;  /* 0x000000010a0ac824 */ /* 0x000fe200078e0a44 */
[----:B------:R-:W-:-:S02]  /*1d860*/  PRMT R86, RZ, 0x7610, R86 ;  /* 0x00007610ff567816 */ /* 0x000fc40000000056 */
[----:B---3--:R-:W-:Y:S02]  /*1d870*/  ISETP.GE.AND P3, PT, R17, RZ, PT ;  /* 0x000000ff1100720c */ /* 0x008fe40003f66270 */
[----:B----4-:R-:W-:-:S11]  /*1d880*/  ISETP.GE.AND P5, PT, R16, RZ, PT ;  /* 0x000000ff1000720c */ /* 0x010fd60003fa6270 */
[----:B------:R-:W-:Y:S01]  /*1d890*/  @!P3 IMAD.MOV R4, RZ, RZ, -R4 ;  /* 0x000000ffff04b224 */ /* 0x000fe200078e0a04 */
[----:B--2---:R-:W-:-:S04]  /*1d8a0*/  ISETP.GT.U32.AND P3, PT, R68, R12, PT ;  /* 0x0000000c4400720c */ /* 0x004fc80003f64070 */
[----:B------:R-:W-:Y:S01]  /*1d8b0*/  SEL R4, R73, R4, !P1 ;  /* 0x0000000449047207 */ /* 0x000fe20004800000 */
[----:B------:R-:W-:-:S04]  /*1d8c0*/  @!P5 IMAD.MOV R5, RZ, RZ, -R5 ;  /* 0x000000ffff05d224 */ /* 0x000fc800078e0a05 */
[----:B------:R-:W-:Y:S01]  /*1d8d0*/  IMAD R6, R4, UR5, RZ ;  /* 0x0000000504067c24 */ /* 0x000fe2000f8e02ff */
[----:B-1----:R-:W-:-:S03]  /*1d8e0*/  LEA R8, P5, R7, R72, 0x1 ;  /* 0x0000004807087211 */ /* 0x002fc600078a08ff */
[----:B------:R-:W-:Y:S01]  /*1d8f0*/  @!P3 IMAD.IADD R12, R12, 0x1, -R68 ;  /* 0x000000010c0cb824 */ /* 0x000fe200078e0a44 */
[----:B0-----:R-:W-:Y:S01]  /*1d900*/  LEA R2, P3, R6, R72, 0x1 ;  /* 0x0000004806027211 */ /* 0x001fe200078608ff */
[----:B------:R-:W-:Y:S01]  /*1d910*/  STL [R1+0x12f4], R89 ;  /* 0x0012f45901007387 */ /* 0x000fe20000100800 */
[----:B------:R-:W-:Y:S01]  /*1d920*/  LEA.HI.X.SX32 R7, R7, R69, 0x1, P5 ;  /* 0x0000004507077211 */ /* 0x000fe200028f0eff */
[----:B------:R-:W-:Y:S01]  /*1d930*/  IMAD.MOV.U32 R4, RZ, RZ, R10 ;  /* 0x000000ffff047224 */ /* 0x000fe200078e000a */
[----:B------:R-:W-:Y:S01]  /*1d940*/  ISETP.GE.AND P6, PT, R14, RZ, PT ;  /* 0x000000ff0e00720c */ /* 0x000fe20003fc6270 */
[----:B------:R0:W-:Y:S01]  /*1d950*/  STL [R1+0x840], R3 ;  /* 0x0008400301007387 */ /* 0x0001e20000100800 */
[----:B------:R-:W-:Y:S01]  /*1d960*/  SEL R5, R73, R5, !P1 ;  /* 0x0000000549057207 */ /* 0x000fe20004800000 */
[----:B------:R-:W1:Y:S02]  /*1d970*/  LDCU UR5, c[0x0][0x3b0] ;  /* 0x00007600ff0577ac */ /* 0x000e640008000800 */
[----:B------:R2:W-:Y:S04]  /*1d980*/  STL [R1+0x30c], R15 ;  /* 0x00030c0f01007387 */ /* 0x0005e80000100800 */
[----:B------:R-:W3:Y:S01]  /*1d990*/  LDL.LU R9, [R1+0x260] ;  /* 0x0002600001097983 */ /* 0x000ee20000300800 */
[----:B0-----:R-:W-:Y:S01]  /*1d9a0*/  LEA.HI.X.SX32 R3, R6, R69, 0x1, P3 ;  /* 0x0000004506037211 */ /* 0x001fe200018f0eff */
[----:B------:R-:W-:-:S02]  /*1d9b0*/  @P0 IMAD.MOV.U32 R6, RZ, RZ, R8 ;  /* 0x000000ffff060224 */ /* 0x000fc400078e0008 */
[----:B------:R-:W-:Y:S04]  /*1d9c0*/  STL [R1+0x12f8], R88 ;  /* 0x0012f85801007387 */ /* 0x000fe80000100800 */
[----:B------:R0:W4:Y:S04]  /*1d9d0*/  @P0 LDG.E.U16 R87, desc[UR20][R6.64] ;  /* 0x0000001406570981 */ /* 0x000128000c1e1500 */
[----:B--2---:R-:W2:Y:S04]  /*1d9e0*/  LDL.LU R15, [R1+0x23c] ;  /* 0x00023c00010f7983 */ /* 0x004ea80000300800 */
[----:B------:R-:W-:Y:S04]  /*1d9f0*/  STL [R1+0x2e8], R11 ;  /* 0x0002e80b01007387 */ /* 0x000fe80000100800 */
[----:B------:R1:W-:Y:S01]  /*1da00*/  STL [R1+0x2a0], R10 ;  /* 0x0002a00a01007387 */ /* 0x0003e20000100800 */
[----:B0-----:R-:W-:-:S03]  /*1da10*/  @P0 IMAD.MOV.U32 R6, RZ, RZ, R2 ;  /* 0x000000ffff060224 */ /* 0x001fc600078e0002 */
[----:B-1----:R-:W2:Y:S04]  /*1da20*/  LDL R10, [R1+0x1254] ;  /* 0x00125400010a7983 */ /* 0x002ea80000100800 */
[----:B------:R-:W-:Y:S04]  /*1da30*/  STL [R1+0x874], R8 ;  /* 0x0008740801007387 */ /* 0x000fe80000100800 */
[----:B------:R-:W-:Y:S04]  /*1da40*/  STL [R1+0x8a4], R2 ;  /* 0x0008a40201007387 */ /* 0x000fe80000100800 */
[----:B------:R0:W-:Y:S01]  /*1da50*/  STL [R1+0x870], R7 ;  /* 0x0008700701007387 */ /* 0x0001e20000100800 */
[----:B------:R-:W-:Y:S01]  /*1da60*/  ISETP.GT.U32.AND P4, PT, R68, R13, PT ;  /* 0x0000000d4400720c */ /* 0x000fe20003f84070 */
[----:B------:R-:W-:-:S02]  /*1da70*/  @!P6 IMAD.MOV R4, RZ, RZ, -R4 ;  /* 0x000000ffff04e224 */ /* 0x000fc400078e0a04 */
[----:B0-----:R-:W-:Y:S01]  /*1da80*/  @P0 IMAD.MOV.U32 R7, RZ, RZ, R3 ;  /* 0x000000ffff070224 */ /* 0x001fe200078e0003 */
[----:B------:R-:W3:Y:S04]  /*1da90*/  LDL R14, [R1+0x126c] ;  /* 0x00126c00010e7983 */ /* 0x000ee80000100800 */
[----:B------:R-:W3:Y:S01]  /*1daa0*/  @P0 LDG.E.U16 R86, desc[UR20][R6.64] ;  /* 0x0000001406560981 */ /* 0x000ee2000c1e1500 */
[----:B------:R-:W-:Y:S01]  /*1dab0*/  ISETP.GT.U32.AND P6, PT, R68, R12, PT ;  /* 0x0000000c4400720c */ /* 0x000fe20003fc4070 */
[----:B------:R-:W-:Y:S01]  /*1dac0*/  IMAD R5, R5, UR7, RZ ;  /* 0x0000000705057c24 */ /* 0x000fe2000f8e02ff */
[----:B------:R-:W-:Y:S02]  /*1dad0*/  SEL R4, R73, R4, !P1 ;  /* 0x0000000449047207 */ /* 0x000fe40004800000 */
[----:B------:R-:W-:Y:S01]  /*1dae0*/  @!P4 IMAD.IADD R13, R13, 0x1, -R68 ;  /* 0x000000010d0dc824 */ /* 0x000fe200078e0a44 */
[----:B------:R0:W-:Y:S01]  /*1daf0*/  STL [R1+0x8a0], R3 ;  /* 0x0008a00301007387 */ /* 0x0001e20000100800 */
[----:B------:R-:W-:Y:S01]  /*1db00*/  PRMT R85, RZ, 0x7610, R85 ;  /* 0x00007610ff557816 */ /* 0x000fe20000000055 */
[----:B------:R-:W1:Y:S01]  /*1db10*/  LDCU UR7, c[0x0][0x3b0] ;  /* 0x00007600ff0777ac */ /* 0x000e620008000800 */
[----:B------:R-:W-:Y:S01]  /*1db20*/  IMAD R4, R4, UR12, RZ ;  /* 0x0000000c04047c24 */ /* 0x000fe2000f8e02ff */
[----:B------:R-:W-:-:S02]  /*1db30*/  LEA R8, P4, R5, R72, 0x1 ;  /* 0x0000004805087211 */ /* 0x000fc400078808ff */
[----:B------:R-:W-:Y:S01]  /*1db40*/  PRMT R84, RZ, 0x7610, R84 ;  /* 0x00007610ff547816 */ /* 0x000fe20000000054 */
[----:B------:R-:W1:Y:S01]  /*1db50*/  LDCU UR12, c[0x0][0x3b0] ;  /* 0x00007600ff0c77ac */ /* 0x000e620008000800 */
[----:B------:R-:W-:Y:S01]  /*1db60*/  LEA.HI.X.SX32 R17, R5, R69, 0x1, P4 ;  /* 0x0000004505117211 */ /* 0x000fe200020f0eff */
[----:B------:R-:W-:Y:S01]  /*1db70*/  @!P6 IMAD.IADD R12, R12, 0x1, -R68 ;  /* 0x000000010c0ce824 */ /* 0x000fe200078e0a44 */
[----:B------:R-:W-:-:S03]  /*1db80*/  LEA R2, P6, R4, R72, 0x1 ;  /* 0x0000004804027211 */ /* 0x000fc600078c08ff */
[----:B------:R-:W-:Y:S01]  /*1db90*/  @P0 IMAD.MOV.U32 R5, RZ, RZ, R17 ;  /* 0x000000ffff050224 */ /* 0x000fe200078e0011 */
[----:B0-----:R-:W-:Y:S01]  /*1dba0*/  LEA.HI.X.SX32 R3, R4, R69, 0x1, P6 ;  /* 0x0000004504037211 */ /* 0x001fe200030f0eff */
[----:B------:R-:W-:-:S05]  /*1dbb0*/  @P0 IMAD.MOV.U32 R4, RZ, RZ, R8 ;  /* 0x000000ffff040224 */ /* 0x000fca00078e0008 */
[----:B------:R0:W3:Y:S02]  /*1dbc0*/  @P0 LDG.E.U16 R85, desc[UR20][R4.64] ;  /* 0x0000001404550981 */ /* 0x0000e4000c1e1500 */
[----:B0-----:R-:W-:Y:S02]  /*1dbd0*/  @P0 IMAD.MOV.U32 R4, RZ, RZ, R2 ;  /* 0x000000ffff040224 */ /* 0x001fe400078e0002 */
[----:B------:R-:W-:-:S05]  /*1dbe0*/  @P0 IMAD.MOV.U32 R5, RZ, RZ, R3 ;  /* 0x000000ffff050224 */ /* 0x000fca00078e0003 */
[----:B------:R0:W3:Y:S04]  /*1dbf0*/  @P0 LDG.E.U16 R84, desc[UR20][R4.64] ;  /* 0x0000001404540981 */ /* 0x0000e8000c1e1500 */
[----:B----4-:R-:W-:Y:S04]  /*1dc00*/  STL [R1+0x12fc], R87 ;  /* 0x0012fc5701007387 */ /* 0x010fe80000100800 */
[----:B------:R-:W4:Y:S04]  /*1dc10*/  LDL R16, [R1+0x129c] ;  /* 0x00129c0001107983 */ /* 0x000f280000100800 */
[----:B------:R-:W4:Y:S01]  /*1dc20*/  LDL.LU R11, [R1+0x214] ;  /* 0x00021400010b7983 */ /* 0x000f220000300800 */
[----:B--2---:R-:W-:-:S03]  /*1dc30*/  ISETP.GE.AND P4, PT, R10, RZ, PT ;  /* 0x000000ff0a00720c */ /* 0x004fc60003f86270 */
[----:B---3--:R-:W-:Y:S04]  /*1dc40*/  STL [R1+0x1300], R86 ;  /* 0x0013005601007387 */ /* 0x008fe80000100800 */
[----:B------:R-:W-:Y:S04]  /*1dc50*/  STL [R1+0x8d4], R8 ;  /* 0x0008d40801007387 */ /* 0x000fe80000100800 */
[----:B------:R2:W-:Y:S04]  /*1dc60*/  STL [R1+0x294], R12 ;  /* 0x0002940c01007387 */ /* 0x0005e80000100800 */
[----:B------:R-:W-:Y:S04]  /*1dc70*/  STL [R1+0x904], R2 ;  /* 0x0009040201007387 */ /* 0x000fe80000100800 */
[----:B------:R-:W-:Y:S04]  /*1dc80*/  STL [R1+0x8d0], R17 ;  /* 0x0008d01101007387 */ /* 0x000fe80000100800 */
[----:B------:R-:W3:Y:S01]  /*1dc90*/  LDL R10, [R1+0x12c8] ;  /* 0x0012c800010a7983 */ /* 0x000ee20000100800 */
[----:B------:R-:W-:-:S02]  /*1dca0*/  ISETP.GT.U32.AND P5, PT, R68, R9, PT ;  /* 0x000000094400720c */ /* 0x000fc40003fa4070 */
[----:B------:R-:W-:Y:S02]  /*1dcb0*/  ISETP.GT.U32.AND P3, PT, R68, R15, PT ;  /* 0x0000000f4400720c */ /* 0x000fe40003f64070 */
[----:B------:R-:W-:-:S09]  /*1dcc0*/  ISETP.GE.AND P6, PT, R14, RZ, PT ;  /* 0x000000ff0e00720c */ /* 0x000fd20003fc6270 */
[--C-:B------:R-:W-:Y:S01]  /*1dcd0*/  @!P5 IMAD.IADD R9, R9, 0x1, -R68.reuse ;  /* 0x000000010909d824 */ /* 0x100fe200078e0a44 */
[----:B------:R-:W-:Y:S01]  /*1dce0*/  ISETP.GT.U32.AND P5, PT, R68, R13, PT ;  /* 0x0000000d4400720c */ /* 0x000fe20003fa4070 */
[----:B------:R-:W-:Y:S02]  /*1dcf0*/  @!P3 IMAD.IADD R15, R15, 0x1, -R68 ;  /* 0x000000010f0fb824 */ /* 0x000fe400078e0a44 */
[----:B0-----:R-:W-:-:S03]  /*1dd00*/  IMAD.MOV.U32 R5, RZ, RZ, R12 ;  /* 0x000000ffff057224 */ /* 0x001fc600078e000c */
[----:B------:R-:W-:Y:S01]  /*1dd10*/  ISETP.GT.U32.AND P3, PT, R68, R15, PT ;  /* 0x0000000f4400720c */ /* 0x000fe20003f64070 */
[----:B------:R-:W-:-:S06]  /*1dd20*/  @!P4 IMAD.MOV R5, RZ, RZ, -R5 ;  /* 0x000000ffff05c224 */ /* 0x000fcc00078e0a05 */
[----:B------:R-:W-:Y:S01]  /*1dd30*/  @!P5 IMAD.IADD R13, R13, 0x1, -R68 ;  /* 0x000000010d0dd824 */ /* 0x000fe200078e0a44 */
[----:B------:R-:W-:-:S03]  /*1dd40*/  ISETP.GT.U32.AND P5, PT, R68, R9, PT ;  /* 0x000000094400720c */ /* 0x000fc60003fa4070 */
[----:B------:R-:W-:Y:S01]  /*1dd50*/  IMAD.MOV.U32 R4, RZ, RZ, R13 ;  /* 0x000000ffff047224 */ /* 0x000fe200078e000d */
[----:B------:R-:W-:-:S03]  /*1dd60*/  SEL R5, R73, R5, !P1 ;  /* 0x0000000549057207 */ /* 0x000fc60004800000 */
[----:B------:R-:W-:Y:S02]  /*1dd70*/  @!P6 IMAD.MOV R4, RZ, RZ, -R4 ;  /* 0x000000ffff04e224 */ /* 0x000fe400078e0a04 */
[----:B------:R-:W-:Y:S01]  /*1dd80*/  IMAD R6, R5, UR4, RZ ;  /* 0x0000000405067c24 */ /* 0x000fe2000f8e02ff */
[----:B------:R-:W-:Y:S01]  /*1dd90*/  STL [R1+0x1304], R85 ;  /* 0x0013045501007387 */ /* 0x000fe20000100800 */
[--C-:B------:R-:W-:Y:S01]  /*1dda0*/  @!P3 IMAD.IADD R15, R15, 0x1, -R68.reuse ;  /* 0x000000010f0fb824 */ /* 0x100fe200078e0a44 */
[----:B------:R-:W-:Y:S01]  /*1ddb0*/  SEL R4, R73, R4, !P1 ;  /* 0x0000000449047207 */ /* 0x000fe20004800000 */
[----:B------:R-:W-:Y:S01]  /*1ddc0*/  @!P5 IMAD.IADD R9, R9, 0x1, -R68 ;  /* 0x000000010909d824 */ /* 0x000fe200078e0a44 */
[----:B------:R-:W-:Y:S01]  /*1ddd0*/  STL [R1+0x900], R3 ;  /* 0x0009000301007387 */ /* 0x000fe20000100800 */
[----:B------:R-:W-:Y:S01]  /*1dde0*/  LEA R7, P3, R6, R72, 0x1 ;  /* 0x0000004806077211 */ /* 0x000fe200078608ff */
[----:B------:R-:W0:Y:S01]  /*1ddf0*/  LDCU UR4, c[0x0][0x3b0] ;  /* 0x00007600ff0477ac */ /* 0x000e220008000800 */
[----:B------:R-:W-:Y:S01]  /*1de00*/  IMAD R4, R4, UR5, RZ ;  /* 0x0000000504047c24 */ /* 0x000fe2000f8e02ff */
[----:B------:R-:W3:Y:S01]  /*1de10*/  LDL.LU R14, [R1+0x1f4] ;  /* 0x0001f400010e7983 */ /* 0x000ee20000300800 */
[----:B------:R-:W-:Y:S01]  /*1de20*/  IMAD.MOV.U32 R5, RZ, RZ, R9 ;  /* 0x000000ffff057224 */ /* 0x000fe200078e0009 */
[----:B------:R-:W-:Y:S01]  /*1de30*/  LEA.HI.X.SX32 R6, R6, R69, 0x1, P3 ;  /* 0x0000004506067211 */ /* 0x000fe200018f0eff */
[----:B------:R-:W0:Y:S01]  /*1de40*/  LDCU UR5, c[0x0][0x3b0] ;  /* 0x00007600ff0577ac */ /* 0x000e220008000800 */
[----:B------:R-:W-:Y:S04]  /*1de50*/  STL [R1+0x1308], R84 ;  /* 0x0013085401007387 */ /* 0x000fe80000100800 */
[----:B--2---:R-:W2:Y:S04]  /*1de60*/  LDL.LU R12, [R1+0x1c4] ;  /* 0x0001c400010c7983 */ /* 0x004ea80000300800 */
[----:B------:R0:W-:Y:S04]  /*1de70*/  STL [R1+0x274], R13 ;  /* 0x0002740d01007387 */ /* 0x0001e80000100800 */
[----:B0-----:R-:W2:Y:S04]  /*1de80*/  LDL R13, [R1+0x1288] ;  /* 0x00128800010d7983 */ /* 0x001ea80000100800 */
[----:B------:R0:W-:Y:S04]  /*1de90*/  STL [R1+0x260], R9 ;  /* 0x0002600901007387 */ /* 0x0001e80000100800 */
[----:B0-----:R-:W2:Y:S04]  /*1dea0*/  LDL.LU R9, [R1+0x1a4] ;  /* 0x0001a40001097983 */ /* 0x001ea80000300800 */
[----:B------:R-:W-:Y:S04]  /*1deb0*/  STL [R1+0x23c], R15 ;  /* 0x00023c0f01007387 */ /* 0x000fe80000100800 */
[----:B------:R0:W-:Y:S01]  /*1dec0*/  STL [R1+0x934], R7 ;  /* 0x0009340701007387 */ /* 0x0001e20000100800 */
[----:B------:R-:W-:-:S02]  /*1ded0*/  PRMT R83, RZ, 0x7610, R83 ;  /* 0x00007610ff537816 */ /* 0x000fc40000000053 */
[----:B0-----:R-:W-:Y:S02]  /*1dee0*/  @P0 LOP3.LUT R7, R7, R6, RZ, 0x3c, !PT ;  /* 0x0000000607070212 */ /* 0x001fe400078e3cff */
[----:B------:R-:W-:Y:S02]  /*1def0*/  PRMT R82, RZ, 0x7610, R82 ;  /* 0x00007610ff527816 */ /* 0x000fe40000000052 */
[----:B----4-:R-:W-:-:S13]  /*1df00*/  ISETP.GT.U32.AND P4, PT, R68, R11, PT ;  /* 0x0000000b4400720c */ /* 0x010fda0003f84070 */
[----:B------:R-:W-:Y:S01]  /*1df10*/  @!P4 IMAD.IADD R11, R11, 0x1, -R68 ;  /* 0x000000010b0bc824 */ /* 0x000fe200078e0a44 */
[----:B------:R-:W-:-:S04]  /*1df20*/  LEA R2, P4, R4, R72, 0x1 ;  /* 0x0000004804027211 */ /* 0x000fc800078808ff */
[----:B------:R-:W-:Y:S02]  /*1df30*/  LEA.HI.X.SX32 R3, R4, R69, 0x1, P4 ;  /* 0x0000004504037211 */ /* 0x000fe400020f0eff */
[----:B---3--:R-:W-:Y:S02]  /*1df40*/  ISETP.GE.AND P5, PT, R10, RZ, PT ;  /* 0x000000ff0a00720c */ /* 0x008fe40003fa6270 */
[----:B------:R-:W3:Y:S04]  /*1df50*/  LDL.LU R10, [R1+0x120] ;  /* 0x00012000010a7983 */ /* 0x000ee80000300800 */
[----:B------:R-:W-:Y:S04]  /*1df60*/  STL [R1+0x964], R2 ;  /* 0x0009640201007387 */ /* 0x000fe80000100800 */
[----:B------:R0:W-:Y:S02]  /*1df70*/  STL [R1+0x930], R6 ;  /* 0x0009300601007387 */ /* 0x0001e40000100800 */
[----:B0-----:R-:W-:-:S04]  /*1df80*/  @P0 LOP3.LUT R6, R7, R6, RZ, 0x3c, !PT ;  /* 0x0000000607060212 */ /* 0x001fc800078e3cff */
[----:B------:R-:W-:-:S05]  /*1df90*/  @P0 LOP3.LUT R7, R7, R6, RZ, 0x3c, !PT ;  /* 0x0000000607070212 */ /* 0x000fca00078e3cff */
[----:B------:R0:W4:Y:S02]  /*1dfa0*/  @P0 LDG.E.U16 R83, desc[UR20][R6.64] ;  /* 0x0000001406530981 */ /* 0x000124000c1e1500 */
[----:B0-----:R-:W-:Y:S02]  /*1dfb0*/  @P0 IMAD.MOV.U32 R6, RZ, RZ, R2 ;  /* 0x000000ffff060224 */ /* 0x001fe400078e0002 */
[----:B------:R-:W-:-:S05]  /*1dfc0*/  @P0 IMAD.MOV.U32 R7, RZ, RZ, R3 ;  /* 0x000000ffff070224 */ /* 0x000fca00078e0003 */
[----:B------:R0:W3:Y:S01]  /*1dfd0*/  @P0 LDG.E.U16 R82, desc[UR20][R6.64] ;  /* 0x0000001406520981 */ /* 0x0000e2000c1e1500 */
[----:B------:R-:W-:Y:S02]  /*1dfe0*/  ISETP.GE.AND P6, PT, R16, RZ, PT ;  /* 0x000000ff1000720c */ /* 0x000fe40003fc6270 */
[----:B------:R-:W-:Y:S01]  /*1dff0*/  ISETP.GT.U32.AND P3, PT, R68, R11, PT ;  /* 0x0000000b4400720c */ /* 0x000fe20003f64070 */
[----:B------:R-:W-:-:S04]  /*1e000*/  IMAD.MOV.U32 R4, RZ, RZ, R15 ;  /* 0x000000ffff047224 */ /* 0x000fc800078e000f */
[----:B------:R-:W-:Y:S01]  /*1e010*/  @!P5 IMAD.MOV R4, RZ, RZ, -R4 ;  /* 0x000000ffff04d224 */ /* 0x000fe200078e0a04 */
[----:B--2---:R-:W-:-:S05]  /*1e020*/  ISETP.GT.U32.AND P4, PT, R68, R12, PT ;  /* 0x0000000c4400720c */ /* 0x004fca0003f84070 */
[----:B------:R-:W-:Y:S02]  /*1e030*/  @!P6 IMAD.MOV R5, RZ, RZ, -R5 ;  /* 0x000000ffff05e224 */ /* 0x000fe400078e0a05 */
[----:B------:R-:W-:-:S03]  /*1e040*/  @!P3 IMAD.IADD R11, R11, 0x1, -R68 ;  /* 0x000000010b0bb824 */ /* 0x000fc600078e0a44 */
[----:B0-----:R-:W-:Y:S02]  /*1e050*/  SEL R6, R73, R5, !P1 ;  /* 0x0000000549067207 */ /* 0x001fe40004800000 */
[----:B------:R-:W-:Y:S02]  /*1e060*/  ISETP.GE.AND P5, PT, R13, RZ, PT ;  /* 0x000000ff0d00720c */ /* 0x000fe40003fa6270 */
[----:B------:R-:W-:Y:S01]  /*1e070*/  SEL R5, R73, R4, !P1 ;  /* 0x0000000449057207 */ /* 0x000fe20004800000 */
[----:B------:R-:W-:-:S04]  /*1e080*/  IMAD.MOV.U32 R4, RZ, RZ, R11 ;  /* 0x000000ffff047224 */ /* 0x000fc800078e000b */
[----:B-1----:R-:W-:Y:S02]  /*1e090*/  IMAD R5, R5, UR12, RZ ;  /* 0x0000000c05057c24 */ /* 0x002fe4000f8e02ff */
[----:B------:R-:W-:Y:S01]  /*1e0a0*/  @!P4 IMAD.IADD R12, R12, 0x1, -R68 ;  /* 0x000000010c0cc824 */ /* 0x000fe200078e0a44 */
[----:B------:R-:W-:Y:S01]  /*1e0b0*/  PRMT R81, RZ, 0x7610, R81 ;  /* 0x00007610ff517816 */ /* 0x000fe20000000051 */
[----:B------:R-:W-:Y:S01]  /*1e0c0*/  IMAD R6, R6, UR7, RZ ;  /* 0x0000000706067c24 */ /* 0x000fe2000f8e02ff */
[----:B------:R-:W-:Y:S01]  /*1e0d0*/  PRMT R80, RZ, 0x7610, R80 ;  /* 0x00007610ff507816 */ /* 0x000fe20000000050 */
[----:B------:R-:W-:Y:S01]  /*1e0e0*/  @!P5 IMAD.MOV R4, RZ, RZ, -R4 ;  /* 0x000000ffff04d224 */ /* 0x000fe200078e0a04 */
[-C--:B------:R-:W-:Y:S01]  /*1e0f0*/  LEA R2, P5, R5, R72.reuse, 0x1 ;  /* 0x0000004805027211 */ /* 0x080fe200078a08ff */
[----:B------:R-:W0:Y:S01]  /*1e100*/  LDCU UR7, c[0x0][0x3b0] ;  /* 0x00007600ff0777ac */ /* 0x000e220008000800 */
[C---:B------:R-:W-:Y:S02]  /*1e110*/  LEA R7, P4, R6.reuse, R72, 0x1 ;  /* 0x0000004806077211 */ /* 0x040fe400078808ff */
[----:B------:R-:W-:Y:S01]  /*1e120*/  SEL R4, R73, R4, !P1 ;  /* 0x0000000449047207 */ /* 0x000fe20004800000 */
[----:B------:R-:W1:Y:S01]  /*1e130*/  LDCU UR12, c[0x0][0x3b0] ;  /* 0x00007600ff0c77ac */ /* 0x000e620008000800 */
[-C--:B------:R-:W-:Y:S01]  /*1e140*/  LEA.HI.X.SX32 R8, R6, R69.reuse, 0x1, P4 ;  /* 0x0000004506087211 */ /* 0x080fe200020f0eff */
[----:B------:R-:W-:Y:S01]  /*1e150*/  @P0 IMAD.MOV.U32 R6, RZ, RZ, R7 ;  /* 0x000000ffff060224 */ /* 0x000fe200078e0007 */
[----:B------:R-:W-:Y:S01]  /*1e160*/  PRMT R79, RZ, 0x7610, R79 ;  /* 0x00007610ff4f7816 */ /* 0x000fe2000000004f */
[----:B----4-:R-:W-:Y:S04]  /*1e170*/  STL [R1+0x130c], R83 ;  /* 0x00130c5301007387 */ /* 0x010fe80000100800 */
[----:B------:R2:W-:Y:S02]  /*1e180*/  STL [R1+0x960], R3 ;  /* 0x0009600301007387 */ /* 0x0005e40000100800 */
[----:B--2---:R-:W-:-:S02]  /*1e190*/  LEA.HI.X.SX32 R3, R5, R69, 0x1, P5 ;  /* 0x0000004505037211 */ /* 0x004fc400028f0eff */
[----:B------:R-:W-:Y:S01]  /*1e1a0*/  ISETP.GT.U32.AND P5, PT, R68, R12, PT ;  /* 0x0000000c4400720c */ /* 0x000fe20003fa4070 */
[----:B---3--:R-:W-:Y:S04]  /*1e1b0*/  STL [R1+0x1310], R82 ;  /* 0x0013105201007387 */ /* 0x008fe80000100800 */
[----:B------:R-:W2:Y:S04]  /*1e1c0*/  LDL R16, [R1+0x1228] ;  /* 0x0012280001107983 */ /* 0x000ea80000100800 */
[----:B------:R-:W3:Y:S04]  /*1e1d0*/  LDL R15, [R1+0x1158] ;  /* 0x00115800010f7983 */ /* 0x000ee80000100800 */
[----:B------:R-:W-:Y:S04]  /*1e1e0*/  STL [R1+0x214], R11 ;  /* 0x0002140b01007387 */ /* 0x000fe80000100800 */
[----:B------:R-:W4:Y:S01]  /*1e1f0*/  LDL R13, [R1+0x101c] ;  /* 0x00101c00010d7983 */ /* 0x000f220000100800 */
[----:B------:R-:W-:Y:S01]  /*1e200*/  IMAD R5, R4, UR4, RZ ;  /* 0x0000000404057c24 */ /* 0x000fe2000f8e02ff */
[----:B------:R-:W-:Y:S01]  /*1e210*/  ISETP.GT.U32.AND P6, PT, R68, R14, PT ;  /* 0x0000000e4400720c */ /* 0x000fe20003fc4070 */
[----:B------:R-:W-:Y:S01]  /*1e220*/  @!P5 IMAD.IADD R12, R12, 0x1, -R68 ;  /* 0x000000010c0cd824 */ /* 0x000fe200078e0a44 */
[----:B------:R0:W-:Y:S01]  /*1e230*/  STL [R1+0x994], R7 ;  /* 0x0009940701007387 */ /* 0x0001e20000100800 */
[----:B------:R-:W-:Y:S01]  /*1e240*/  ISETP.GT.U32.AND P4, PT, R68, R10, PT ;  /* 0x0000000a4400720c */ /* 0x000fe20003f84070 */
[----:B------:R-:W1:Y:S02]  /*1e250*/  LDCU UR4, c[0x0][0x3b0] ;  /* 0x00007600ff0477ac */ /* 0x000e640008000800 */
[----:B------:R1:W-:Y:S01]  /*1e260*/  STL [R1+0x9c4], R2 ;  /* 0x0009c40201007387 */ /* 0x0003e20000100800 */
[----:B0-----:R-:W-:-:S03]  /*1e270*/  @P0 IMAD.MOV.U32 R7, RZ, RZ, R8 ;  /* 0x000000ffff070224 */ /* 0x001fc600078e0008 */
[----:B------:R-:W-:Y:S04]  /*1e280*/  STL [R1+0x990], R8 ;  /* 0x0009900801007387 */ /* 0x000fe80000100800 */
[----:B------:R0:W4:Y:S04]  /*1e290*/  @P0 LDG.E.U16 R81, desc[UR20][R6.64] ;  /* 0x0000001406510981 */ /* 0x000128000c1e1500 */
[----:B------:R1:W-:Y:S04]  /*1e2a0*/  STL [R1+0x9c0], R3 ;  /* 0x0009c00301007387 */ /* 0x0003e80000100800 */
[----:B------:R-:W4:Y:S01]  /*1e2b0*/  LDL R11, [R1+0xf7c] ;  /* 0x000f7c00010b7983 */ /* 0x000f220000100800 */
[----:B0-----:R-:W-:Y:S01]  /*1e2c0*/  @P0 IMAD.MOV.U32 R6, RZ, RZ, R2 ;  /* 0x000000ffff060224 */ /* 0x001fe200078e0002 */
[----:B-1----:R-:W-:Y:S01]  /*1e2d0*/  LEA R2, P5, R5, R72, 0x1 ;  /* 0x0000004805027211 */ /* 0x002fe200078a08ff */
[----:B------:R-:W-:-:S03]  /*1e2e0*/  @P0 IMAD.MOV.U32 R7, RZ, RZ, R3 ;  /* 0x000000ffff070224 */ /* 0x000fc600078e0003 */
[----:B------:R-:W-:Y:S02]  /*1e2f0*/  LEA.HI.X.SX32 R3, R5, R69, 0x1, P5 ;  /* 0x0000004505037211 */ /* 0x000fe400028f0eff */
[----:B------:R0:W4:Y:S02]  /*1e300*/  @P0 LDG.E.U16 R80, desc[UR20][R6.64] ;  /* 0x0000001406500981 */ /* 0x000124000c1e1500 */
[----:B0-----:R-:W-:Y:S02]  /*1e310*/  @P0 IMAD.MOV.U32 R6, RZ, RZ, R2 ;  /* 0x000000ffff060224 */ /* 0x001fe400078e0002 */
[----:B------:R-:W-:-:S05]  /*1e320*/  @P0 IMAD.MOV.U32 R7, RZ, RZ, R3 ;  /* 0x000000ffff070224 */ /* 0x000fca00078e0003 */
[----:B------:R0:W4:Y:S01]  /*1e330*/  @P0 LDG.E.U16 R79, desc[UR20][R6.64] ;  /* 0x00000014064f0981 */ /* 0x000122000c1e1500 */
[----:B------:R-:W-:Y:S01]  /*1e340*/  @!P6 IMAD.IADD R14, R14, 0x1, -R68 ;  /* 0x000000010e0ee824 */ /* 0x000fe200078e0a44 */
[----:B------:R-:W-:-:S04]  /*1e350*/  ISETP.GT.U32.AND P6, PT, R68, R9, PT ;  /* 0x000000094400720c */ /* 0x000fc80003fc4070 */
[----:B------:R-:W-:Y:S01]  /*1e360*/  ISETP.GT.U32.AND P3, PT, R68, R14, PT ;  /* 0x0000000e4400720c */ /* 0x000fe20003f64070 */
[----:B------:R-:W-:-:S08]  /*1e370*/  @!P4 IMAD.IADD R10, R10, 0x1, -R68 ;  /* 0x000000010a0ac824 */ /* 0x000fd000078e0a44 */
[----:B------:R-:W-:-:S04]  /*1e380*/  @!P6 IMAD.IADD R9, R9, 0x1, -R68 ;  /* 0x000000010909e824 */ /* 0x000fc800078e0a44 */
[----:B------:R-:W-:Y:S01]  /*1e390*/  @!P3 IMAD.IADD R14, R14, 0x1, -R68 ;  /* 0x000000010e0eb824 */ /* 0x000fe200078e0a44 */
[----:B------:R-:W-:-:S03]  /*1e3a0*/  ISETP.GT.U32.AND P4, PT, R68, R9, PT ;  /* 0x000000094400720c */ /* 0x000fc60003f84070 */
[----:B------:R-:W-:Y:S02]  /*1e3b0*/  IMAD.MOV.U32 R4, RZ, RZ, R14 ;  /* 0x000000ffff047224 */ /* 0x000fe400078e000e */
[----:B------:R-:W-:Y:S01]  /*1e3c0*/  IMAD.MOV.U32 R5, RZ, RZ, R12 ;  /* 0x000000ffff057224 */ /* 0x000fe200078e000c */
[----:B------:R-:W-:-:S07]  /*1e3d0*/  ISETP.GT.U32.AND P5, PT, R68, R10, PT ;  /* 0x0000000a4400720c */ /* 0x000fce0003fa4070 */
[----:B------:R-:W-:-:S06]  /*1e3e0*/  @!P4 IMAD.IADD R9, R9, 0x1, -R68 ;  /* 0x000000010909c824 */ /* 0x000fcc00078e0a44 */
[----:B------:R-:W-:Y:S01]  /*1e3f0*/  @!P5 IMAD.IADD R10, R10, 0x1, -R68 ;  /* 0x000000010a0ad824 */ /* 0x000fe200078e0a44 */
[----:B------:R-:W-:Y:S02]  /*1e400*/  PRMT R78, RZ, 0x7610, R78 ;  /* 0x00007610ff4e7816 */ /* 0x000fe4000000004e */
[----:B------:R-:W-:Y:S02]  /*1e410*/  PRMT R77, RZ, 0x7610, R77 ;  /* 0x00007610ff4d7816 */ /* 0x000fe4000000004d */
[----:B------:R-:W-:Y:S02]  /*1e420*/  PRMT R76, RZ, 0x7610, R76 ;  /* 0x00007610ff4c7816 */ /* 0x000fe4000000004c */
[----:B--2---:R-:W-:Y:S02]  /*1e430*/  ISETP.GE.AND P3, PT, R16, RZ, PT ;  /* 0x000000ff1000720c */ /* 0x004fe40003f66270 */
[----:B---3--:R-:W-:-:S11]  /*1e440*/  ISETP.GE.AND P6, PT, R15, RZ, PT ;  /* 0x000000ff0f00720c */ /* 0x008fd60003fc6270 */
[----:B------:R-:W-:Y:S01]  /*1e450*/  @!P3 IMAD.MOV R4, RZ, RZ, -R4 ;  /* 0x000000ffff04b224 */ /* 0x000fe200078e0a04 */
[----:B----4-:R-:W-:Y:S01]  /*1e460*/  ISETP.GE.AND P3, PT, R13, RZ, PT ;  /* 0x000000ff0d00720c */ /* 0x010fe20003f66270 */
[----:B------:R-:W-:-:S03]  /*1e470*/  @!P6 IMAD.MOV R5, RZ, RZ, -R5 ;  /* 0x000000ffff05e224 */ /* 0x000fc600078e0a05 */
[C---:B0-----:R-:W-:Y:S01]  /*1e480*/  SEL R6, R73.reuse, R4, !P1 ;  /* 0x0000000449067207 */ /* 0x041fe20004800000 */
[----:B------:R-:W-:Y:S01]  /*1e490*/  IMAD.MOV.U32 R4, RZ, RZ, R9 ;  /* 0x000000ffff047224 */ /* 0x000fe200078e0009 */
[----:B------:R-:W-:-:S03]  /*1e4a0*/  SEL R5, R73, R5, !P1 ;  /* 0x0000000549057207 */ /* 0x000fc60004800000 */
[----:B------:R-:W-:Y:S01]  /*1e4b0*/  IMAD R6, R6, UR5, RZ ;  /* 0x0000000506067c24 */ /* 0x000fe2000f8e02ff */
[----:B------:R-:W-:Y:S01]  /*1e4c0*/  PRMT R75, RZ, 0x7610, R75 ;  /* 0x00007610ff4b7816 */ /* 0x000fe2000000004b */
[C---:B------:R-:W-:Y:S02]  /*1e4d0*/  VIADD R43, R0.reuse, 0x67 ;  /* 0x00000067002b7836 */ /* 0x040fe40000000000 */
[C---:B------:R-:W-:Y:S02]  /*1e4e0*/  VIADD R42, R0.reuse, 0x6e ;  /* 0x0000006e002a7836 */ /* 0x040fe40000000000 */
[C---:B------:R-:W-:Y:S01]  /*1e4f0*/  VIADD R41, R0.reuse, 0x6f ;  /* 0x0000006f00297836 */ /* 0x040fe20000000000 */
[----:B------:R-:W-:Y:S01]  /*1e500*/  STL [R1+0x1314], R81 ;  /* 0x0013145101007387 */ /* 0x000fe20000100800 */
[----:B------:R-:W-:Y:S02]  /*1e510*/  IMAD R7, R5, UR4, RZ ;  /* 0x0000000405077c24 */ /* 0x000fe4000f8e02ff */
[----:B------:R-:W-:Y:S01]  /*1e520*/  @!P3 IMAD.MOV R4, RZ, RZ, -R4 ;  /* 0x000000ffff04b224 */ /* 0x000fe200078e0a04 */
[----:B------:R-:W-:Y:S01]  /*1e530*/  ISETP.GE.AND P4, PT, R11, RZ, PT ;  /* 0x000000ff0b00720c */ /* 0x000fe20003f86270 */
[----:B------:R-:W-:-:S02]  /*1e540*/  VIADD R40, R0, 0x76 ;  /* 0x0000007600287836 */ /* 0x000fc40000000000 */
[C---:B------:R-:W-:Y:S02]  /*1e550*/  VIADD R39, R0.reuse, 0x77 ;  /* 0x0000007700277836 */ /* 0x040fe40000000000 */
[C---:B------:R-:W-:Y:S02]  /*1e560*/  VIADD R38, R0.reuse, 0x7e ;  /* 0x0000007e00267836 */ /* 0x040fe40000000000 */
[C---:B------:R-:W-:Y:S02]  /*1e570*/  VIADD R37, R0.reuse, 0x7f ;  /* 0x0000007f00257836 */ /* 0x040fe40000000000 */
[C---:B------:R-:W-:Y:S01]  /*1e580*/  VIADD R36, R0.reuse, 0x86 ;  /* 0x0000008600247836 */ /* 0x040fe20000000000 */
[----:B------:R-:W-:Y:S01]  /*1e590*/  STL [R1+0x1318], R80 ;  /* 0x0013185001007387 */ /* 0x000fe20000100800 */
[----:B------:R-:W-:Y:S02]  /*1e5a0*/  IMAD.MOV.U32 R5, RZ, RZ, R10 ;  /* 0x000000ffff057224 */ /* 0x000fe400078e000a */
[C---:B------:R-:W-:Y:S01]  /*1e5b0*/  VIADD R35, R0.reuse, 0x87 ;  /* 0x0000008700237836 */ /* 0x040fe20000000000 */
[----:B------:R-:W-:Y:S01]  /*1e5c0*/  STL [R1+0x1f4], R14 ;  /* 0x0001f40e01007387 */ /* 0x000fe20000100800 */
[----:B------:R-:W-:-:S02]  /*1e5d0*/  VIADD R34, R0, 0x8e ;  /* 0x0000008e00227836 */ /* 0x000fc40000000000 */
[C---:B------:R-:W-:Y:S01]  /*1e5e0*/  VIADD R33, R0.reuse, 0x8f ;  /* 0x0000008f00217836 */ /* 0x040fe20000000000 */
[----:B------:R-:W-:Y:S01]  /*1e5f0*/  STL [R1+0x1c4], R12 ;  /* 0x0001c40c01007387 */ /* 0x000fe20000100800 */
[C---:B------:R-:W-:Y:S02]  /*1e600*/  VIADD R32, R0.reuse, 0x96 ;  /* 0x0000009600207836 */ /* 0x040fe40000000000 */
[C---:B------:R-:W-:Y:S01]  /*1e610*/  VIADD R88, R0.reuse, 0x97 ;  /* 0x0000009700587836 */ /* 0x040fe20000000000 */
[----:B------:R0:W-:Y:S01]  /*1e620*/  STL [R1+0x9f4], R2 ;  /* 0x0009f40201007387 */ /* 0x0001e20000100800 */
[C---:B------:R-:W-:Y:S01]  /*1e630*/  VIADD R71, R0.reuse, 0xae ;  /* 0x000000ae00477836 */ /* 0x040fe20000000000 */
[----:B------:R-:W-:Y:S01]  /*1e640*/  IABS R15, R43 ;  /* 0x0000002b000f7213 */ /* 0x000fe20000000000 */
[C---:B------:R-:W-:Y:S01]  /*1e650*/  VIADD R70, R0.reuse, 0xaf ;  /* 0x000000af00467836 */ /* 0x040fe20000000000 */
[----:B------:R-:W-:Y:S01]  /*1e660*/  STL [R1+0x9f0], R3 ;  /* 0x0009f00301007387 */ /* 0x000fe20000100800 */
[----:B------:R-:W-:Y:S01]  /*1e670*/  IABS R13, R41 ;  /* 0x00000029000d7213 */ /* 0x000fe20000000000 */
[C---:B------:R-:W-:Y:S01]  /*1e680*/  VIADD R87, R0.reuse, 0xb6 ;  /* 0x000000b600577836 */ /* 0x040fe20000000000 */
[----:B------:R-:W1:Y:S01]  /*1e690*/  LDCU UR4, c[0x0][0x3b0] ;  /* 0x00007600ff0477ac */ /* 0x000e620008000800 */
[----:B------:R-:W-:Y:S01]  /*1e6a0*/  STL [R1+0x131c], R79 ;  /* 0x00131c4f01007387 */ /* 0x000fe20000100800 */
[----:B------:R-:W-:-:S02]  /*1e6b0*/  VIADD R86, R0, 0xbf ;  /* 0x000000bf00567836 */ /* 0x000fc40000000000 */
[C---:B------:R-:W-:Y:S01]  /*1e6c0*/  VIADD R85, R0.reuse, 0xc7 ;  /* 0x000000c700557836 */ /* 0x040fe20000000000 */
[----:B------:R2:W-:Y:S01]  /*1e6d0*/  STL [R1+0x1a4], R9 ;  /* 0x0001a40901007387 */ /* 0x0005e20000100800 */
[----:B0-----:R-:W-:Y:S01]  /*1e6e0*/  LEA R2, P5, R7, R72, 0x1 ;  /* 0x0000004807027211 */ /* 0x001fe200078a08ff */
[C---:B------:R-:W-:Y:S01]  /*1e6f0*/  VIADD R84, R0.reuse, 0xc6 ;  /* 0x000000c600547836 */ /* 0x040fe20000000000 */
[----:B------:R-:W-:Y:S01]  /*1e700*/  SEL R4, R73, R4, !P1 ;  /* 0x0000000449047207 */ /* 0x000fe20004800000 */
[----:B------:R-:W-:Y:S01]  /*1e710*/  STL [R1+0x120], R10 ;  /* 0x0001200a01007387 */ /* 0x000fe20000100800 */
[----:B------:R-:W-:Y:S01]  /*1e720*/  VIADD R83, R0, 0xce ;  /* 0x000000ce00537836 */ /* 0x000fe20000000000 */
[----:B------:R-:W0:Y:S01]  /*1e730*/  LDCU UR5, c[0x0][0x3b0] ;  /* 0x00007600ff0577ac */ /* 0x000e220008000800 */
[----:B--2---:R-:W-:-:S04]  /*1e740*/  LEA R9, P3, R6, R72, 0x1 ;  /* 0x0000004806097211 */ /* 0x004fc800078608ff */
[-C--:B------:R-:W-:Y:S01]  /*1e750*/  LEA.HI.X.SX32 R6, R6, R69.reuse, 0x1, P3 ;  /* 0x0000004506067211 */ /* 0x080fe200018f0eff */
[----:B------:R-:W-:Y:S01]  /*1e760*/  STL [R1+0xa24], R9 ;  /* 0x000a240901007387 */ /* 0x000fe20000100800 */
[----:B------:R-:W-:-:S03]  /*1e770*/  LEA.HI.X.SX32 R3, R7, R69, 0x1, P5 ;  /* 0x0000004507037211 */ /* 0x000fc600028f0eff */
[----:B------:R-:W-:Y:S01]  /*1e780*/  STL [R1+0xa54], R2 ;  /* 0x000a540201007387 */ /* 0x000fe20000100800 */
[----:B------:R-:W-:-:S03]  /*1e790*/  @P0 IMAD.MOV.U32 R7, RZ, RZ, R6 ;  /* 0x000000ffff070224 */ /* 0x000fc600078e0006 */
[----:B------:R2:W-:Y:S01]  /*1e7a0*/  STL [R1+0xa20], R6 ;  /* 0x000a200601007387 */ /* 0x0005e20000100800 */
[----:B------:R-:W-:Y:S02]  /*1e7b0*/  IMAD R8, R4, UR7, RZ ;  /* 0x0000000704087c24 */ /* 0x000fe4000f8e02ff */
[----:B------:R-:W-:Y:S02]  /*1e7c0*/  @!P4 IMAD.MOV R5, RZ, RZ, -R5 ;  /* 0x000000ffff05c224 */ /* 0x000fe400078e0a05 */
[----:B--2---:R-:W-:Y:S01]  /*1e7d0*/  @P0 IMAD.MOV.U32 R6, RZ, RZ, R9 ;  /* 0x000000ffff060224 */ /* 0x004fe200078e0009 */
[----:B------:R2:W-:Y:S01]  /*1e7e0*/  STL [R1+0xa50], R3 ;  /* 0x000a500301007387 */ /* 0x0005e20000100800 */
[----:B------:R-:W-:Y:S01]  /*1e7f0*/  @P0 IMAD.MOV.U32 R4, RZ, RZ, R2 ;  /* 0x000000ffff040224 */ /* 0x000fe200078e0002 */
[----:B------:R-:W-:Y:S02]  /*1e800*/  IABS R14, R42 ;  /* 0x0000002a000e7213 */ /* 0x000fe40000000000 */
[----:B------:R-:W-:Y:S01]  /*1e810*/  IABS R12, R40 ;  /* 0x00000028000c7213 */ /* 0x000fe20000000000 */
[----:B------:R3:W4:Y:S01]  /*1e820*/  @P0 LDG.E.U16 R78, desc[UR20][R6.64] ;  /* 0x00000014064e0981 */ /* 0x000722000c1e1500 */
[----:B------:R-:W-:Y:S01]  /*1e830*/  IABS R11, R39 ;  /* 0x00000027000b7213 */ /* 0x000fe20000000000 */
[----:B------:R-:W-:Y:S01]  /*1e840*/  VIADD R82, R0, 0xcf ;  /* 0x000000cf00527836 */ /* 0x000fe20000000000 */
[----:B------:R-:W0:Y:S01]  /*1e850*/  LDCU UR7, c[0x0][0x3b0] ;  /* 0x00007600ff0777ac */ /* 0x000e220008000800 */
[----:B---3--:R-:W-:-:S02]  /*1e860*/  LEA R7, P3, R8, R72, 0x1 ;  /* 0x0000004808077211 */ /* 0x008fc400078608ff */
[----:B------:R-:W-:Y:S01]  /*1e870*/  SEL R6, R73, R5, !P1 ;  /* 0x0000000549067207 */ /* 0x000fe20004800000 */
[----:B------:R-:W-:Y:S01]  /*1e880*/  @P0 IMAD.MOV.U32 R5, RZ, RZ, R3 ;  /* 0x000000ffff050224 */ /* 0x000fe200078e0003 */
[----:B------:R-:W-:-:S04]  /*1e890*/  LEA.HI.X.SX32 R10, R8, R69, 0x1, P3 ;  /* 0x00000045080a7211 */ /* 0x000fc800018f0eff */
[----:B------:R3:W4:Y:S02]  /*1e8a0*/  @P0 LDG.E.U16 R77, desc[UR20][R4.64] ;  /* 0x00000014044d0981 */ /* 0x000724000c1e1500 */
[----:B---3--:R-:W-:Y:S02]  /*1e8b0*/  @P0 IMAD.MOV.U32 R4, RZ, RZ, R7 ;  /* 0x000000ffff040224 */ /* 0x008fe400078e0007 */
[----:B------:R-:W-:-:S05]  /*1e8c0*/  @P0 IMAD.MOV.U32 R5, RZ, RZ, R10 ;  /* 0x000000ffff050224 */ /* 0x000fca00078e000a */
[----:B------:R3:W4:Y:S01]  /*1e8d0*/  @P0 LDG.E.U16 R76, desc[UR20][R4.64] ;  /* 0x00000014044c0981 */ /* 0x000722000c1e1500 */
[----:B------:R-:W-:Y:S01]  /*1e8e0*/  IMAD R6, R6, UR12, RZ ;  /* 0x0000000c06067c24 */ /* 0x000fe2000f8e02ff */
[----:B------:R-:W0:Y:S01]  /*1e8f0*/  LDCU UR12, c[0x0][0x3b0] ;  /* 0x00007600ff0c77ac */ /* 0x000e220008000800 */
[C---:B--2---:R-:W-:Y:S02]  /*1e900*/  VIADD R3, R0.reuse, 0x5f ;  /* 0x0000005f00037836 */ /* 0x044fe40000000000 */
[----:B------:R-:W-:Y:S01]  /*1e910*/  VIADD R2, R0, 0x66 ;  /* 0x0000006600027836 */ /* 0x000fe20000000000 */
[----:B------:R-:W-:-:S04]  /*1e920*/  LEA R9, P3, R6, R72, 0x1 ;  /* 0x0000004806097211 */ /* 0x000fc800078608ff */
[----:B------:R-:W-:Y:S01]  /*1e930*/  LEA.HI.X.SX32 R8, R6, R69, 0x1, P3 ;  /* 0x0000004506087211 */ /* 0x000fe200018f0eff */
[----:B---3--:R-:W-:-:S04]  /*1e940*/  @P0 IMAD.MOV.U32 R4, RZ, RZ, R9 ;  /* 0x000000ffff040224 */ /* 0x008fc800078e0009 */
[----:B------:R-:W-:-:S05]  /*1e950*/  @P0 IMAD.MOV.U32 R5, RZ, RZ, R8 ;  /* 0x000000ffff050224 */ /* 0x000fca00078e0008 */
[----:B------:R-:W2:Y:S04]  /*1e960*/  @P0 LDG.E.U16 R75, desc[UR20][R4.64] ;  /* 0x00000014044b0981 */ /* 0x000ea8000c1e1500 */
[----:B----4-:R-:W-:Y:S04]  /*1e970*/  STL [R1+0x1320], R78 ;  /* 0x0013204e01007387 */ /* 0x010fe80000100800 */
[----:B------:R-:W-:Y:S04]  /*1e980*/  STL [R1+0x1324], R77 ;  /* 0x0013244d01007387 */ /* 0x000fe80000100800 */
[----:B------:R-:W-:Y:S04]  /*1e990*/  STL [R1+0xa84], R7 ;  /* 0x000a840701007387 */ /* 0x000fe80000100800 */
[----:B------:R-:W-:Y:S04]  /*1e9a0*/  STL [R1+0xed0], R3 ;  /* 0x000ed00301007387 */ /* 0x000fe80000100800 */
[----:B------:R-:W-:Y:S04]  /*1e9b0*/  STL [R1+0xed8], R2 ;  /* 0x000ed80201007387 */ /* 0x000fe80000100800 */
[----:B------:R3:W-:Y:S04]  /*1e9c0*/  STL [R1+0xa80], R10 ;  /* 0x000a800a01007387 */ /* 0x0007e80000100800 */
[----:B------:R-:W-:Y:S04]  /*1e9d0*/  STL [R1+0x1328], R76 ;  /* 0x0013284c01007387 */ /* 0x000fe80000100800 */
[----:B------:R4:W-:Y:S04]  /*1e9e0*/  STL [R1+0xab4], R9 ;  /* 0x000ab40901007387 */ /* 0x0009e80000100800 */
[----:B------:R-:W-:Y:S04]  /*1e9f0*/  STL [R1+0xab0], R8 ;  /* 0x000ab00801007387 */ /* 0x000fe80000100800 */
[----:B---3--:R-:W3:Y:S04]  /*1ea00*/  LDL R10, [R1+0xf74] ;  /* 0x000f7400010a7983 */ /* 0x008ee80000100800 */
[----:B------:R-:W3:Y:S04]  /*1ea10*/  LDL R20, [R1+0xf98] ;  /* 0x000f980001147983 */ /* 0x000ee80000100800 */
[----:B----4-:R-:W4:Y:S04]  /*1ea20*/  LDL.LU R9, [R1+0x3d8] ;  /* 0x0003d80001097983 */ /* 0x010f280000300800 */
[----:B------:R-:W3:Y:S04]  /*1ea30*/  LDL.LU R18, [R1+0x3dc] ;  /* 0x0003dc0001127983 */ /* 0x000ee80000300800 */
[----:B------:R-:W3:Y:S04]  /*1ea40*/  LDL.LU R26, [R1+0x3e0] ;  /* 0x0003e000011a7983 */ /* 0x000ee80000300800 */
[----:B------:R-:W3:Y:S04]  /*1ea50*/  LDL.LU R23, [R1+0x3e4] ;  /* 0x0003e40001177983 */ /* 0x000ee80000300800 */
[----:B------:R-:W3:Y:S04]  /*1ea60*/  LDL.LU R22, [R1+0x3e8] ;  /* 0x0003e80001167983 */ /* 0x000ee80000300800 */
[----:B------:R-:W3:Y:S04]  /*1ea70*/  LDL.LU R19, [R1+0x3ec] ;  /* 0x0003ec0001137983 */ /* 0x000ee80000300800 */
[----:B------:R-:W-:Y:S04]  /*1ea80*/  STL [R1+0xed4], R43 ;  /* 0x000ed42b01007387 */ /* 0x000fe80000100800 */
[----:B--2---:R-:W-:Y:S04]  /*1ea90*/  STL [R1+0x132c], R75 ;  /* 0x00132c4b01007387 */ /* 0x004fe80000100800 */
[----:B------:R-:W-:Y:S04]  /*1eaa0*/  STL [R1+0xedc], R42 ;  /* 0x000edc2a01007387 */ /* 0x000fe80000100800 */
[----:B------:R-:W-:Y:S04]  /*1eab0*/  STL [R1+0xee0], R41 ;  /* 0x000ee02901007387 */ /* 0x000fe80000100800 */
[----:B------:R-:W-:Y:S04]  /*1eac0*/  STL [R1+0xee8], R40 ;  /* 0x000ee82801007387 */ /* 0x000fe80000100800 */
[----:B------:R-:W2:Y:S04]  /*1ead0*/  LDL R28, [R1+0xf9c] ;  /* 0x000f9c00011c7983 */ /* 0x000ea80000100800 */
[----:B------:R-:W2:Y:S01]  /*1eae0*/  LDL.LU R24, [R1+0x3f0] ;  /* 0x0003f00001187983 */ /* 0x000ea20000300800 */
[----:B----4-:R-:W-:-:S02]  /*1eaf0*/  ISETP.GT.U32.AND P3, PT, R68, R9, PT ;  /* 0x000000094400720c */ /* 0x010fc40003f64070 */
[C---:B---3--:R-:W-:Y:S02]  /*1eb00*/  ISETP.GT.U32.AND P4, PT, R68.reuse, R18, PT ;  /* 0x000000124400720c */ /* 0x048fe40003f84070 */
[----:B------:R-:W-:-:S09]  /*1eb10*/  ISETP.GT.U32.AND P6, PT, R68, R26, PT ;  /* 0x0000001a4400720c */ /* 0x000fd20003fc4070 */
[--C-:B------:R-:W-:Y:S02]  /*1eb20*/  @!P3 IMAD.IADD R9, R9, 0x1, -R68.reuse ;  /* 0x000000010909b824 */ /* 0x100fe400078e0a44 */
[----:B------:R-:W-:-:S03]  /*1eb30*/  @!P4 IMAD.IADD R18, R18, 0x1, -R68 ;  /* 0x000000011212c824 */ /* 0x000fc600078e0a44 */
[----:B------:R-:W-:Y:S01]  /*1eb40*/  ISETP.GT.U32.AND P5, PT, R68, R9, PT ;  /* 0x000000094400720c */ /* 0x000fe20003fa4070 */
[----:B------:R-:W-:Y:S01]  /*1eb50*/  @!P6 IMAD.IADD R26, R26, 0x1, -R68 ;  /* 0x000000011a1ae824 */ /* 0x000fe200078e0a44 */
[----:B------:R-:W-:-:S11]  /*1eb60*/  ISETP.GT.U32.AND P6, PT, R68, R18, PT ;  /* 0x000000124400720c */ /* 0x000fd60003fc4070 */
[--C-:B------:R-:W-:Y:S02]  /*1eb70*/  @!P5 IMAD.IADD R9, R9, 0x1, -R68.reuse ;  /* 0x000000010909d824 */ /* 0x100fe400078e0a44 */
[----:B------:R-:W-:-:S03]  /*1eb80*/  @!P6 IMAD.IADD R18, R18, 0x1, -R68 ;  /* 0x000000011212e824 */ /* 0x000fc600078e0a44 */
[----:B------:R3:W-:Y:S01]  /*1eb90*/  STL [R1+0x3d8], R9 ;  /* 0x0003d80901007387 */ /* 0x0007e20000100800 */
[----:B------:R-:W-:-:S03]  /*1eba0*/  IMAD.MOV.U32 R46, RZ, RZ, R9 ;  /* 0x000000ffff2e7224 */ /* 0x000fc600078e0009 */
[----:B------:R-:W-:Y:S01]  /*1ebb0*/  STL [R1+0xee4], R39 ;  /* 0x000ee42701007387 */ /* 0x000fe20000100800 */
[----:B------:R-:W-:-:S03]  /*1ebc0*/  IMAD.MOV.U32 R30, RZ, RZ, R18 ;  /* 0x000000ffff1e7224 */ /* 0x000fc600078e0012 */
[----:B------:R-:W-:Y:S04]  /*1ebd0*/  STL [R1+0xef8], R38 ;  /* 0x000ef82601007387 */ /* 0x000fe80000100800 */
[----:B------:R-:W4:Y:S04]  /*1ebe0*/  LDL R27, [R1+0xfb4] ;  /* 0x000fb400011b7983 */ /* 0x000f280000100800 */
[----:B------:R-:W4:Y:S04]  /*1ebf0*/  LDL R25, [R1+0xfb8] ;  /* 0x000fb80001197983 */ /* 0x000f280000100800 */
[----:B---3--:R-:W3:Y:S04]  /*1ec00*/  LDL R9, [R1+0xfd4] ;  /* 0x000fd40001097983 */ /* 0x008ee80000100800 */
[----:B------:R-:W3:Y:S04]  /*1ec10*/  LDL.LU R21, [R1+0x3f4] ;  /* 0x0003f40001157983 */ /* 0x000ee80000300800 */
[----:B------:R0:W-:Y:S04]  /*1ec20*/  STL [R1+0x3dc], R18 ;  /* 0x0003dc1201007387 */ /* 0x0001e80000100800 */
[----:B0-----:R-:W3:Y:S01]  /*1ec30*/  LDL R18, [R1+0xfd8] ;  /* 0x000fd80001127983 */ /* 0x001ee20000100800 */
[----:B------:R-:W-:-:S02]  /*1ec40*/  ISETP.GT.U32.AND P3, PT, R68, R23, PT ;  /* 0x000000174400720c */ /* 0x000fc40003f64070 */
[----:B------:R-:W-:Y:S02]  /*1ec50*/  ISETP.GT.U32.AND P4, PT, R68, R22, PT ;  /* 0x000000164400720c */ /* 0x000fe40003f84070 */
[----:B------:R-:W-:-:S09]  /*1ec60*/  ISETP.GE.AND P5, PT, R10, RZ, PT ;  /* 0x000000ff0a00720c */ /* 0x000fd20003fa6270 */
[--C-:B------:R-:W-:Y:S01]  /*1ec70*/  @!P3 IMAD.IADD R23, R23, 0x1, -R68.reuse ;  /* 0x000000011717b824 */ /* 0x100fe200078e0a44 */
[----:B------:R-:W-:Y:S01]  /*1ec80*/  ISETP.GE.AND P3, PT, R20, RZ, PT ;  /* 0x000000ff1400720c */ /* 0x000fe20003f66270 */
[----:B------:R-:W-:Y:S01]  /*1ec90*/  @!P4 IMAD.IADD R22, R22, 0x1, -R68 ;  /* 0x000000011616c824 */ /* 0x000fe200078e0a44 */
[C---:B------:R-:W-:Y:S01]  /*1eca0*/  ISETP.GT.U32.AND P4, PT, R68.reuse, R26, PT ;  /* 0x0000001a4400720c */ /* 0x040fe20003f84070 */
[----:B------:R-:W4:Y:S01]  /*1ecb0*/  LDL.LU R20, [R1+0x3f8] ;  /* 0x0003f80001147983 */ /* 0x000f220000300800 */
[----:B------:R-:W-:Y:S01]  /*1ecc0*/  @!P5 IMAD.MOV R46, RZ, RZ, -R46 ;  /* 0x000000ffff2ed224 */ /* 0x000fe200078e0a2e */
[C---:B------:R-:W-:Y:S02]  /*1ecd0*/  ISETP.GT.U32.AND P5, PT, R68.reuse, R23, PT ;  /* 0x000000174400720c */ /* 0x040fe40003fa4070 */
[----:B------:R-:W-:-:S06]  /*1ece0*/  ISETP.GT.U32.AND P6, PT, R68, R22, PT ;  /* 0x000000164400720c */ /* 0x000fcc0003fc4070 */
[----:B------:R-:W-:Y:S01]  /*1ecf0*/  @!P3 IMAD.MOV R30, RZ, RZ, -R30 ;  /* 0x000000ffff1eb224 */ /* 0x000fe200078e0a1e */
[----:B------:R-:W-:Y:S01]  /*1ed00*/  ISETP.GT.U32.AND P3, PT, R68, R19, PT ;  /* 0x000000134400720c */ /* 0x000fe20003f64070 */
[--C-:B------:R-:W-:Y:S01]  /*1ed10*/  @!P4 IMAD.IADD R26, R26, 0x1, -R68.reuse ;  /* 0x000000011a1ac824 */ /* 0x100fe200078e0a44 */
[----:B--2---:R-:W-:Y:S02]  /*1ed20*/  ISETP.GT.U32.AND P4, PT, R68, R24, PT ;  /* 0x000000184400720c */ /* 0x004fe40003f84070 */
[--C-:B------:R-:W-:Y:S02]  /*1ed30*/  @!P5 IMAD.IADD R23, R23, 0x1, -R68.reuse ;  /* 0x000000011717d824 */ /* 0x100fe400078e0a44 */
[--C-:B------:R-:W-:Y:S01]  /*1ed40*/  @!P6 IMAD.IADD R22, R22, 0x1, -R68.reuse ;  /* 0x000000011616e824 */ /* 0x100fe200078e0a44 */
[----:B------:R-:W-:Y:S06]  /*1ed50*/  STL [R1+0x3e0], R26 ;  /* 0x0003e01a01007387 */ /* 0x000fec0000100800 */
[--C-:B------:R-:W-:Y:S01]  /*1ed60*/  @!P3 IMAD.IADD R19, R19, 0x1, -R68.reuse ;  /* 0x000000011313b824 */ /* 0x100fe200078e0a44 */
[----:B------:R-:W-:Y:S01]  /*1ed70*/  STL [R1+0x3e4], R23 ;  /* 0x0003e41701007387 */ /* 0x000fe20000100800 */
[----:B------:R-:W-:-:S03]  /*1ed80*/  @!P4 IMAD.IADD R24, R24, 0x1, -R68 ;  /* 0x000000011818c824 */ /* 0x000fc600078e0a44 */
[----:B------:R-:W-:Y:S01]  /*1ed90*/  STL [R1+0x3e8], R22 ;  /* 0x0003e81601007387 */ /* 0x000fe20000100800 */
[----:B------:R-:W-:-:S03]  /*1eda0*/  ISETP.GT.U32.AND P4, PT, R68, R19, PT ;  /* 0x000000134400720c */ /* 0x000fc60003f84070 */
[----:B------:R-:W2:Y:S04]  /*1edb0*/  LDL.LU R45, [R1+0x3fc] ;  /* 0x0003fc00012d7983 */ /* 0x000ea80000300800 */
[----:B------:R-:W2:Y:S04]  /*1edc0*/  LDL.LU R29, [R1+0x400] ;  /* 0x00040000011d7983 */ /* 0x000ea80000300800 */
[----:B------:R-:W-:Y:S02]  /*1edd0*/  STL [R1+0xef4], R37 ;  /* 0x000ef42501007387 */ /* 0x000fe40000100800 */
[----:B------:R-:W-:Y:S01]  /*1ede0*/  @!P4 IMAD.IADD R19, R19, 0x1, -R68 ;  /* 0x000000011313c824 */ /* 0x000fe200078e0a44 */
[----:B------:R-:W-:-:S02]  /*1edf0*/  ISETP.GE.AND P5, PT, R28, RZ, PT ;  /* 0x000000ff1c00720c */ /* 0x000fc40003fa6270 */
[----:B---3--:R-:W-:Y:S02]  /*1ee00*/  ISETP.GE.AND P4, PT, R18, RZ, PT ;  /* 0x000000ff1200720c */ /* 0x008fe40003f86270 */
[----:B------:R-:W3:Y:S01]  /*1ee10*/  LDL R18, [R1+0xffc] ;  /* 0x000ffc0001127983 */ /* 0x000ee20000100800 */
[----:B------:R-:W-:-:S08]  /*1ee20*/  IMAD.MOV.U32 R67, RZ, RZ, R26 ;  /* 0x000000ffff437224 */ /* 0x000fd000078e001a */
[----:B------:R-:W-:Y:S01]  /*1ee30*/  @!P5 IMAD.MOV R67, RZ, RZ, -R67 ;  /* 0x000000ffff43d224 */ /* 0x000fe200078e0a43 */
[----:B------:R-:W-:Y:S02]  /*1ee40*/  ISETP.GT.U32.AND P5, PT, R68, R24, PT ;  /* 0x000000184400720c */ /* 0x000fe40003fa4070 */
[----:B----4-:R-:W-:Y:S02]  /*1ee50*/  ISETP.GE.AND P6, PT, R27, RZ, PT ;  /* 0x000000ff1b00720c */ /* 0x010fe40003fc6270 */
[----:B------:R-:W-:Y:S02]  /*1ee60*/  ISETP.GE.AND P3, PT, R25, RZ, PT ;  /* 0x000000ff1900720c */ /* 0x000fe40003f66270 */
[----:B------:R-:W4:Y:S01]  /*1ee70*/  LDL R25, [R1+0xff8] ;  /* 0x000ff80001197983 */ /* 0x000f220000100800 */
[----:B------:R-:W-:-:S06]  /*1ee80*/  IMAD.MOV.U32 R31, RZ, RZ, R23 ;  /* 0x000000ffff1f7224 */ /* 0x000fcc00078e0017 */
[----:B------:R-:W-:Y:S01]  /*1ee90*/  @!P5 IMAD.IADD R24, R24, 0x1, -R68 ;  /* 0x000000011818d824 */ /* 0x000fe200078e0a44 */
[----:B------:R0:W-:Y:S01]  /*1eea0*/  STL [R1+0x3ec], R19 ;  /* 0x0003ec1301007387 */ /* 0x0001e20000100800 */
[----:B------:R-:W-:Y:S01]  /*1eeb0*/  @!P6 IMAD.MOV R31, RZ, RZ, -R31 ;  /* 0x000000ffff1fe224 */ /* 0x000fe200078e0a1f */
[C---:B------:R-:W-:Y:S01]  /*1eec0*/  ISETP.GT.U32.AND P6, PT, R68.reuse, R21, PT ;  /* 0x000000154400720c */ /* 0x040fe20003fc4070 */
[----:B------:R-:W-:Y:S01]  /*1eed0*/  IMAD.MOV.U32 R66, RZ, RZ, R22 ;  /* 0x000000ffff427224 */ /* 0x000fe200078e0016 */
[----:B------:R0:W-:Y:S01]  /*1eee0*/  STL [R1+0x3f0], R24 ;  /* 0x0003f01801007387 */ /* 0x0001e20000100800 */
[----:B------:R-:W-:Y:S01]  /*1eef0*/  ISETP.GT.U32.AND P5, PT, R68, R20, PT ;  /* 0x000000144400720c */ /* 0x000fe20003fa4070 */
[----:B------:R-:W-:Y:S02]  /*1ef00*/  IMAD.MOV.U32 R65, RZ, RZ, R19 ;  /* 0x000000ffff417224 */ /* 0x000fe400078e0013 */
[----:B------:R-:W-:Y:S01]  /*1ef10*/  STL [R1+0xf00], R36 ;  /* 0x000f002401007387 */ /* 0x000fe20000100800 */
[----:B------:R-:W-:-:S03]  /*1ef20*/  @!P3 IMAD.MOV R66, RZ, RZ, -R66 ;  /* 0x000000ffff42b224 */ /* 0x000fc600078e0a42 */
[----:B------:R-:W-:Y:S01]  /*1ef30*/  STL [R1+0xf08], R35 ;  /* 0x000f082301007387 */ /* 0x000fe20000100800 */
[----:B------:R-:W-:-:S03]  /*1ef40*/  ISETP.GE.AND P3, PT, R9, RZ, PT ;  /* 0x000000ff0900720c */ /* 0x000fc60003f66270 */
[----:B0-----:R-:W4:Y:S04]  /*1ef50*/  LDL R19, [R1+0x1024] ;  /* 0x0010240001137983 */ /* 0x001f280000100800 */
[----:B------:R-:W4:Y:S04]  /*1ef60*/  LDL.LU R27, [R1+0x404] ;  /* 0x00040400011b7983 */ /* 0x000f280000300800 */
[----:B------:R-:W4:Y:S01]  /*1ef70*/  LDL.LU R23, [R1+0x408] ;  /* 0x0004080001177983 */ /* 0x000f220000300800 */
[----:B------:R-:W-:-:S03]  /*1ef80*/  @!P6 IMAD.IADD R21, R21, 0x1, -R68 ;  /* 0x000000011515e824 */ /* 0x000fc600078e0a44 */
[----:B------:R-:W4:Y:S01]  /*1ef90*/  LDL.LU R22, [R1+0x40c] ;  /* 0x00040c0001167983 */ /* 0x000f220000300800 */
[----:B------:R-:W-:Y:S01]  /*1efa0*/  @!P5 IMAD.IADD R20, R20, 0x1, -R68 ;  /* 0x000000011414d824 */ /* 0x000fe200078e0a44 */
[----:B------:R-:W-:Y:S01]  /*1efb0*/  ISETP.GT.U32.AND P6, PT, R68, R21, PT ;  /* 0x000000154400720c */ /* 0x000fe20003fc4070 */
[----:B------:R-:W-:-:S03]  /*1efc0*/  @!P3 IMAD.MOV R65, RZ, RZ, -R65 ;  /* 0x000000ffff41b224 */ /* 0x000fc600078e0a41 */
[C---:B------:R-:W-:Y:S02]  /*1efd0*/  ISETP.GT.U32.AND P3, PT, R68.reuse, R20, PT ;  /* 0x000000144400720c */ /* 0x040fe40003f64070 */
[----:B--2---:R-:W-:-:S07]  /*1efe0*/  ISETP.GT.U32.AND P5, PT, R68, R45, PT ;  /* 0x0000002d4400720c */ /* 0x004fce0003fa4070 */
[----:B------:R-:W-:-:S04]  /*1eff0*/  @!P6 IMAD.IADD R21, R21, 0x1, -R68 ;  /* 0x000000011515e824 */ /* 0x000fc800078e0a44 */
[--C-:B------:R-:W-:Y:S01]  /*1f000*/  @!P3 IMAD.IADD R20, R20, 0x1, -R68.reuse ;  /* 0x000000011414b824 */ /* 0x100fe200078e0a44 */
[----:B------:R0:W-:Y:S01]  /*1f010*/  STL [R1+0x3f4], R21 ;  /* 0x0003f41501007387 */ /* 0x0001e20000100800 */
[----:B------:R-:W-:-:S03]  /*1f020*/  @!P5 IMAD.IADD R45, R45, 0x1, -R68 ;  /* 0x000000012d2dd824 */ /* 0x000fc600078e0a44 */
[----:B------:R-:W-:Y:S01]  /*1f030*/  STL [R1+0x3f8], R20 ;  /* 0x0003f81401007387 */ /* 0x000fe20000100800 */
[----:B------:R-:W-:Y:S01]  /*1f040*/  IMAD.MOV.U32 R64, RZ, RZ, R24 ;  /* 0x000000ffff407224 */ /* 0x000fe200078e0018 */
[----:B---3--:R-:W-:Y:S02]  /*1f050*/  ISETP.GE.AND P5, PT, R18, RZ, PT ;  /* 0x000000ff1200720c */ /* 0x008fe40003fa6270 */
[----:B------:R-:W2:Y:S04]  /*1f060*/  LDL R18, [R1+0x1030] ;  /* 0x0010300001127983 */ /* 0x000ea80000100800 */
[----:B------:R-:W-:Y:S04]  /*1f070*/  STL [R1+0xf10], R34 ;  /* 0x000f102201007387 */ /* 0x000fe80000100800 */
[----:B------:R-:W3:Y:S01]  /*1f080*/  LDL R24, [R1+0x1120] ;  /* 0x0011200001187983 */ /* 0x000ee20000100800 */
[C---:B------:R-:W-:Y:S01]  /*1f090*/  ISETP.GT.U32.AND P6, PT, R68.reuse, R29, PT ;  /* 0x0000001d4400720c */ /* 0x040fe20003fc4070 */
[----:B------:R-:W-:Y:S01]  /*1f0a0*/  @!P4 IMAD.MOV R64, RZ, RZ, -R64 ;  /* 0x000000ffff40c224 */ /* 0x000fe200078e0a40 */
[----:B----4-:R-:W-:Y:S01]  /*1f0b0*/  ISETP.GE.AND P3, PT, R25, RZ, PT ;  /* 0x000000ff1900720c */ /* 0x010fe20003f66270 */
[----:B------:R-:W-:Y:S01]  /*1f0c0*/  IMAD.MOV.U32 R63, RZ, RZ, R21 ;  /* 0x000000ffff3f7224 */ /* 0x000fe200078e0015 */
[----:B------:R-:W-:Y:S01]  /*1f0d0*/  ISETP.GT.U32.AND P4, PT, R68, R45, PT ;  /* 0x0000002d4400720c */ /* 0x000fe20003f84070 */
[----:B------:R-:W4:Y:S04]  /*1f0e0*/  LDL.LU R44, [R1+0x410] ;  /* 0x00041000012c7983 */ /* 0x000f280000300800 */
[----:B------:R-:W2:Y:S04]  /*1f0f0*/  LDL.LU R26, [R1+0x418] ;  /* 0x00041800011a7983 */ /* 0x000ea80000300800 */
[----:B------:R-:W-:-:S05]  /*1f100*/  @!P6 IMAD.IADD R29, R29, 0x1, -R68 ;  /* 0x000000011d1de824 */ /* 0x000fca00078e0a44 */
[C---:B------:R-:W-:Y:S01]  /*1f110*/  ISETP.GT.U32.AND P6, PT, R68.reuse, R29, PT ;  /* 0x0000001d4400720c */ /* 0x040fe20003fc4070 */
[----:B------:R-:W-:Y:S02]  /*1f120*/  @!P3 IMAD.MOV R63, RZ, RZ, -R63 ;  /* 0x000000ffff3fb224 */ /* 0x000fe400078e0a3f */
[----:B------:R-:W-:Y:S02]  /*1f130*/  @!P4 IMAD.IADD R45, R45, 0x1, -R68 ;  /* 0x000000012d2dc824 */ /* 0x000fe400078e0a44 */
[----:B------:R-:W-:Y:S01]  /*1f140*/  IMAD.MOV.U32 R62, RZ, RZ, R20 ;  /* 0x000000ffff3e7224 */ /* 0x000fe200078e0014 */
[----:B------:R-:W-:-:S07]  /*1f150*/  ISETP.GT.U32.AND P3, PT, R68, R27, PT ;  /* 0x0000001b4400720c */ /* 0x000fce0003f64070 */
[----:B------:R-:W-:Y:S01]  /*1f160*/  @!P6 IMAD.IADD R29, R29, 0x1, -R68 ;  /* 0x000000011d1de824 */ /* 0x000fe200078e0a44 */
[C---:B------:R-:W-:Y:S01]  /*1f170*/  ISETP.GT.U32.AND P4, PT, R68.reuse, R23, PT ;  /* 0x000000174400720c */ /* 0x040fe20003f84070 */
[----:B------:R0:W-:Y:S01]  /*1f180*/  STL [R1+0x3fc], R45 ;  /* 0x0003fc2d01007387 */ /* 0x0001e20000100800 */
[----:B------:R-:W-:-:S03]  /*1f190*/  ISETP.GT.U32.AND P6, PT, R68, R22, PT ;  /* 0x000000164400720c */ /* 0x000fc60003fc4070 */
[----:B------:R-:W-:Y:S01]  /*1f1a0*/  STL [R1+0x400], R29 ;  /* 0x0004001d01007387 */ /* 0x000fe20000100800 */
[----:B------:R-:W-:Y:S01]  /*1f1b0*/  @!P5 IMAD.MOV R62, RZ, RZ, -R62 ;  /* 0x000000ffff3ed224 */ /* 0x000fe200078e0a3e */
[----:B------:R-:W-:Y:S02]  /*1f1c0*/  ISETP.GE.AND P5, PT, R19, RZ, PT ;  /* 0x000000ff1300720c */ /* 0x000fe40003fa6270 */
[----:B------:R-:W-:Y:S04]  /*1f1d0*/  STL [R1+0xf0c], R33 ;  /* 0x000f0c2101007387 */ /* 0x000fe80000100800 */
[----:B------:R-:W-:Y:S01]  /*1f1e0*/  STL [R1+0xf24], R32 ;  /* 0x000f242001007387 */ /* 0x000fe20000100800 */
[----:B------:R-:W-:-:S03]  /*1f1f0*/  @!P3 IMAD.IADD R27, R27, 0x1, -R68 ;  /* 0x000000011b1bb824 */ /* 0x000fc600078e0a44 */
[----:B------:R-:W4:Y:S04]  /*1f200*/  LDL R28, [R1+0x1050] ;  /* 0x00105000011c7983 */ /* 0x000f280000100800 */
[----:B0-----:R-:W4:Y:S04]  /*1f210*/  LDL R21, [R1+0x10e0] ;  /* 0x0010e00001157983 */ /* 0x001f280000100800 */
[----:B------:R-:W4:Y:S01]  /*1f220*/  LDL.LU R25, [R1+0x41c] ;  /* 0x00041c0001197983 */ /* 0x000f220000300800 */
[----:B------:R-:W-:Y:S01]  /*1f230*/  @!P4 IMAD.IADD R23, R23, 0x1, -R68 ;  /* 0x000000011717c824 */ /* 0x000fe200078e0a44 */
[----:B------:R-:W-:Y:S01]  /*1f240*/  ISETP.GT.U32.AND P4, PT, R68, R27, PT ;  /* 0x0000001b4400720c */ /* 0x000fe20003f84070 */
[----:B------:R-:W-:-:S02]  /*1f250*/  IMAD.MOV.U32 R61, RZ, RZ, R45 ;  /* 0x000000ffff3d7224 */ /* 0x000fc400078e002d */
[----:B------:R-:W-:Y:S01]  /*1f260*/  @!P6 IMAD.IADD R22, R22, 0x1, -R68 ;  /* 0x000000011616e824 */ /* 0x000fe200078e0a44 */
[----:B------:R-:W-:Y:S01]  /*1f270*/  ISETP.GT.U32.AND P6, PT, R68, R23, PT ;  /* 0x000000174400720c */ /* 0x000fe20003fc4070 */
[----:B------:R-:W-:-:S03]  /*1f280*/  @!P5 IMAD.MOV R61, RZ, RZ, -R61 ;  /* 0x000000ffff3dd224 */ /* 0x000fc600078e0a3d */
[----:B------:R-:W-:-:S05]  /*1f290*/  ISETP.GT.U32.AND P5, PT, R68, R22, PT ;  /* 0x000000164400720c */ /* 0x000fca0003fa4070 */
[----:B------:R-:W-:-:S04]  /*1f2a0*/  @!P4 IMAD.IADD R27, R27, 0x1, -R68 ;  /* 0x000000011b1bc824 */ /* 0x000fc800078e0a44 */
[--C-:B------:R-:W-:Y:S01]  /*1f2b0*/  @!P6 IMAD.IADD R23, R23, 0x1, -R68.reuse ;  /* 0x000000011717e824 */ /* 0x100fe200078e0a44 */
[----:B------:R0:W-:Y:S03]  /*1f2c0*/  STL [R1+0x404], R27 ;  /* 0x0004041b01007387 */ /* 0x0001e60000100800 */
[----:B------:R-:W-:Y:S02]  /*1f2d0*/  @!P5 IMAD.IADD R22, R22, 0x1, -R68 ;  /* 0x000000011616d824 */ /* 0x000fe400078e0a44 */
[----:B------:R-:W-:Y:S02]  /*1f2e0*/  VIADD R78, R0, 0x9e ;  /* 0x0000009e004e7836 */ /* 0x000fe40000000000 */
[----:B------:R-:W-:Y:S01]  /*1f2f0*/  IMAD.MOV.U32 R59, RZ, RZ, R27 ;  /* 0x000000ffff3b7224 */ /* 0x000fe200078e001b */
[----:B---3--:R-:W-:Y:S02]  /*1f300*/  ISETP.GE.AND P6, PT, R24, RZ, PT ;  /* 0x000000ff1800720c */ /* 0x008fe40003fc6270 */
[----:B------:R-:W3:Y:S04]  /*1f310*/  LDL.LU R24, [R1+0x424] ;  /* 0x0004240001187983 */ /* 0x000ee80000300800 */
[----:B------:R0:W-:Y:S04]  /*1f320*/  STL [R1+0x408], R23 ;  /* 0x0004081701007387 */ /* 0x0001e80000100800 */
[----:B------:R-:W3:Y:S04]  /*1f330*/  LDL.LU R49, [R1+0x434] ;  /* 0x0004340001317983 */ /* 0x000ee80000300800 */
[----:B------:R0:W-:Y:S04]  /*1f340*/  STL [R1+0x40c], R22 ;  /* 0x00040c1601007387 */ /* 0x0001e80000100800 */
[----:B------:R-:W3:Y:S04]  /*1f350*/  LDL R47, [R1+0x10dc] ;  /* 0x0010dc00012f7983 */ /* 0x000ee80000100800 */
[----:B------:R-:W3:Y:S04]  /*1f360*/  LDL R45, [R1+0x1048] ;  /* 0x00104800012d7983 */ /* 0x000ee80000100800 */
[----:B------:R-:W-:Y:S04]  /*1f370*/  STL [R1+0xf20], R88 ;  /* 0x000f205801007387 */ /* 0x000fe80000100800 */
[----:B------:R-:W-:Y:S04]  /*1f380*/  STL [R1+0xf30], R78 ;  /* 0x000f304e01007387 */ /* 0x000fe80000100800 */
[----:B0-----:R-:W3:Y:S01]  /*1f390*/  LDL R27, [R1+0x1084] ;  /* 0x00108400011b7983 */ /* 0x001ee20000100800 */
[----:B--2---:R-:W-:-:S02]  /*1f3a0*/  ISETP.GE.AND P3, PT, R18, RZ, PT ;  /* 0x000000ff1200720c */ /* 0x004fc40003f66270 */
[C---:B------:R-:W-:Y:S01]  /*1f3b0*/  ISETP.GT.U32.AND P4, PT, R68.reuse, R26, PT ;  /* 0x0000001a4400720c */ /* 0x040fe20003f84070 */
[----:B------:R-:W-:Y:S02]  /*1f3c0*/  IMAD.MOV.U32 R60, RZ, RZ, R29 ;  /* 0x000000ffff3c7224 */ /* 0x000fe400078e001d */
[----:B------:R-:W2:Y:S08]  /*1f3d0*/  LDL.LU R29, [R1+0x42c] ;  /* 0x00042c00011d7983 */ /* 0x000eb00000300800 */
[----:B------:R-:W-:Y:S01]  /*1f3e0*/  @!P3 IMAD.MOV R60, RZ, RZ, -R60 ;  /* 0x000000ffff3cb224 */ /* 0x000fe200078e0a3c */
[----:B----4-:R-:W-:Y:S01]  /*1f3f0*/  ISETP.GT.U32.AND P3, PT, R68, R44, PT ;  /* 0x0000002c4400720c */ /* 0x010fe20003f64070 */
[----:B------:R-:W-:Y:S01]  /*1f400*/  @!P4 IMAD.IADD R26, R26, 0x1, -R68 ;  /* 0x000000011a1ac824 */ /* 0x000fe200078e0a44 */
[----:B------:R-:W-:-:S02]  /*1f410*/  ISETP.GE.AND P5, PT, R28, RZ, PT ;  /* 0x000000ff1c00720c */ /* 0x000fc40003fa6270 */
[----:B------:R-:W-:Y:S01]  /*1f420*/  ISETP.GT.U32.AND P4, PT, R68, R25, PT ;  /* 0x000000194400720c */ /* 0x000fe20003f84070 */
[----:B------:R-:W-:-:S08]  /*1f430*/  IMAD.MOV.U32 R58, RZ, RZ, R23 ;  /* 0x000000ffff3a7224 */ /* 0x000fd000078e0017 */
[----:B------:R-:W-:Y:S01]  /*1f440*/  @!P3 IMAD.IADD R44, R44, 0x1, -R68 ;  /* 0x000000012c2cb824 */ /* 0x000fe200078e0a44 */
[----:B------:R-:W-:Y:S01]  /*1f450*/  ISETP.GE.AND P3, PT, R21, RZ, PT ;  /* 0x000000ff1500720c */ /* 0x000fe20003f66270 */
[----:B------:R-:W-:Y:S01]  /*1f460*/  IMAD.MOV.U32 R57, RZ, RZ, R22 ;  /* 0x000000ffff397224 */ /* 0x000fe200078e0016 */
[----:B------:R-:W4:Y:S04]  /*1f470*/  LDL R23, [R1+0x10c4] ;  /* 0x0010c40001177983 */ /* 0x000f280000100800 */
[----:B------:R-:W4:Y:S01]  /*1f480*/  LDL R22, [R1+0x10c0] ;  /* 0x0010c00001167983 */ /* 0x000f220000100800 */
[----:B------:R-:W-:-:S03]  /*1f490*/  @!P4 IMAD.IADD R25, R25, 0x1, -R68 ;  /* 0x000000011919c824 */ /* 0x000fc600078e0a44 */
[----:B------:R-:W4:Y:S01]  /*1f4a0*/  LDL.LU R28, [R1+0x430] ;  /* 0x00043000011c7983 */ /* 0x000f220000300800 */
[C---:B------:R-:W-:Y:S01]  /*1f4b0*/  ISETP.GT.U32.AND P4, PT, R68.reuse, R44, PT ;  /* 0x0000002c4400720c */ /* 0x040fe20003f84070 */
[----:B------:R-:W-:Y:S01]  /*1f4c0*/  @!P5 IMAD.MOV R58, RZ, RZ, -R58 ;  /* 0x000000ffff3ad224 */ /* 0x000fe200078e0a3a */
[C---:B------:R-:W-:Y:S01]  /*1f4d0*/  ISETP.GT.U32.AND P5, PT, R68.reuse, R26, PT ;  /* 0x0000001a4400720c */ /* 0x040fe20003fa4070 */
[----:B------:R-:W-:Y:S01]  /*1f4e0*/  @!P6 IMAD.MOV R59, RZ, RZ, -R59 ;  /* 0x000000ffff3be224 */ /* 0x000fe200078e0a3b */
[----:B------:R-:W-:Y:S01]  /*1f4f0*/  ISETP.GT.U32.AND P6, PT, R68, R25, PT ;  /* 0x000000194400720c */ /* 0x000fe20003fc4070 */
[----:B------:R-:W-:-:S08]  /*1f500*/  @!P3 IMAD.MOV R57, RZ, RZ, -R57 ;  /* 0x000000ffff39b224 */ /* 0x000fd000078e0a39 */
[--C-:B------:R-:W-:Y:S02]  /*1f510*/  @!P4 IMAD.IADD R44, R44, 0x1, -R68.reuse ;  /* 0x000000012c2cc824 */ /* 0x100fe400078e0a44 */
[--C-:B------:R-:W-:Y:S02]  /*1f520*/  @!P5 IMAD.IADD R26, R26, 0x1, -R68.reuse ;  /* 0x000000011a1ad824 */ /* 0x100fe400078e0a44 */
[----:B------:R-:W-:Y:S01]  /*1f530*/  @!P6 IMAD.IADD R25, R25, 0x1, -R68 ;  /* 0x000000011919e824 */ /* 0x000fe200078e0a44 */
[----:B------:R-:W-:Y:S01]  /*1f540*/  STL [R1+0x410], R44 ;  /* 0x0004102c01007387 */ /* 0x000fe20000100800 */
[----:B------:R-:W-:-:S03]  /*1f550*/  VIADD R77, R0, 0x9f ;  /* 0x0000009f004d7836 */ /* 0x000fc60000000000 */
[----:B------:R0:W-:Y:S01]  /*1f560*/  STL [R1+0x418], R26 ;  /* 0x0004181a01007387 */ /* 0x0001e20000100800 */
[----:B------:R-:W-:-:S03]  /*1f570*/  IMAD.MOV.U32 R56, RZ, RZ, R44 ;  /* 0x000000ffff387224 */ /* 0x000fc600078e002c */
[----:B------:R-:W-:Y:S01]  /*1f580*/  STL [R1+0x41c], R25 ;  /* 0x00041c1901007387 */ /* 0x000fe20000100800 */
[----:B------:R-:W-:Y:S02]  /*1f590*/  IMAD.MOV.U32 R55, RZ, RZ, R26 ;  /* 0x000000ffff377224 */ /* 0x000fe400078e001a */
[C---:B------:R-:W-:Y:S02]  /*1f5a0*/  VIADD R76, R0.reuse, 0xa6 ;  /* 0x000000a6004c7836 */ /* 0x040fe40000000000 */
[----:B------:R-:W-:Y:S01]  /*1f5b0*/  VIADD R75, R0, 0xa7 ;  /* 0x000000a7004b7836 */ /* 0x000fe20000000000 */
[C---:B---3--:R-:W-:Y:S02]  /*1f5c0*/  ISETP.GT.U32.AND P3, PT, R68.reuse, R24, PT ;  /* 0x000000184400720c */ /* 0x048fe40003f64070 */
[----:B------:R-:W-:Y:S02]  /*1f5d0*/  ISETP.GT.U32.AND P4, PT, R68, R49, PT ;  /* 0x000000314400720c */ /* 0x000fe40003f84070 */
[----:B------:R-:W-:-:S09]  /*1f5e0*/  ISETP.GE.AND P5, PT, R47, RZ, PT ;  /* 0x000000ff2f00720c */ /* 0x000fd20003fa6270 */
[--C-:B------:R-:W-:Y:S01]  /*1f5f0*/  @!P3 IMAD.IADD R24, R24, 0x1, -R68.reuse ;  /* 0x000000011818b824 */ /* 0x100fe200078e0a44 */
[----:B------:R-:W3:Y:S01]  /*1f600*/  LDL.LU R47, [R1+0x428] ;  /* 0x00042800012f7983 */ /* 0x000ee20000300800 */
[----:B------:R-:W-:Y:S01]  /*1f610*/  ISETP.GE.AND P6, PT, R45, RZ, PT ;  /* 0x000000ff2d00720c */ /* 0x000fe20003fc6270 */
[----:B------:R-:W-:Y:S02]  /*1f620*/  @!P4 IMAD.IADD R49, R49, 0x1, -R68 ;  /* 0x000000013131c824 */ /* 0x000fe400078e0a44 */
[----:B------:R-:W3:Y:S01]  /*1f630*/  LDL.LU R45, [R1+0x420] ;  /* 0x00042000012d7983 */ /* 0x000ee20000300800 */
[----:B------:R-:W-:-:S03]  /*1f640*/  ISETP.GT.U32.AND P4, PT, R68, R24, PT ;  /* 0x000000184400720c */ /* 0x000fc60003f84070 */
[----:B------:R-:W-:Y:S01]  /*1f650*/  STL [R1+0xf2c], R77 ;  /* 0x000f2c4d01007387 */ /* 0x000fe20000100800 */
[----:B------:R-:W-:-:S03]  /*1f660*/  @!P5 IMAD.MOV R56, RZ, RZ, -R56 ;  /* 0x000000ffff38d224 */ /* 0x000fc600078e0a38 */
[----:B0-----:R-:W3:Y:S01]  /*1f670*/  LDL R26, [R1+0x1074] ;  /* 0x00107400011a7983 */ /* 0x001ee20000100800 */
[----:B------:R-:W-:-:S03]  /*1f680*/  ISETP.GT.U32.AND P5, PT, R68, R49, PT ;  /* 0x000000314400720c */ /* 0x000fc60003fa4070 */
[----:B------:R-:W3:Y:S02]  /*1f690*/  LDL R48, [R1+0x110c] ;  /* 0x00110c0001307983 */ /* 0x000ee40000100800 */
[----:B------:R-:W-:Y:S01]  /*1f6a0*/  @!P4 IMAD.IADD R24, R24, 0x1, -R68 ;  /* 0x000000011818c824 */ /* 0x000fe200078e0a44 */
[----:B------:R-:W-:-:S04]  /*1f6b0*/  ISETP.GE.AND P3, PT, R27, RZ, PT ;  /* 0x000000ff1b00720c */ /* 0x000fc80003f66270 */
[----:B------:R-:W-:Y:S03]  /*1f6c0*/  STL [R1+0x424], R24 ;  /* 0x0004241801007387 */ /* 0x000fe60000100800 */
[----:B------:R-:W-:Y:S01]  /*1f6d0*/  @!P5 IMAD.IADD R49, R49, 0x1, -R68 ;  /* 0x000000013131d824 */ /* 0x000fe200078e0a44 */
[----:B------:R-:W3:Y:S04]  /*1f6e0*/  LDL.LU R44, [R1+0x414] ;  /* 0x00041400012c7983 */ /* 0x000ee80000300800 */
[----:B------:R0:W-:Y:S04]  /*1f6f0*/  STL [R1+0x434], R49 ;  /* 0x0004343101007387 */ /* 0x0001e80000100800 */
[----:B------:R-:W-:Y:S04]  /*1f700*/  STL [R1+0xf3c], R76 ;  /* 0x000f3c4c01007387 */ /* 0x000fe80000100800 */
[----:B------:R-:W-:Y:S04]  /*1f710*/  STL [R1+0xf40], R75 ;  /* 0x000f404b01007387 */ /* 0x000fe80000100800 */
[----:B------:R-:W3:Y:S01]  /*1f720*/  LDL R27, [R1+0x10a8] ;  /* 0x0010a800011b7983 */ /* 0x000ee20000100800 */
[----:B------:R-:W-:Y:S01]  /*1f730*/  @!P6 IMAD.MOV R55, RZ, RZ, -R55 ;  /* 0x000000ffff37e224 */ /* 0x000fe200078e0a37 */
[C---:B--2---:R-:W-:Y:S01]  /*1f740*/  ISETP.GT.U32.AND P6, PT, R68.reuse, R29, PT ;  /* 0x0000001d4400720c */ /* 0x044fe20003fc4070 */
[----:B------:R-:W-:Y:S01]  /*1f750*/  IMAD.MOV.U32 R54, RZ, RZ, R25 ;  /* 0x000000ffff367224 */ /* 0x000fe200078e0019 */
[----:B----4-:R-:W-:-:S03]  /*1f760*/  ISETP.GT.U32.AND P5, PT, R68, R28, PT ;  /* 0x0000001c4400720c */ /* 0x010fc60003fa4070 */
[----:B------:R-:W-:Y:S01]  /*1f770*/  @!P3 IMAD.MOV R54, RZ, RZ, -R54 ;  /* 0x000000ffff36b224 */ /* 0x000fe200078e0a36 */
[----:B------:R-:W-:-:S07]  /*1f780*/  ISETP.GE.AND P3, PT, R23, RZ, PT ;  /* 0x000000ff1700720c */ /* 0x000fce0003f66270 */
[----:B------:R-:W-:-:S05]  /*1f790*/  @!P6 IMAD.IADD R29, R29, 0x1, -R68 ;  /* 0x000000011d1de824 */ /* 0x000fca00078e0a44 */
[----:B------:R-:W-:Y:S01]  /*1f7a0*/  ISETP.GT.U32.AND P6, PT, R68, R29, PT ;  /* 0x0000001d4400720c */ /* 0x000fe20003fc4070 */
[----:B------:R-:W-:Y:S02]  /*1f7b0*/  @!P5 IMAD.IADD R28, R28, 0x1, -R68 ;  /* 0x000000011c1cd824 */ /* 0x000fe400078e0a44 */
[----:B------:R-:W-:-:S03]  /*1f7c0*/  IMAD.MOV.U32 R53, RZ, RZ, R24 ;  /* 0x000000ffff357224 */ /* 0x000fc600078e0018 */
[----:B------:R-:W-:Y:S01]  /*1f7d0*/  ISETP.GT.U32.AND P5, PT, R68, R28, PT ;  /* 0x0000001c4400720c */ /* 0x000fe20003fa4070 */
[----:B------:R-:W-:-:S06]  /*1f7e0*/  @!P3 IMAD.MOV R53, RZ, RZ, -R53 ;  /* 0x000000ffff35b224 */ /* 0x000fcc00078e0a35 */
[----:B------:R-:W-:-:S05]  /*1f7f0*/  @!P6 IMAD.IADD R29, R29, 0x1, -R68 ;  /* 0x000000011d1de824 */ /* 0x000fca00078e0a44 */
[----:B------:R-:W-:Y:S01]  /*1f800*/  STL [R1+0x42c], R29 ;  /* 0x00042c1d01007387 */ /* 0x000fe20000100800 */
[----:B------:R-:W-:-:S04]  /*1f810*/  @!P5 IMAD.IADD R28, R28, 0x1, -R68 ;  /* 0x000000011c1cd824 */ /* 0x000fc800078e0a44 */
[----:B------:R-:W-:Y:S01]  /*1f820*/  IMAD.MOV.U32 R50, RZ, RZ, R28 ;  /* 0x000000ffff327224 */ /* 0x000fe200078e001c */
[----:B---3--:R-:W-:Y:S02]  /*1f830*/  ISETP.GT.U32.AND P3, PT, R68, R47, PT ;  /* 0x0000002f4400720c */ /* 0x008fe40003f64070 */
[----:B------:R-:W-:Y:S02]  /*1f840*/  ISETP.GE.AND P5, PT, R26, RZ, PT ;  /* 0x000000ff1a00720c */ /* 0x000fe40003fa6270 */
[----:B------:R-:W2:Y:S09]  /*1f850*/  LDL R26, [R1+0x103c] ;  /* 0x00103c00011a7983 */ /* 0x000eb20000100800 */
[----:B------:R-:W-:Y:S01]  /*1f860*/  @!P3 IMAD.IADD R47, R47, 0x1, -R68 ;  /* 0x000000012f2fb824 */ /* 0x000fe200078e0a44 */
[----:B------:R-:W-:Y:S01]  /*1f870*/  ISETP.GE.AND P3, PT, R48, RZ, PT ;  /* 0x000000ff3000720c */ /* 0x000fe20003f66270 */
[----:B------:R-:W-:Y:S04]  /*1f880*/  STL [R1+0x430], R28 ;  /* 0x0004301c01007387 */ /* 0x000fe80000100800 */
[----:B------:R-:W-:Y:S08]  /*1f890*/  STL [R1+0xf48], R71 ;  /* 0x000f484701007387 */ /* 0x000ff00000100800 */
[----:B------:R-:W-:Y:S01]  /*1f8a0*/  @!P3 IMAD.MOV R50, RZ, RZ, -R50 ;  /* 0x000000ffff32b224 */ /* 0x000fe200078e0a32 */
[----:B------:R-:W-:-:S02]  /*1f8b0*/  ISETP.GE.AND P3, PT, R27, RZ, PT ;  /* 0x000000ff1b00720c */ /* 0x000fc40003f66270 */
[----:B------:R-:W3:Y:S01]  /*1f8c0*/  LDL R27, [R1+0x1104] ;  /* 0x00110400011b7983 */ /* 0x000ee20000100800 */
[----:B------:R-:W-:Y:S01]  /*1f8d0*/  ISETP.GE.AND P4, PT, R22, RZ, PT ;  /* 0x000000ff1600720c */ /* 0x000fe20003f86270 */
[----:B------:R-:W-:Y:S01]  /*1f8e0*/  IMAD.MOV.U32 R52, RZ, RZ, R49 ;  /* 0x000000ffff347224 */ /* 0x000fe200078e0031 */
[----:B------:R-:W-:Y:S02]  /*1f8f0*/  IABS R17, R3 ;  /* 0x0000000300117213 */ /* 0x000fe40000000000 */
[----:B------:R-:W-:-:S03]  /*1f900*/  ISETP.GT.U32.AND P6, PT, R68, R45, PT ;  /* 0x0000002d4400720c */ /* 0x000fc60003fc4070 */
[----:B------:R-:W-:-:S06]  /*1f910*/  IMAD.HI.U32 R6, R74, R17, RZ ;  /* 0x000000114a067227 */ /* 0x000fcc00078e00ff */
[----:B------:R-:W-:Y:S01]  /*1f920*/  @!P4 IMAD.MOV R52, RZ, RZ, -R52 ;  /* 0x000000ffff34c224 */ /* 0x000fe200078e0a34 */
[C---:B------:R-:W-:Y:S01]  /*1f930*/  ISETP.GT.U32.AND P4, PT, R68.reuse, R47, PT ;  /* 0x0000002f4400720c */ /* 0x040fe20003f84070 */
[----:B------:R-:W-:Y:S02]  /*1f940*/  IMAD.MOV R4, RZ, RZ, -R6 ;  /* 0x000000ffff047224 */ /* 0x000fe400078e0a06 */
[----:B------:R-:W-:Y:S02]  /*1f950*/  IMAD.MOV.U32 R51, RZ, RZ, R29 ;  /* 0x000000ffff337224 */ /* 0x000fe400078e001d */
[C---:B------:R-:W-:Y:S02]  /*1f960*/  IMAD R17, R68.reuse, R4, R17 ;  /* 0x0000000444117224 */ /* 0x040fe400078e0211 */
[----:B------:R-:W-:Y:S01]  /*1f970*/  @!P5 IMAD.MOV R51, RZ, RZ, -R51 ;  /* 0x000000ffff33d224 */ /* 0x000fe200078e0a33 */
[----:B------:R-:W-:Y:S01]  /*1f980*/  ISETP.GT.U32.AND P5, PT, R68, R44, PT ;  /* 0x0000002c4400720c */ /* 0x000fe20003fa4070 */
[----:B------:R-:W-:Y:S01]  /*1f990*/  @!P6 IMAD.IADD R45, R45, 0x1, -R68 ;  /* 0x000000012d2de824 */ /* 0x000fe200078e0a44 */
[----:B------:R-:W-:-:S03]  /*1f9a0*/  IABS R16, R2 ;  /* 0x0000000200107213 */ /* 0x000fc60000000000 */
[----:B------:R-:W-:Y:S01]  /*1f9b0*/  @!P4 IMAD.IADD R47, R47, 0x1, -R68 ;  /* 0x000000012f2fc824 */ /* 0x000fe200078e0a44 */
[----:B------:R-:W-:Y:S01]  /*1f9c0*/  ISETP.GT.U32.AND P4, PT, R68, R17, PT ;  /* 0x000000114400720c */ /* 0x000fe20003f84070 */
[----:B------:R-:W-:Y:S01]  /*1f9d0*/  IMAD.HI.U32 R7, R74, R16, RZ ;  /* 0x000000104a077227 */ /* 0x000fe200078e00ff */
[----:B------:R-:W-:-:S03]  /*1f9e0*/  ISETP.GT.U32.AND P6, PT, R68, R45, PT ;  /* 0x0000002d4400720c */ /* 0x000fc60003fc4070 */
[----:B------:R-:W-:Y:S02]  /*1f9f0*/  IMAD.MOV R5, RZ, RZ, -R7 ;  /* 0x000000ffff057224 */ /* 0x000fe400078e0a07 */
[----:B------:R-:W-:Y:S02]  /*1fa00*/  @!P5 IMAD.IADD R44, R44, 0x1, -R68 ;  /* 0x000000012c2cd824 */ /* 0x000fe400078e0a44 */
[----:B------:R-:W-:-:S04]  /*1fa10*/  IMAD.HI.U32 R4, R74, R15, RZ ;  /* 0x0000000f4a047227 */ /* 0x000fc800078e00ff */
[C---:B------:R-:W-:Y:S02]  /*1fa20*/  IMAD R16, R68.reuse, R5, R16 ;  /* 0x0000000544107224 */ /* 0x040fe400078e0210 */
[----:B------:R-:W-:Y:S01]  /*1fa30*/  @!P4 IMAD.IADD R17, R17, 0x1, -R68 ;  /* 0x000000011111c824 */ /* 0x000fe200078e0a44 */
[----:B------:R-:W-:Y:S01]  /*1fa40*/  ISETP.GT.U32.AND P4, PT, R68, R44, PT ;  /* 0x0000002c4400720c */ /* 0x000fe20003f84070 */
[----:B------:R-:W-:Y:S02]  /*1fa50*/  IMAD.MOV R4, RZ, RZ, -R4 ;  /* 0x000000ffff047224 */ /* 0x000fe400078e0a04 */
[----:B------:R-:W-:-:S04]  /*1fa60*/  IMAD.HI.U32 R5, R74, R14, RZ ;  /* 0x0000000e4a057227 */ /* 0x000fc800078e00ff */
[----:B------:R-:W-:Y:S01]  /*1fa70*/  @!P6 IMAD.IADD R45, R45, 0x1, -R68 ;  /* 0x000000012d2de824 */ /* 0x000fe200078e0a44 */
[C---:B------:R-:W-:Y:S01]  /*1fa80*/  ISETP.GT.U32.AND P6, PT, R68.reuse, R16, PT ;  /* 0x000000104400720c */ /* 0x040fe20003fc4070 */
[----:B------:R-:W-:Y:S02]  /*1fa90*/  IMAD R15, R68, R4, R15 ;  /* 0x00000004440f7224 */ /* 0x000fe400078e020f */
[----:B------:R-:W-:-:S04]  /*1faa0*/  IMAD.MOV R4, RZ, RZ, -R5 ;  /* 0x000000ffff047224 */ /* 0x000fc800078e0a05 */
[----:B------:R-:W-:Y:S02]  /*1fab0*/  IMAD R14, R68, R4, R14 ;  /* 0x00000004440e7224 */ /* 0x000fe400078e020e */
[----:B------:R-:W-:Y:S02]  /*1fac0*/  @!P4 IMAD.IADD R44, R44, 0x1, -R68 ;  /* 0x000000012c2cc824 */ /* 0x000fe400078e0a44 */
[----:B------:R-:W-:Y:S01]  /*1fad0*/  IMAD.HI.U32 R5, R74, R13, RZ ;  /* 0x0000000d4a057227 */ /* 0x000fe200078e00ff */
[----:B------:R-:W-:-:S03]  /*1fae0*/  ISETP.GT.U32.AND P4, PT, R68, R14, PT ;  /* 0x0000000e4400720c */ /* 0x000fc60003f84070 */
[--C-:B------:R-:W-:Y:S01]  /*1faf0*/  @!P6 IMAD.IADD R16, R16, 0x1, -R68.reuse ;  /* 0x000000011010e824 */ /* 0x100fe200078e0a44 */
[C---:B------:R-:W-:Y:S01]  /*1fb00*/  ISETP.GT.U32.AND P6, PT, R68.reuse, R17, PT ;  /* 0x000000114400720c */ /* 0x040fe20003fc4070 */
[----:B------:R-:W-:Y:S02]  /*1fb10*/  IMAD.MOV R4, RZ, RZ, -R5 ;  /* 0x000000ffff047224 */ /* 0x000fe400078e0a05 */
[----:B------:R-:W-:Y:S02]  /*1fb20*/  IMAD.MOV.U32 R48, RZ, RZ, R45 ;  /* 0x000000ffff307224 */ /* 0x000fe400078e002d */
[----:B------:R-:W-:Y:S02]  /*1fb30*/  IMAD R13, R68, R4, R13 ;  /* 0x00000004440d7224 */ /* 0x000fe400078e020d */
[----:B0-----:R-:W-:Y:S02]  /*1fb40*/  IMAD.MOV.U32 R49, RZ, RZ, R47 ;  /* 0x000000ffff317224 */ /* 0x001fe400078e002f */
[--C-:B------:R-:W-:Y:S01]  /*1fb50*/  @!P4 IMAD.IADD R14, R14, 0x1, -R68.reuse ;  /* 0x000000010e0ec824 */ /* 0x100fe200078e0a44 */
[C---:B------:R-:W-:Y:S01]  /*1fb60*/  ISETP.GT.U32.AND P4, PT, R68.reuse, R13, PT ;  /* 0x0000000d4400720c */ /* 0x040fe20003f84070 */
[----:B------:R-:W-:Y:S01]  /*1fb70*/  @!P3 IMAD.MOV R49, RZ, RZ, -R49 ;  /* 0x000000ffff31b224 */ /* 0x000fe200078e0a31 */
[----:B------:R-:W-:Y:S01]  /*1fb80*/  ISETP.GT.U32.AND P3, PT, R68, R16, PT ;  /* 0x000000104400720c */ /* 0x000fe20003f64070 */
[----:B------:R-:W-:-:S02]  /*1fb90*/  @!P6 IMAD.IADD R17, R17, 0x1, -R68 ;  /* 0x000000011111e824 */ /* 0x000fc400078e0a44 */
[----:B------:R-:W-:Y:S01]  /*1fba0*/  IMAD.HI.U32 R4, R74, R12, RZ ;  /* 0x0000000c4a047227 */ /* 0x000fe200078e00ff */
[----:B------:R0:W-:Y:S03]  /*1fbb0*/  STL [R1+0x428], R47 ;  /* 0x0004282f01007387 */ /* 0x0001e60000100800 */
[----:B------:R-:W-:-:S04]  /*1fbc0*/  IMAD.MOV R4, RZ, RZ, -R4 ;  /* 0x000000ffff047224 */ /* 0x000fc800078e0a04 */
[----:B------:R-:W-:Y:S02]  /*1fbd0*/  @!P4 IMAD.IADD R13, R13, 0x1, -R68 ;  /* 0x000000010d0dc824 */ /* 0x000fe400078e0a44 */
[----:B------:R-:W-:Y:S02]  /*1fbe0*/  IMAD R12, R68, R4, R12 ;  /* 0x00000004440c7224 */ /* 0x000fe400078e020c */
[----:B0-----:R-:W-:Y:S02]  /*1fbf0*/  IMAD.MOV.U32 R47, RZ, RZ, R44 ;  /* 0x000000ffff2f7224 */ /* 0x001fe400078e002c */
[----:B------:R-:W-:-:S04]  /*1fc00*/  IMAD.HI.U32 R4, R74, R11, RZ ;  /* 0x0000000b4a047227 */ /* 0x000fc800078e00ff */
[----:B------:R-:W-:Y:S01]  /*1fc10*/  @!P3 IMAD.IADD R16, R16, 0x1, -R68 ;  /* 0x000000011010b824 */ /* 0x000fe200078e0a44 */
[----:B------:R-:W-:Y:S01]  /*1fc20*/  ISETP.GE.AND P3, PT, R3, RZ, PT ;  /* 0x000000ff0300720c */ /* 0x000fe20003f66270 */
[----:B------:R-:W-:Y:S01]  /*1fc30*/  IMAD.MOV R4, RZ, RZ, -R4 ;  /* 0x000000ffff047224 */ /* 0x000fe200078e0a04 */
[----:B------:R0:W-:Y:S03]  /*1fc40*/  STL [R1+0x420], R45 ;  /* 0x0004202d01007387 */ /* 0x0001e60000100800 */
[----:B------:R-:W-:Y:S01]  /*1fc50*/  IMAD R11, R68, R4, R11 ;  /* 0x00000004440b7224 */ /* 0x000fe200078e020b */
[----:B------:R-:W-:Y:S04]  /*1fc60*/  STL [R1+0xf54], R70 ;  /* 0x000f544601007387 */ /* 0x000fe80000100800 */
[----:B------:R-:W-:Y:S01]  /*1fc70*/  STL [R1+0xf64], R87 ;  /* 0x000f645701007387 */ /* 0x000fe20000100800 */
[----:B0-----:R-:W-:-:S03]  /*1fc80*/  IMAD.MOV.U32 R45, RZ, RZ, R17 ;  /* 0x000000ffff2d7224 */ /* 0x001fc600078e0011 */
[----:B------:R0:W-:Y:S01]  /*1fc90*/  STL [R1+0x414], R44 ;  /* 0x0004142c01007387 */ /* 0x0001e20000100800 */
[----:B------:R-:W-:Y:S01]  /*1fca0*/  @!P3 IMAD.MOV R45, RZ, RZ, -R45 ;  /* 0x000000ffff2db224 */ /* 0x000fe200078e0a2d */
[----:B------:R-:W-:Y:S01]  /*1fcb0*/  ISETP.GT.U32.AND P3, PT, R68, R13, PT ;  /* 0x0000000d4400720c */ /* 0x000fe20003f64070 */
[----:B0-----:R-:W-:Y:S01]  /*1fcc0*/  IMAD.MOV.U32 R44, RZ, RZ, R16 ;  /* 0x000000ffff2c7224 */ /* 0x001fe200078e0010 */
[----:B------:R-:W-:Y:S02]  /*1fcd0*/  IABS R10, R38 ;  /* 0x00000026000a7213 */ /* 0x000fe40000000000 */
[----:B------:R-:W-:-:S09]  /*1fce0*/  IABS R9, R37 ;  /* 0x0000002500097213 */ /* 0x000fd20000000000 */
[----:B------:R-:W-:Y:S01]  /*1fcf0*/  @!P3 IMAD.IADD R13, R13, 0x1, -R68 ;  /* 0x000000010d0db824 */ /* 0x000fe200078e0a44 */
[----:B------:R-:W-:Y:S01]  /*1fd00*/  ISETP.GE.AND P3, PT, R42, RZ, PT ;  /* 0x000000ff2a00720c */ /* 0x000fe20003f66270 */
[----:B------:R-:W-:-:S04]  /*1fd10*/  IMAD.HI.U32 R5, R74, R10, RZ ;  /* 0x0000000a4a057227 */ /* 0x000fc800078e00ff */
[----:B------:R-:W-:-:S04]  /*1fd20*/  IMAD.HI.U32 R4, R74, R9, RZ ;  /* 0x000000094a047227 */ /* 0x000fc800078e00ff */
[----:B------:R-:W-:Y:S02]  /*1fd30*/  IMAD.MOV R5, RZ, RZ, -R5 ;  /* 0x000000ffff057224 */ /* 0x000fe400078e0a05 */
[----:B------:R-:W-:Y:S02]  /*1fd40*/  IMAD.MOV R6, RZ, RZ, -R4 ;  /* 0x000000ffff067224 */ /* 0x000fe400078e0a04 */
[C---:B------:R-:W-:Y:S02]  /*1fd50*/  IMAD R10, R68.reuse, R5, R10 ;  /* 0x00000005440a7224 */ /* 0x040fe400078e020a */
[----:B------:R-:W-:Y:S01]  /*1fd60*/  IMAD R9, R68, R6, R9 ;  /* 0x0000000644097224 */ /* 0x000fe200078e0209 */
[----:B------:R-:W-:-:S05]  /*1fd70*/  IABS R8, R36 ;  /* 0x0000002400087213 */ /* 0x000fca0000000000 */
[----:B------:R-:W-:-:S04]  /*1fd80*/  IMAD.HI.U32 R5, R74, R8, RZ ;  /* 0x000000084a057227 */ /* 0x000fc800078e00ff */
[----:B------:R-:W-:Y:S01]  /*1fd90*/  IMAD.MOV R5, RZ, RZ, -R5 ;  /* 0x000000ffff057224 */ /* 0x000fe200078e0a05 */
[----:B------:R-:W-:-:S03]  /*1fda0*/  IABS R7, R35 ;  /* 0x0000002300077213 */ /* 0x000fc60000000000 */
[----:B------:R-:W-:Y:S02]  /*1fdb0*/  IMAD R8, R68, R5, R8 ;  /* 0x0000000544087224 */ /* 0x000fe400078e0208 */
[----:B------:R-:W-:Y:S01]  /*1fdc0*/  IMAD.HI.U32 R4, R74, R7, RZ ;  /* 0x000000074a047227 */ /* 0x000fe200078e00ff */
[----:B--2---:R-:W-:-:S13]  /*1fdd0*/  ISETP.GE.AND P5, PT, R26, RZ, PT ;  /* 0x000000ff1a00720c */ /* 0x004fda0003fa6270 */
[----:B------:R-:W-:Y:S01]  /*1fde0*/  @!P5 IMAD.MOV R48, RZ, RZ, -R48 ;  /* 0x000000ffff30d224 */ /* 0x000fe200078e0a30 */
[----:B------:R-:W-:Y:S02]  /*1fdf0*/  ISETP.GT.U32.AND P5, PT, R68, R15, PT ;  /* 0x0000000f4400720c */ /* 0x000fe40003fa4070 */
[----:B---3--:R-:W-:-:S11]  /*1fe00*/  ISETP.GE.AND P6, PT, R27, RZ, PT ;  /* 0x000000ff1b00720c */ /* 0x008fd60003fc6270 */
[----:B------:R-:W-:-:S05]  /*1fe10*/  @!P5 IMAD.IADD R15, R15, 0x1, -R68 ;  /* 0x000000010f0fd824 */ /* 0x000fca00078e0a44 */
[----:B------:R-:W-:Y:S02]  /*1fe20*/  ISETP.GT.U32.AND P4, PT, R68, R15, PT ;  /* 0x0000000f4400720c */ /* 0x000fe40003f84070 */
[----:B------:R-:W-:Y:S01]  /*1fe30*/  ISETP.GE.AND P5, PT, R2, RZ, PT ;  /* 0x000000ff0200720c */ /* 0x000fe20003fa6270 */
[----:B------:R-:W-:Y:S01]  /*1fe40*/  @!P6 IMAD.MOV R47, RZ, RZ, -R47 ;  /* 0x000000ffff2fe224 */ /* 0x000fe200078e0a2f */
[----:B------:R-:W-:-:S09]  /*1fe50*/  ISETP.GT.U32.AND P6, PT, R68, R14, PT ;  /* 0x0000000e4400720c */ /* 0x000fd20003fc4070 */
[----:B------:R-:W-:Y:S01]  /*1fe60*/  @!P4 IMAD.IADD R15, R15, 0x1, -R68 ;  /* 0x000000010f0fc824 */ /* 0x000fe200078e0a44 */
[C---:B------:R-:W-:Y:S01]  /*1fe70*/  ISETP.GT.U32.AND P4, PT, R68.reuse, R11, PT ;  /* 0x0000000b4400720c */ /* 0x040fe20003f84070 */
[----:B------:R-:W-:Y:S01]  /*1fe80*/  @!P5 IMAD.MOV R44, RZ, RZ, -R44 ;  /* 0x000000ffff2cd224 */ /* 0x000fe200078e0a2c */
[----:B------:R-:W-:Y:S01]  /*1fe90*/  ISETP.GT.U32.AND P5, PT, R68, R12, PT ;  /* 0x0000000c4400720c */ /* 0x000fe20003fa4070 */
[----:B------:R-:W-:Y:S01]  /*1fea0*/  @!P6 IMAD.IADD R14, R14, 0x1, -R68 ;  /* 0x000000010e0ee824 */ /* 0x000fe200078e0a44 */
[----:B------:R-:W-:Y:S01]  /*1feb0*/  ISETP.GE.AND P6, PT, R43, RZ, PT ;  /* 0x000000ff2b00720c */ /* 0x000fe20003fc6270 */
[----:B------:R-:W-:-:S08]  /*1fec0*/  IMAD.MOV.U32 R43, RZ, RZ, R15 ;  /* 0x000000ffff2b7224 */ /* 0x000fd000078e000f */
[--C-:B------:R-:W-:Y:S02]  /*1fed0*/  @!P4 IMAD.IADD R11, R11, 0x1, -R68.reuse ;  /* 0x000000010b0bc824 */ /* 0x100fe400078e0a44 */
[----:B------:R-:W-:Y:S01]  /*1fee0*/  @!P5 IMAD.IADD R12, R12, 0x1, -R68 ;  /* 0x000000010c0cd824 */ /* 0x000fe200078e0a44 */
[----:B------:R-:W-:Y:S01]  /*1fef0*/  ISETP.GE.AND P5, PT, R41, RZ, PT ;  /* 0x000000ff2900720c */ /* 0x000fe20003fa6270 */
[----:B------:R-:W-:Y:S01]  /*1ff00*/  @!P6 IMAD.MOV R43, RZ, RZ, -R43 ;  /* 0x000000ffff2be224 */ /* 0x000fe200078e0a2b */
[C---:B------:R-:W-:Y:S01]  /*1ff10*/  ISETP.GT.U32.AND P6, PT, R68.reuse, R11, PT ;  /* 0x0000000b4400720c */ /* 0x040fe20003fc4070 */
[----:B------:R-:W-:Y:S01]  /*1ff20*/  IMAD.MOV.U32 R42, RZ, RZ, R14 ;  /* 0x000000ffff2a7224 */ /* 0x000fe200078e000e */
[C---:B------:R-:W-:Y:S01]  /*1ff30*/  ISETP.GT.U32.AND P4, PT, R68.reuse, R12, PT ;  /* 0x0000000c4400720c */ /* 0x040fe20003f84070 */
[----:B------:R-:W-:Y:S02]  /*1ff40*/  IMAD.MOV.U32 R41, RZ, RZ, R13 ;  /* 0x000000ffff297224 */ /* 0x000fe400078e000d */
[----:B------:R-:W-:Y:S01]  /*1ff50*/  @!P3 IMAD.MOV R42, RZ, RZ, -R42 ;  /* 0x000000ffff2ab224 */ /* 0x000fe200078e0a2a */
[----:B------:R-:W-:-:S05]  /*1ff60*/  ISETP.GT.U32.AND P3, PT, R68, R10, PT ;  /* 0x0000000a4400720c */ /* 0x000fca0003f64070 */
[----:B------:R-:W-:Y:S01]  /*1ff70*/  @!P5 IMAD.MOV R41, RZ, RZ, -R41 ;  /* 0x000000ffff29d224 */ /* 0x000fe200078e0a29 */
[----:B------:R-:W-:Y:S01]  /*1ff80*/  ISETP.GE.AND P5, PT, R40, RZ, PT ;  /* 0x000000ff2800720c */ /* 0x000fe20003fa6270 */
[--C-:B------:R-:W-:Y:S01]  /*1ff90*/  @!P6 IMAD.IADD R11, R11, 0x1, -R68.reuse ;  /* 0x000000010b0be824 */ /* 0x100fe200078e0a44 */
[----:B------:R-:W-:Y:S01]  /*1ffa0*/  ISETP.GT.U32.AND P6, PT, R68, R9, PT ;  /* 0x000000094400720c */ /* 0x000fe20003fc4070 */
[----:B------:R-:W-:-:S04]  /*1ffb0*/  @!P4 IMAD.IADD R12, R12, 0x1, -R68 ;  /* 0x000000010c0cc824 */ /* 0x000fc800078e0a44 */
[----:B------:R-:W-:Y:S02]  /*1ffc0*/  @!P3 IMAD.IADD R10, R10, 0x1, -R68 ;  /* 0x000000010a0ab824 */ /* 0x000fe400078e0a44 */
[----:B------:R-:W-:-:S06]  /*1ffd0*/  IMAD.MOV.U32 R40, RZ, RZ, R12 ;  /* 0x000000ffff287224 */ /* 0x000fcc00078e000c */
[----:B------:R-:W-:Y:S01]  /*1ffe0*/  @!P6 IMAD.IADD R9, R9, 0x1, -R68 ;  /* 0x000000010909e824 */ /* 0x000fe200078e0a44 */
[C---:B------:R-:W-:Y:S01]  /*1fff0*/  ISETP.GT.U32.AND P3, PT, R68.reuse, R10, PT ;  /* 0x0000000a4400720c */ /* 0x040fe20003f64070 */
[----:B------:R-:W-:Y:S01]  /*20000*/  @!P5 IMAD.MOV R40, RZ, RZ, -R40 ;  /* 0x000000ffff28d224 */ /* 0x000fe200078e0a28 */
[C---:B------:R-:W-:Y:S02]  /*20010*/  ISETP.GT.U32.AND P5, PT, R68.reuse, R8, PT ;  /* 0x000000084400720c */ /* 0x040fe40003fa4070 */
[C---:B------:R-:W-:Y:S01]  /*20020*/  ISETP.GT.U32.AND P6, PT, R68.reuse, R9, PT ;  /* 0x000000094400720c */ /* 0x040fe20003fc4070 */
[----:B------:R-:W-:Y:S01]  /*20030*/  IMAD.MOV R4, RZ, RZ, -R4 ;  /* 0x000000ffff047224 */ /* 0x000fe200078e0a04 */
[----:B------:R-:W-:Y:S02]  /*20040*/  ISETP.GE.AND P4, PT, R39, RZ, PT ;  /* 0x000000ff2700720c */ /* 0x000fe40003f86270 */
[----:B------:R-:W-:Y:S01]  /*20050*/  IABS R6, R34 ;  /* 0x0000002200067213 */ /* 0x000fe20000000000 */
[----:B------:R-:W-:Y:S01]  /*20060*/  IMAD R7, R68, R4, R7 ;  /* 0x0000000444077224 */ /* 0x000fe200078e0207 */
[----:B------:R-:W-:Y:S01]  /*20070*/  IABS R5, R33 ;  /* 0x0000002100057213 */ /* 0x000fe20000000000 */
[----:B------:R-:W-:-:S02]  /*20080*/  IMAD.MOV.U32 R39, RZ, RZ, R11 ;  /* 0x000000ffff277224 */ /* 0x000fc400078e000b */
[--C-:B------:R-:W-:Y:S01]  /*20090*/  @!P3 IMAD.IADD R10, R10, 0x1, -R68.reuse ;  /* 0x000000010a0ab824 */ /* 0x100fe200078e0a44 */
[----:B------:R-:W-:Y:S01]  /*200a0*/  ISETP.GT.U32.AND P3, PT, R68, R7, PT ;  /* 0x000000074400720c */ /* 0x000fe20003f64070 */
[--C-:B------:R-:W-:Y:S02]  /*200b0*/  @!P5 IMAD.IADD R8, R8, 0x1, -R68.reuse ;  /* 0x000000010808d824 */ /* 0x100fe400078e0a44 */
[----:B------:R-:W-:Y:S01]  /*200c0*/  @!P6 IMAD.IADD R9, R9, 0x1, -R68 ;  /* 0x000000010909e824 */ /* 0x000fe200078e0a44 */
[----:B------:R-:W-:Y:S01]  /*200d0*/  ISETP.GE.AND P6, PT, R38, RZ, PT ;  /* 0x000000ff2600720c */ /* 0x000fe20003fc6270 */
[----:B------:R-:W-:-:S04]  /*200e0*/  IMAD.HI.U32 R18, R74, R6, RZ ;  /* 0x000000064a127227 */ /* 0x000fc800078e00ff */
[----:B------:R-:W-:Y:S01]  /*200f0*/  @!P4 IMAD.MOV R39, RZ, RZ, -R39 ;  /* 0x000000ffff27c224 */ /* 0x000fe200078e0a27 */
[----:B------:R-:W-:Y:S01]  /*20100*/  ISETP.GT.U32.AND P4, PT, R68, R8, PT ;  /* 0x000000084400720c */ /* 0x000fe20003f84070 */
[----:B------:R-:W-:-:S04]  /*20110*/  IMAD.HI.U32 R19, R74, R5, RZ ;  /* 0x000000054a137227 */ /* 0x000fc800078e00ff */
[----:B------:R-:W-:Y:S02]  /*20120*/  IMAD.MOV R20, RZ, RZ, -R18 ;  /* 0x000000ffff147224 */ /* 0x000fe400078e0a12 */
[----:B------:R-:W-:Y:S02]  /*20130*/  IMAD.MOV R19, RZ, RZ, -R19 ;  /* 0x000000ffff137224 */ /* 0x000fe400078e0a13 */
[C---:B------:R-:W-:Y:S02]  /*20140*/  IMAD R6, R68.reuse, R20, R6 ;  /* 0x0000001444067224 */ /* 0x040fe400078e0206 */
[----:B------:R-:W-:Y:S01]  /*20150*/  IMAD.MOV.U32 R38, RZ, RZ, R10 ;  /* 0x000000ffff267224 */ /* 0x000fe200078e000a */
[----:B------:R-:W-:Y:S01]  /*20160*/  IABS R4, R32 ;  /* 0x0000002000047213 */ /* 0x000fe20000000000 */
[----:B------:R-:W-:Y:S02]  /*20170*/  IMAD R5, R68, R19, R5 ;  /* 0x0000001344057224 */ /* 0x000fe400078e0205 */
[----:B------:R-:W-:-:S02]  /*20180*/  @!P3 IMAD.IADD R7, R7, 0x1, -R68 ;  /* 0x000000010707b824 */ /* 0x000fc400078e0a44 */
[----:B------:R-:W-:Y:S01]  /*20190*/  @!P6 IMAD.MOV R38, RZ, RZ, -R38 ;  /* 0x000000ffff26e224 */ /* 0x000fe200078e0a26 */
[----:B------:R-:W-:Y:S01]  /*201a0*/  ISETP.GT.U32.AND P6, PT, R68, R6, PT ;  /* 0x000000064400720c */ /* 0x000fe20003fc4070 */
[----:B------:R-:W-:Y:S01]  /*201b0*/  @!P4 IMAD.IADD R8, R8, 0x1, -R68 ;  /* 0x000000010808c824 */ /* 0x000fe200078e0a44 */
[----:B------:R-:W-:Y:S01]  /*201c0*/  ISETP.GT.U32.AND P3, PT, R68, R7, PT ;  /* 0x000000074400720c */ /* 0x000fe20003f64070 */
[----:B------:R-:W-:Y:S01]  /*201d0*/  IMAD.HI.U32 R18, R74, R4, RZ ;  /* 0x000000044a127227 */ /* 0x000fe200078e00ff */
[----:B------:R-:W-:-:S03]  /*201e0*/  ISETP.GT.U32.AND P4, PT, R68, R5, PT ;  /* 0x000000054400720c */ /* 0x000fc60003f84070 */
[----:B------:R-:W-:Y:S01]  /*201f0*/  IMAD.MOV R18, RZ, RZ, -R18 ;  /* 0x000000ffff127224 */ /* 0x000fe200078e0a12 */
[----:B------:R-:W-:-:S03]  /*20200*/  IABS R20, R78 ;  /* 0x0000004e00147213 */ /* 0x000fc60000000000 */
[----:B------:R-:W-:Y:S02]  /*20210*/  IMAD R4, R68, R18, R4 ;  /* 0x0000001244047224 */ /* 0x000fe400078e0204 */
[--C-:B------:R-:W-:Y:S02]  /*20220*/  @!P6 IMAD.IADD R6, R6, 0x1, -R68.reuse ;  /* 0x000000010606e824 */ /* 0x100fe400078e0a44 */
[--C-:B------:R-:W-:Y:S01]  /*20230*/  @!P3 IMAD.IADD R7, R7, 0x1, -R68.reuse ;  /* 0x000000010707b824 */ /* 0x100fe200078e0a44 */
[C---:B------:R-:W-:Y:S01]  /*20240*/  ISETP.GT.U32.AND P3, PT, R68.reuse, R4, PT ;  /* 0x000000044400720c */ /* 0x040fe20003f64070 */
[----:B------:R-:W-:Y:S01]  /*20250*/  @!P4 IMAD.IADD R5, R5, 0x1, -R68 ;  /* 0x000000010505c824 */ /* 0x000fe200078e0a44 */
[----:B------:R-:W-:Y:S01]  /*20260*/  ISETP.GT.U32.AND P4, PT, R68, R6, PT ;  /* 0x000000064400720c */ /* 0x000fe20003f84070 */
[C---:B------:R-:W-:Y:S01]  /*20270*/  IMAD.HI.U32 R19, R74.reuse, R20, RZ ;  /* 0x000000144a137227 */ /* 0x040fe200078e00ff */
[----:B------:R-:W-:Y:S02]  /*20280*/  IABS R21, R88 ;  /* 0x0000005800157213 */ /* 0x000fe40000000000 */
[----:B------:R-:W-:Y:S01]  /*20290*/  ISETP.GE.AND P5, PT, R37, RZ, PT ;  /* 0x000000ff2500720c */ /* 0x000fe20003fa6270 */
[----:B------:R-:W-:Y:S01]  /*202a0*/  IMAD.MOV R19, RZ, RZ, -R19 ;  /* 0x000000ffff137224 */ /* 0x000fe200078e0a13 */
[----:B------:R-:W-:Y:S01]  /*202b0*/  ISETP.GE.AND P6, PT, R35, RZ, PT ;  /* 0x000000ff2300720c */ /* 0x000fe20003fc6270 */
[----:B------:R-:W-:-:S04]  /*202c0*/  IMAD.HI.U32 R18, R74, R21, RZ ;  /* 0x000000154a127227 */ /* 0x000fc800078e00ff */
[----:B------:R-:W-:Y:S01]  /*202d0*/  IMAD R20, R68, R19, R20 ;  /* 0x0000001344147224 */ /* 0x000fe200078e0214 */
[----:B------:R-:W-:Y:S01]  /*202e0*/  IABS R19, R77 ;  /* 0x0000004d00137213 */ /* 0x000fe20000000000 */
[--C-:B------:R-:W-:Y:S01]  /*202f0*/  @!P3 IMAD.IADD R4, R4, 0x1, -R68.reuse ;  /* 0x000000010404b824 */ /* 0x100fe200078e0a44 */
[----:B------:R-:W-:Y:S01]  /*20300*/  ISETP.GT.U32.AND P3, PT, R68, R5, PT ;  /* 0x000000054400720c */ /* 0x000fe20003f64070 */
[----:B------:R-:W-:Y:S01]  /*20310*/  @!P4 IMAD.IADD R6, R6, 0x1, -R68 ;  /* 0x000000010606c824 */ /* 0x000fe200078e0a44 */
[----:B------:R-:W-:Y:S01]  /*20320*/  ISETP.GT.U32.AND P4, PT, R68, R20, PT ;  /* 0x000000144400720c */ /* 0x000fe20003f84070 */
[----:B------:R-:W-:Y:S02]  /*20330*/  IMAD.MOV R18, RZ, RZ, -R18 ;  /* 0x000000ffff127224 */ /* 0x000fe400078e0a12 */
[----:B------:R-:W-:-:S04]  /*20340*/  IMAD.HI.U32 R22, R74, R19, RZ ;  /* 0x000000134a167227 */ /* 0x000fc800078e00ff */
[----:B------:R-:W-:Y:S02]  /*20350*/  IMAD.MOV.U32 R37, RZ, RZ, R9 ;  /* 0x000000ffff257224 */ /* 0x000fe400078e0009 */
[----:B------:R-:W-:Y:S02]  /*20360*/  IMAD R21, R68, R18, R21 ;  /* 0x0000001244157224 */ /* 0x000fe400078e0215 */
[----:B------:R-:W-:Y:S02]  /*20370*/  IMAD.MOV R25, RZ, RZ, -R22 ;  /* 0x000000ffff197224 */ /* 0x000fe400078e0a16 */
[----:B------:R-:W-:Y:S01]  /*20380*/  @!P5 IMAD.MOV R37, RZ, RZ, -R37 ;  /* 0x000000ffff25d224 */ /* 0x000fe200078e0a25 */
[----:B------:R-:W-:Y:S01]  /*20390*/  ISETP.GE.AND P5, PT, R36, RZ, PT ;  /* 0x000000ff2400720c */ /* 0x000fe20003fa6270 */
[----:B------:R-:W-:Y:S02]  /*203a0*/  IMAD.MOV.U32 R35, RZ, RZ, R7 ;  /* 0x000000ffff237224 */ /* 0x000fe400078e0007 */
[----:B------:R-:W-:-:S02]  /*203b0*/  IMAD R19, R68, R25, R19 ;  /* 0x0000001944137224 */ /* 0x000fc400078e0213 */
[----:B------:R-:W-:Y:S01]  /*203c0*/  @!P6 IMAD.MOV R35, RZ, RZ, -R35 ;  /* 0x000000ffff23e224 */ /* 0x000fe200078e0a23 */
[----:B------:R-:W-:Y:S01]  /*203d0*/  ISETP.GT.U32.AND P6, PT, R68, R21, PT ;  /* 0x000000154400720c */ /* 0x000fe20003fc4070 */
[--C-:B------:R-:W-:Y:S01]  /*203e0*/  @!P3 IMAD.IADD R5, R5, 0x1, -R68.reuse ;  /* 0x000000010505b824 */ /* 0x100fe200078e0a44 */
[----:B------:R-:W-:Y:S01]  /*203f0*/  ISETP.GE.AND P3, PT, R34, RZ, PT ;  /* 0x000000ff2200720c */ /* 0x000fe20003f66270 */
[----:B------:R-:W-:Y:S01]  /*20400*/  @!P4 IMAD.IADD R20, R20, 0x1, -R68 ;  /* 0x000000011414c824 */ /* 0x000fe200078e0a44 */
[----:B------:R-:W-:Y:S01]  /*20410*/  ISETP.GT.U32.AND P4, PT, R68, R19, PT ;  /* 0x000000134400720c */ /* 0x000fe20003f84070 */
[----:B------:R-:W-:-:S04]  /*20420*/  IMAD.MOV.U32 R36, RZ, RZ, R8 ;  /* 0x000000ffff247224 */ /* 0x000fc800078e0008 */
[----:B------:R-:W-:Y:S01]  /*20430*/  @!P5 IMAD.MOV R36, RZ, RZ, -R36 ;  /* 0x000000ffff24d224 */ /* 0x000fe200078e0a24 */
[----:B------:R-:W-:Y:S01]  /*20440*/  ISETP.GT.U32.AND P5, PT, R68, R4, PT ;  /* 0x000000044400720c */ /* 0x000fe20003fa4070 */
[----:B------:R-:W-:Y:S01]  /*20450*/  IMAD.MOV.U32 R34, RZ, RZ, R6 ;  /* 0x000000ffff227224 */ /* 0x000fe200078e0006 */
[----:B------:R-:W-:Y:S01]  /*20460*/  IABS R18, R76 ;  /* 0x0000004c00127213 */ /* 0x000fe20000000000 */
[----:B------:R-:W-:Y:S01]  /*20470*/  @!P6 IMAD.IADD R21, R21, 0x1, -R68 ;  /* 0x000000011515e824 */ /* 0x000fe200078e0a44 */
[----:B------:R-:W-:Y:S01]  /*20480*/  IABS R23, R75 ;  /* 0x0000004b00177213 */ /* 0x000fe20000000000 */
[----:B------:R-:W-:Y:S01]  /*20490*/  @!P3 IMAD.MOV R34, RZ, RZ, -R34 ;  /* 0x000000ffff22b224 */ /* 0x000fe200078e0a22 */
[----:B------:R-:W-:Y:S01]  /*204a0*/  ISETP.GE.AND P6, PT, R32, RZ, PT ;  /* 0x000000ff2000720c */ /* 0x000fe20003fc6270 */
[----:B------:R-:W-:Y:S01]  /*204b0*/  @!P4 IMAD.IADD R19, R19, 0x1, -R68 ;  /* 0x000000011313c824 */ /* 0x000fe200078e0a44 */
[----:B------:R-:W-:Y:S01]  /*204c0*/  ISETP.GT.U32.AND P3, PT, R68, R21, PT ;  /* 0x000000154400720c */ /* 0x000fe20003f64070 */
[----:B------:R-:W-:-:S04]  /*204d0*/  IMAD.HI.U32 R24, R74, R18, RZ ;  /* 0x000000124a187227 */ /* 0x000fc800078e00ff */
[----:B------:R-:W-:Y:S01]  /*204e0*/  IMAD.HI.U32 R22, R74, R23, RZ ;  /* 0x000000174a167227 */ /* 0x000fe200078e00ff */
[----:B------:R-:W-:-:S03]  /*204f0*/  ISETP.GT.U32.AND P4, PT, R68, R19, PT ;  /* 0x000000134400720c */ /* 0x000fc60003f84070 */
[----:B------:R-:W-:Y:S02]  /*20500*/  IMAD.MOV R24, RZ, RZ, -R24 ;  /* 0x000000ffff187224 */ /* 0x000fe400078e0a18 */
[----:B------:R-:W-:Y:S02]  /*20510*/  IMAD.MOV R22, RZ, RZ, -R22 ;  /* 0x000000ffff167224 */ /* 0x000fe400078e0a16 */
[----:B------:R-:W-:Y:S02]  /*20520*/  @!P5 IMAD.IADD R4, R4, 0x1, -R68 ;  /* 0x000000010404d824 */ /* 0x000fe400078e0a44 */
[C---:B------:R-:W-:Y:S02]  /*20530*/  IMAD R18, R68.reuse, R24, R18 ;  /* 0x0000001844127224 */ /* 0x040fe400078e0212 */
[C---:B------:R-:W-:Y:S02]  /*20540*/  IMAD R23, R68.reuse, R22, R23 ;  /* 0x0000001644177224 */ /* 0x040fe400078e0217 */
[----:B------:R-:W-:Y:S01]  /*20550*/  IMAD.MOV.U32 R32, RZ, RZ, R4 ;  /* 0x000000ffff207224 */ /* 0x000fe200078e0004 */
[----:B------:R-:W-:Y:S01]  /*20560*/  ISETP.GE.AND P5, PT, R33, RZ, PT ;  /* 0x000000ff2100720c */ /* 0x000fe20003fa6270 */
[----:B------:R-:W-:Y:S01]  /*20570*/  @!P3 IMAD.IADD R21, R21, 0x1, -R68 ;  /* 0x000000011515b824 */ /* 0x000fe200078e0a44 */
[C---:B------:R-:W-:Y:S01]  /*20580*/  ISETP.GT.U32.AND P3, PT, R68.reuse, R23, PT ;  /* 0x000000174400720c */ /* 0x040fe20003f64070 */
[----:B------:R-:W-:Y:S01]  /*20590*/  @!P6 IMAD.MOV R32, RZ, RZ, -R32 ;  /* 0x000000ffff20e224 */ /* 0x000fe200078e0a20 */
[----:B------:R-:W-:Y:S01]  /*205a0*/  ISETP.GT.U32.AND P6, PT, R68, R18, PT ;  /* 0x000000124400720c */ /* 0x000fe20003fc4070 */
[----:B------:R-:W-:Y:S01]  /*205b0*/  @!P4 IMAD.IADD R19, R19, 0x1, -R68 ;  /* 0x000000011313c824 */ /* 0x000fe200078e0a44 */
[----:B------:R-:W-:Y:S01]  /*205c0*/  ISETP.GE.AND P4, PT, R88, RZ, PT ;  /* 0x000000ff5800720c */ /* 0x000fe20003f86270 */
[----:B------:R-:W-:Y:S01]  /*205d0*/  IMAD.MOV.U32 R33, RZ, RZ, R5 ;  /* 0x000000ffff217224 */ /* 0x000fe200078e0005 */
[----:B------:R-:W-:-:S02]  /*205e0*/  IABS R22, R71 ;  /* 0x0000004700167213 */ /* 0x000fc40000000000 */
[----:B------:R-:W-:Y:S02]  /*205f0*/  IABS R29, R70 ;  /* 0x00000046001d7213 */ /* 0x000fe40000000000 */
[----:B------:R-:W-:Y:S01]  /*20600*/  IABS R28, R87 ;  /* 0x00000057001c7213 */ /* 0x000fe20000000000 */
[----:B------:R-:W-:Y:S01]  /*20610*/  @!P5 IMAD.MOV R33, RZ, RZ, -R33 ;  /* 0x000000ffff21d224 */ /* 0x000fe200078e0a21 */
[----:B------:R-:W-:Y:S01]  /*20620*/  ISETP.GT.U32.AND P5, PT, R68, R20, PT ;  /* 0x000000144400720c */ /* 0x000fe20003fa4070 */
[--C-:B------:R-:W-:Y:S01]  /*20630*/  @!P3 IMAD.IADD R23, R23, 0x1, -R68.reuse ;  /* 0x000000011717b824 */ /* 0x100fe200078e0a44 */
[----:B------:R-:W-:Y:S01]  /*20640*/  ISETP.GE.AND P3, PT, R77, RZ, PT ;  /* 0x000000ff4d00720c */ /* 0x000fe20003f66270 */
[----:B------:R-:W-:Y:S02]  /*20650*/  @!P6 IMAD.IADD R18, R18, 0x1, -R68 ;  /* 0x000000011212e824 */ /* 0x000fe400078e0a44 */
[----:B------:R-:W-:-:S04]  /*20660*/  IMAD.HI.U32 R24, R74, R22, RZ ;  /* 0x000000164a187227 */ /* 0x000fc800078e00ff */
[----:B------:R-:W-:-:S04]  /*20670*/  IMAD.HI.U32 R25, R74, R29, RZ ;  /* 0x0000001d4a197227 */ /* 0x000fc800078e00ff */
[----:B------:R-:W-:Y:S01]  /*20680*/  @!P4 IMAD.MOV R21, RZ, RZ, -R21 ;  /* 0x000000ffff15c224 */ /* 0x000fe200078e0a15 */
[----:B------:R-:W-:Y:S01]  /*20690*/  ISETP.GT.U32.AND P4, PT, R68, R18, PT ;  /* 0x000000124400720c */ /* 0x000fe20003f84070 */
[----:B------:R-:W-:Y:S02]  /*206a0*/  IMAD.MOV R26, RZ, RZ, -R24 ;  /* 0x000000ffff1a7224 */ /* 0x000fe400078e0a18 */
[----:B------:R-:W-:Y:S02]  /*206b0*/  IMAD.MOV R25, RZ, RZ, -R25 ;  /* 0x000000ffff197224 */ /* 0x000fe400078e0a19 */
[----:B------:R-:W-:Y:S01]  /*206c0*/  IMAD.HI.U32 R24, R74, R28, RZ ;  /* 0x0000001c4a187227 */ /* 0x000fe200078e00ff */
[----:B------:R-:W-:-:S03]  /*206d0*/  ISETP.GE.AND P6, PT, R78, RZ, PT ;  /* 0x000000ff4e00720c */ /* 0x000fc60003fc6270 */
[----:B------:R-:W-:Y:S02]  /*206e0*/  IMAD.MOV R24, RZ, RZ, -R24 ;  /* 0x000000ffff187224 */ /* 0x000fe400078e0a18 */
[C---:B------:R-:W-:Y:S02]  /*206f0*/  IMAD R22, R68.reuse, R26, R22 ;  /* 0x0000001a44167224 */ /* 0x040fe400078e0216 */
[C---:B------:R-:W-:Y:S02]  /*20700*/  IMAD R29, R68.reuse, R25, R29 ;  /* 0x00000019441d7224 */ /* 0x040fe400078e021d */
[----:B------:R-:W-:Y:S02]  /*20710*/  IMAD R28, R68, R24, R28 ;  /* 0x00000018441c7224 */ /* 0x000fe400078e021c */
[----:B------:R-:W-:Y:S02]  /*20720*/  VIADD R3, R0, 0xb7 ;  /* 0x000000b700037836 */ /* 0x000fe40000000000 */
[--C-:B------:R-:W-:Y:S01]  /*20730*/  @!P5 IMAD.IADD R20, R20, 0x1, -R68.reuse ;  /* 0x000000011414d824 */ /* 0x100fe200078e0a44 */
[C---:B------:R-:W-:Y:S01]  /*20740*/  ISETP.GT.U32.AND P5, PT, R68.reuse, R22, PT ;  /* 0x000000164400720c */ /* 0x040fe20003fa4070 */
[----:B------:R-:W-:Y:S01]  /*20750*/  @!P3 IMAD.MOV R19, RZ, RZ, -R19 ;  /* 0x000000ffff13b224 */ /* 0x000fe200078e0a13 */
[----:B------:R-:W-:Y:S01]  /*20760*/  ISETP.GT.U32.AND P3, PT, R68, R29, PT ;  /* 0x0000001d4400720c */ /* 0x000fe20003f64070 */
[----:B------:R-:W-:Y:S01]  /*20770*/  @!P4 IMAD.IADD R18, R18, 0x1, -R68 ;  /* 0x000000011212c824 */ /* 0x000fe200078e0a44 */
[----:B------:R-:W-:-:S02]  /*20780*/  IABS R27, R3 ;  /* 0x00000003001b7213 */ /* 0x000fc40000000000 */
[C---:B------:R-:W-:Y:S01]  /*20790*/  ISETP.GT.U32.AND P4, PT, R68.reuse, R28, PT ;  /* 0x0000001c4400720c */ /* 0x040fe20003f84070 */
[----:B------:R-:W-:Y:S01]  /*207a0*/  @!P6 IMAD.MOV R20, RZ, RZ, -R20 ;  /* 0x000000ffff14e224 */ /* 0x000fe200078e0a14 */
[----:B------:R-:W-:Y:S01]  /*207b0*/  ISETP.GT.U32.AND P6, PT, R68, R23, PT ;  /* 0x000000174400720c */ /* 0x000fe20003fc4070 */
[----:B------:R-:W-:Y:S02]  /*207c0*/  VIADD R2, R0, 0xbe ;  /* 0x000000be00027836 */ /* 0x000fe40000000000 */
[----:B------:R-:W-:Y:S01]  /*207d0*/  IMAD.HI.U32 R17, R74, R27, RZ ;  /* 0x0000001b4a117227 */ /* 0x000fe200078e00ff */
[----:B------:R-:W-:Y:S02]  /*207e0*/  IABS R25, R86 ;  /* 0x0000005600197213 */ /* 0x000fe40000000000 */
[----:B------:R-:W-:Y:S01]  /*207f0*/  IABS R26, R2 ;  /* 0x00000002001a7213 */ /* 0x000fe20000000000 */
[----:B------:R-:W-:Y:S02]  /*20800*/  IMAD.MOV R17, RZ, RZ, -R17 ;  /* 0x000000ffff117224 */ /* 0x000fe400078e0a11 */
[----:B------:R-:W-:-:S02]  /*20810*/  @!P5 IMAD.IADD R22, R22, 0x1, -R68 ;  /* 0x000000011616d824 */ /* 0x000fc400078e0a44 */
[--C-:B------:R-:W-:Y:S02]  /*20820*/  @!P3 IMAD.IADD R29, R29, 0x1, -R68.reuse ;  /* 0x000000011d1db824 */ /* 0x100fe400078e0a44 */
[C---:B------:R-:W-:Y:S01]  /*20830*/  IMAD R27, R68.reuse, R17, R27 ;  /* 0x00000011441b7224 */ /* 0x040fe200078e021b */
[----:B------:R-:W-:Y:S01]  /*20840*/  ISETP.GT.U32.AND P5, PT, R68, R22, PT ;  /* 0x000000164400720c */ /* 0x000fe20003fa4070 */
[----:B------:R-:W-:Y:S01]  /*20850*/  @!P4 IMAD.IADD R28, R28, 0x1, -R68 ;  /* 0x000000011c1cc824 */ /* 0x000fe200078e0a44 */
[----:B------:R-:W-:Y:S01]  /*20860*/  ISETP.GT.U32.AND P4, PT, R68, R29, PT ;  /* 0x0000001d4400720c */ /* 0x000fe20003f84070 */
[----:B------:R-:W-:-:S04]  /*20870*/  IMAD.HI.U32 R16, R74, R26, RZ ;  /* 0x0000001a4a107227 */ /* 0x000fc800078e00ff */
[----:B------:R-:W-:-:S04]  /*20880*/  IMAD.HI.U32 R13, R74, R25, RZ ;  /* 0x000000194a0d7227 */ /* 0x000fc800078e00ff */
[----:B------:R-:W-:Y:S01]  /*20890*/  @!P6 IMAD.IADD R23, R23, 0x1, -R68 ;  /* 0x000000011717e824 */ /* 0x000fe200078e0a44 */
[C---:B------:R-:W-:Y:S01]  /*208a0*/  ISETP.GT.U32.AND P6, PT, R68.reuse, R27, PT ;  /* 0x0000001b4400720c */ /* 0x040fe20003fc4070 */
[----:B------:R-:W-:Y:S02]  /*208b0*/  IMAD.MOV R16, RZ, RZ, -R16 ;  /* 0x000000ffff107224 */ /* 0x000fe400078e0a10 */
[----:B------:R-:W-:Y:S01]  /*208c0*/  IMAD.MOV R14, RZ, RZ, -R13 ;  /* 0x000000ffff0e7224 */ /* 0x000fe200078e0a0d */
[----:B------:R-:W-:Y:S01]  /*208d0*/  IABS R17, R85 ;  /* 0x0000005500117213 */ /* 0x000fe20000000000 */
[C---:B------:R-:W-:Y:S02]  /*208e0*/  IMAD R26, R68.reuse, R16, R26 ;  /* 0x00000010441a7224 */ /* 0x040fe400078e021a */
[----:B------:R-:W-:Y:S01]  /*208f0*/  IMAD R25, R68, R14, R25 ;  /* 0x0000000e44197224 */ /* 0x000fe200078e0219 */
[----:B------:R-:W-:Y:S01]  /*20900*/  ISETP.GE.AND P3, PT, R76, RZ, PT ;  /* 0x000000ff4c00720c */ /* 0x000fe20003f66270 */
[--C-:B------:R-:W-:Y:S01]  /*20910*/  @!P5 IMAD.IADD R22, R22, 0x1, -R68.reuse ;  /* 0x000000011616d824 */ /* 0x100fe200078e0a44 */
[----:B------:R-:W-:Y:S01]  /*20920*/  IABS R24, R84 ;  /* 0x0000005400187213 */ /* 0x000fe20000000000 */
[----:B------:R-:W-:Y:S01]  /*20930*/  @!P4 IMAD.IADD R29, R29, 0x1, -R68 ;  /* 0x000000011d1dc824 */ /* 0x000fe200078e0a44 */
[----:B------:R-:W-:Y:S01]  /*20940*/  ISETP.GT.U32.AND P5, PT, R68, R26, PT ;  /* 0x0000001a4400720c */ /* 0x000fe20003fa4070 */
[----:B------:R-:W-:Y:S01]  /*20950*/  IMAD.HI.U32 R12, R74, R17, RZ ;  /* 0x000000114a0c7227 */ /* 0x000fe200078e00ff */
[----:B------:R-:W-:-:S03]  /*20960*/  ISETP.GT.U32.AND P4, PT, R68, R25, PT ;  /* 0x000000194400720c */ /* 0x000fc60003f84070 */
[----:B------:R-:W-:Y:S01]  /*20970*/  @!P6 IMAD.IADD R27, R27, 0x1, -R68 ;  /* 0x000000011b1be824 */ /* 0x000fe200078e0a44 */
[----:B------:R-:W-:Y:S01]  /*20980*/  ISETP.GT.U32.AND P6, PT, R68, R28, PT ;  /* 0x0000001c4400720c */ /* 0x000fe20003fc4070 */
[----:B------:R-:W-:-:S04]  /*20990*/  IMAD.HI.U32 R13, R74, R24, RZ ;  /* 0x000000184a0d7227 */ /* 0x000fc800078e00ff */
[----:B------:R-:W-:Y:S02]  /*209a0*/  IMAD.MOV R12, RZ, RZ, -R12 ;  /* 0x000000ffff0c7224 */ /* 0x000fe400078e0a0c */
[----:B------:R-:W-:Y:S02]  /*209b0*/  IMAD.MOV R13, RZ, RZ, -R13 ;  /* 0x000000ffff0d7224 */ /* 0x000fe400078e0a0d */
[C---:B------:R-:W-:Y:S02]  /*209c0*/  IMAD R17, R68.reuse, R12, R17 ;  /* 0x0000000c44117224 */ /* 0x040fe400078e0211 */
[----:B------:R-:W-:Y:S01]  /*209d0*/  @!P3 IMAD.MOV R18, RZ, RZ, -R18 ;  /* 0x000000ffff12b224 */ /* 0x000fe200078e0a12 */
[C---:B------:R-:W-:Y:S01]  /*209e0*/  ISETP.GT.U32.AND P3, PT, R68.reuse, R27, PT ;  /* 0x0000001b4400720c */ /* 0x040fe20003f64070 */
[----:B------:R-:W-:Y:S01]  /*209f0*/  IMAD R24, R68, R13, R24 ;  /* 0x0000000d44187224 */ /* 0x000fe200078e0218 */
[----:B------:R-:W-:Y:S01]  /*20a00*/  IABS R16, R83 ;  /* 0x0000005300107213 */ /* 0x000fe20000000000 */
[----:B------:R-:W-:-:S02]  /*20a10*/  @!P5 IMAD.IADD R26, R26, 0x1, -R68 ;  /* 0x000000011a1ad824 */ /* 0x000fc400078e0a44 */
[--C-:B------:R-:W-:Y:S01]  /*20a20*/  @!P4 IMAD.IADD R25, R25, 0x1, -R68.reuse ;  /* 0x000000011919c824 */ /* 0x100fe200078e0a44 */
[----:B------:R-:W-:Y:S01]  /*20a30*/  ISETP.GT.U32.AND P4, PT, R68, R17, PT ;  /* 0x000000114400720c */ /* 0x000fe20003f84070 */
[--C-:B------:R-:W-:Y:S01]  /*20a40*/  @!P6 IMAD.IADD R28, R28, 0x1, -R68.reuse ;  /* 0x000000011c1ce824 */ /* 0x100fe200078e0a44 */
[----:B------:R-:W-:Y:S01]  /*20a50*/  ISETP.GT.U32.AND P5, PT, R68, R26, PT ;  /* 0x0000001a4400720c */ /* 0x000fe20003fa4070 */
[----:B------:R-:W-:Y:S01]  /*20a60*/  IMAD.HI.U32 R9, R74, R16, RZ ;  /* 0x000000104a097227 */ /* 0x000fe200078e00ff */
[C---:B------:R-:W-:Y:S02]  /*20a70*/  ISETP.GT.U32.AND P6, PT, R68.reuse, R24, PT ;  /* 0x000000184400720c */ /* 0x040fe40003fc4070 */
[----:B------:R-:W-:Y:S01]  /*20a80*/  IABS R15, R82 ;  /* 0x00000052000f7213 */ /* 0x000fe20000000000 */
[----:B------:R-:W-:Y:S02]  /*20a90*/  IMAD.MOV R9, RZ, RZ, -R9 ;  /* 0x000000ffff097224 */ /* 0x000fe400078e0a09 */
[----:B------:R-:W-:Y:S01]  /*20aa0*/  @!P3 IMAD.IADD R27, R27, 0x1, -R68 ;  /* 0x000000011b1bb824 */ /* 0x000fe200078e0a44 */
[----:B------:R-:W-:Y:S01]  /*20ab0*/  ISETP.GE.AND P3, PT, R75, RZ, PT ;  /* 0x000000ff4b00720c */ /* 0x000fe20003f66270 */
[----:B------:R-:W-:-:S02]  /*20ac0*/  IMAD R16, R68, R9, R16 ;  /* 0x0000000944107224 */ /* 0x000fc400078e0210 */
[----:B------:R-:W-:Y:S01]  /*20ad0*/  @!P4 IMAD.IADD R17, R17, 0x1, -R68 ;  /* 0x000000011111c824 */ /* 0x000fe200078e0a44 */
[----:B------:R-:W-:Y:S01]  /*20ae0*/  ISETP.GT.U32.AND P4, PT, R68, R25, PT ;  /* 0x000000194400720c */ /* 0x000fe20003f84070 */
[----:B------:R-:W-:-:S04]  /*20af0*/  IMAD.HI.U32 R10, R74, R15, RZ ;  /* 0x0000000f4a0a7227 */ /* 0x000fc800078e00ff */
[----:B------:R-:W-:Y:S02]  /*20b00*/  VIADD R81, R0, 0xd6 ;  /* 0x000000d600517836 */ /* 0x000fe40000000000 */
[--C-:B------:R-:W-:Y:S01]  /*20b10*/  @!P5 IMAD.IADD R26, R26, 0x1, -R68.reuse ;  /* 0x000000011a1ad824 */ /* 0x100fe200078e0a44 */
[----:B------:R-:W-:Y:S01]  /*20b20*/  ISETP.GE.AND P5, PT, R71, RZ, PT ;  /* 0x000000ff4700720c */ /* 0x000fe20003fa6270 */
[----:B------:R-:W-:Y:S01]  /*20b30*/  @!P6 IMAD.IADD R24, R24, 0x1, -R68 ;  /* 0x000000011818e824 */ /* 0x000fe200078e0a44 */
[----:B------:R-:W-:Y:S01]  /*20b40*/  ISETP.GT.U32.AND P6, PT, R68, R16, PT ;  /* 0x000000104400720c */ /* 0x000fe20003fc4070 */
[----:B------:R-:W-:Y:S02]  /*20b50*/  IMAD.MOV R10, RZ, RZ, -R10 ;  /* 0x000000ffff0a7224 */ /* 0x000fe400078e0a0a */
[----:B------:R-:W-:Y:S01]  /*20b60*/  VIADD R79, R0, 0xde ;  /* 0x000000de004f7836 */ /* 0x000fe20000000000 */
[----:B------:R-:W-:Y:S01]  /*20b70*/  IABS R14, R81 ;  /* 0x00000051000e7213 */ /* 0x000fe20000000000 */
[----:B------:R-:W-:-:S02]  /*20b80*/  IMAD R15, R68, R10, R15 ;  /* 0x0000000a440f7224 */ /* 0x000fc400078e020f */
[----:B------:R-:W-:Y:S01]  /*20b90*/  @!P3 IMAD.MOV R23, RZ, RZ, -R23 ;  /* 0x000000ffff17b224 */ /* 0x000fe200078e0a17 */
[----:B------:R-:W-:Y:S01]  /*20ba0*/  IABS R9, R79 ;  /* 0x0000004f00097213 */ /* 0x000fe20000000000 */
[----:B------:R-:W-:Y:S01]  /*20bb0*/  IMAD.HI.U32 R7, R74, R14, RZ ;  /* 0x0000000e4a077227 */ /* 0x000fe200078e00ff */
[----:B------:R-:W-:-:S03]  /*20bc0*/  ISETP.GT.U32.AND P3, PT, R68, R24, PT ;  /* 0x000000184400720c */ /* 0x000fc60003f64070 */
[----:B------:R-:W-:Y:S02]  /*20bd0*/  VIADD R80, R0, 0xd7 ;  /* 0x000000d700507836 */ /* 0x000fe40000000000 */
[----:B------:R-:W-:Y:S01]  /*20be0*/  @!P4 IMAD.IADD R25, R25, 0x1, -R68 ;  /* 0x000000011919c824 */ /* 0x000fe200078e0a44 */
[----:B------:R-:W-:Y:S01]  /*20bf0*/  ISETP.GT.U32.AND P4, PT, R68, R15, PT ;  /* 0x0000000f4400720c */ /* 0x000fe20003f84070 */
[----:B------:R-:W-:Y:S01]  /*20c00*/  IMAD.HI.U32 R4, R74, R9, RZ ;  /* 0x000000094a047227 */ /* 0x000fe200078e00ff */
[----:B------:R-:W-:-:S03]  /*20c10*/  IABS R10, R80 ;  /* 0x00000050000a7213 */ /* 0x000fc60000000000 */
[----:B------:R-:W-:Y:S02]  /*20c20*/  IMAD.MOV R7, RZ, RZ, -R7 ;  /* 0x000000ffff077224 */ /* 0x000fe400078e0a07 */
[----:B------:R-:W-:Y:S02]  /*20c30*/  @!P6 IMAD.IADD R16, R16, 0x1, -R68 ;  /* 0x000000011010e824 */ /* 0x000fe400078e0a44 */
[----:B------:R-:W-:Y:S01]  /*20c40*/  @!P5 IMAD.MOV R22, RZ, RZ, -R22 ;  /* 0x000000ffff16d224 */ /* 0x000fe200078e0a16 */
[C---:B------:R-:W-:Y:S01]  /*20c50*/  ISETP.GT.U32.AND P5, PT, R68.reuse, R17, PT ;  /* 0x000000114400720c */ /* 0x040fe20003fa4070 */
[----:B------:R-:W-:Y:S01]  /*20c60*/  IMAD.MOV R4, RZ, RZ, -R4 ;  /* 0x000000ffff047224 */ /* 0x000fe200078e0a04 */
[C---:B------:R-:W-:Y:S01]  /*20c70*/  ISETP.GT.U32.AND P6, PT, R68.reuse, R16, PT ;  /* 0x000000104400720c */ /* 0x040fe20003fc4070 */
[----:B------:R-:W-:Y:S02]  /*20c80*/  IMAD R14, R68, R7, R14 ;  /* 0x00000007440e7224 */ /* 0x000fe400078e020e */
[----:B------:R-:W-:-:S04]  /*20c90*/  IMAD.HI.U32 R5, R74, R10, RZ ;  /* 0x0000000a4a057227 */ /* 0x000fc800078e00ff */
[----:B------:R-:W-:Y:S02]  /*20ca0*/  IMAD R9, R68, R4, R9 ;  /* 0x0000000444097224 */ /* 0x000fe400078e0209 */
[--C-:B------:R-:W-:Y:S01]  /*20cb0*/  @!P3 IMAD.IADD R24, R24, 0x1, -R68.reuse ;  /* 0x000000011818b824 */ /* 0x100fe200078e0a44 */
[C---:B------:R-:W-:Y:S01]  /*20cc0*/  ISETP.GT.U32.AND P3, PT, R68.reuse, R14, PT ;  /* 0x0000000e4400720c */ /* 0x040fe20003f64070 */
[----:B------:R-:W-:Y:S02]  /*20cd0*/  IMAD.MOV R5, RZ, RZ, -R5 ;  /* 0x000000ffff057224 */ /* 0x000fe400078e0a05 */
[----:B------:R-:W-:Y:S01]  /*20ce0*/  @!P4 IMAD.IADD R15, R15, 0x1, -R68 ;  /* 0x000000010f0fc824 */ /* 0x000fe200078e0a44 */
[----:B------:R-:W-:Y:S01]  /*20cf0*/  ISETP.GT.U32.AND P4, PT, R68, R9, PT ;  /* 0x000000094400720c */ /* 0x000fe20003f84070 */
[----:B------:R-:W-:Y:S02]  /*20d00*/  VIADD R78, R0, 0xdf ;  /* 0x000000df004e7836 */ /* 0x000fe40000000000 */
[----:B------:R-:W-:-:S02]  /*20d10*/  IMAD R10, R68, R5, R10 ;  /* 0x00000005440a7224 */ /* 0x000fc400078e020a */
[--C-:B------:R-:W-:Y:S01]  /*20d20*/  @!P5 IMAD.IADD R17, R17, 0x1, -R68.reuse ;  /* 0x000000011111d824 */ /* 0x100fe200078e0a44 */
[----:B------:R-:W-:Y:S02]  /*20d30*/  ISETP.GE.AND P5, PT, R70, RZ, PT ;  /* 0x000000ff4600720c */ /* 0x000fe40003fa6270 */
[----:B------:R-:W-:Y:S01]  /*20d40*/  IABS R8, R78 ;  /* 0x0000004e00087213 */ /* 0x000fe20000000000 */
[----:B------:R-:W-:Y:S01]  /*20d50*/  @!P6 IMAD.IADD R16, R16, 0x1, -R68 ;  /* 0x000000011010e824 */ /* 0x000fe200078e0a44 */
[----:B------:R-:W-:Y:S01]  /*20d60*/  ISETP.GT.U32.AND P6, PT, R68, R10, PT ;  /* 0x0000000a4400720c */ /* 0x000fe20003fc4070 */
[C---:B------:R-:W-:Y:S02]  /*20d70*/  VIADD R77, R0.reuse, 0xe6 ;  /* 0x000000e6004d7836 */ /* 0x040fe40000000000 */
[----:B------:R-:W-:Y:S02]  /*20d80*/  VIADD R76, R0, 0xe7 ;  /* 0x000000e7004c7836 */ /* 0x000fe40000000000 */
[----:B------:R-:W-:Y:S01]  /*20d90*/  IMAD.HI.U32 R4, R74, R8, RZ ;  /* 0x000000084a047227 */ /* 0x000fe200078e00ff */
[----:B------:R-:W-:-:S03]  /*20da0*/  IABS R7, R77 ;  /* 0x0000004d00077213 */ /* 0x000fc60000000000 */
[--C-:B------:R-:W-:Y:S01]  /*20db0*/  @!P3 IMAD.IADD R14, R14, 0x1, -R68.reuse ;  /* 0x000000010e0eb824 */ /* 0x100fe200078e0a44 */
[----:B------:R-:W-:Y:S01]  /*20dc0*/  ISETP.GE.AND P3, PT, R87, RZ, PT ;  /* 0x000000ff5700720c */ /* 0x000fe20003f66270 */
[----:B------:R-:W-:Y:S01]  /*20dd0*/  @!P4 IMAD.IADD R9, R9, 0x1, -R68 ;  /* 0x000000010909c824 */ /* 0x000fe200078e0a44 */
[----:B------:R-:W-:Y:S01]  /*20de0*/  IABS R6, R76 ;  /* 0x0000004c00067213 */ /* 0x000fe20000000000 */
[----:B------:R-:W-:Y:S02]  /*20df0*/  IMAD.MOV R4, RZ, RZ, -R4 ;  /* 0x000000ffff047224 */ /* 0x000fe400078e0a04 */
[----:B------:R-:W-:Y:S01]  /*20e00*/  @!P5 IMAD.MOV R29, RZ, RZ, -R29 ;  /* 0x000000ffff1dd224 */ /* 0x000fe200078e0a1d */
[C---:B------:R-:W-:Y:S01]  /*20e10*/  ISETP.GT.U32.AND P5, PT, R68.reuse, R9, PT ;  /* 0x000000094400720c */ /* 0x040fe20003fa4070 */
[----:B------:R-:W-:Y:S02]  /*20e20*/  IMAD R8, R68, R4, R8 ;  /* 0x0000000444087224 */ /* 0x000fe400078e0208 */
[----:B------:R-:W-:-:S04]  /*20e30*/  IMAD.HI.U32 R11, R74, R7, RZ ;  /* 0x000000074a0b7227 */ /* 0x000fc800078e00ff */
[----:B------:R-:W-:-:S04]  /*20e40*/  IMAD.HI.U32 R4, R74, R6, RZ ;  /* 0x000000064a047227 */ /* 0x000fc800078e00ff */
[----:B------:R-:W-:Y:S02]  /*20e50*/  @!P6 IMAD.IADD R10, R10, 0x1, -R68 ;  /* 0x000000010a0ae824 */ /* 0x000fe400078e0a44 */
[----:B------:R-:W-:Y:S02]  /*20e60*/  IMAD.MOV R12, RZ, RZ, -R11 ;  /* 0x000000ffff0c7224 */ /* 0x000fe400078e0a0b */
[----:B------:R-:W-:Y:S02]  /*20e70*/  IMAD.MOV R11, RZ, RZ, -R4 ;  /* 0x000000ffff0b7224 */ /* 0x000fe400078e0a04 */
[----:B------:R-:W-:Y:S01]  /*20e80*/  @!P3 IMAD.MOV R28, RZ, RZ, -R28 ;  /* 0x000000ffff1cb224 */ /* 0x000fe200078e0a1c */
[C---:B------:R-:W-:Y:S01]  /*20e90*/  ISETP.GT.U32.AND P3, PT, R68.reuse, R10, PT ;  /* 0x0000000a4400720c */ /* 0x040fe20003f64070 */
[----:B------:R-:W-:Y:S02]  /*20ea0*/  IMAD R6, R68, R11, R6 ;  /* 0x0000000b44067224 */ /* 0x000fe400078e0206 */
[----:B------:R-:W-:-:S02]  /*20eb0*/  VIADD R70, R0, 0xf6 ;  /* 0x000000f600467836 */ /* 0x000fc40000000000 */
[C---:B------:R-:W-:Y:S02]  /*20ec0*/  IMAD R7, R68.reuse, R12, R7 ;  /* 0x0000000c44077224 */ /* 0x040fe400078e0207 */
[----:B------:R-:W-:Y:S01]  /*20ed0*/  @!P5 IMAD.IADD R9, R9, 0x1, -R68 ;  /* 0x000000010909d824 */ /* 0x000fe200078e0a44 */
[----:B------:R-:W-:Y:S02]  /*20ee0*/  IABS R12, R70 ;  /* 0x00000046000c7213 */ /* 0x000fe40000000000 */
[----:B------:R-:W-:-:S03]  /*20ef0*/  ISETP.GT.U32.AND P5, PT, R68, R6, PT ;  /* 0x000000064400720c */ /* 0x000fc60003fa4070 */
[----:B------:R-:W-:Y:S01]  /*20f00*/  IMAD.HI.U32 R11, R74, R12, RZ ;  /* 0x0000000c4a0b7227 */ /* 0x000fe200078e00ff */
[----:B------:R0:W-:Y:S03]  /*20f10*/  STL [R1+0xf5c], R3 ;  /* 0x000f5c0301007387 */ /* 0x0001e60000100800 */
[----:B------:R-:W-:Y:S01]  /*20f20*/  @!P3 IMAD.IADD R10, R10, 0x1, -R68 ;  /* 0x000000010a0ab824 */ /* 0x000fe200078e0a44 */
[----:B------:R-:W-:Y:S01]  /*20f30*/  ISETP.GE.AND P3, PT, R3, RZ, PT ;  /* 0x000000ff0300720c */ /* 0x000fe20003f66270 */
[----:B------:R-:W-:Y:S01]  /*20f40*/  IMAD.MOV R11, RZ, RZ, -R11 ;  /* 0x000000ffff0b7224 */ /* 0x000fe200078e0a0b */
[----:B------:R-:W-:Y:S01]  /*20f50*/  ISETP.GT.U32.AND P6, PT, R68, R15, PT ;  /* 0x0000000f4400720c */ /* 0x000fe20003fc4070 */
[----:B0-----:R-:W-:Y:S02]  /*20f60*/  VIADD R3, R0, 0xf7 ;  /* 0x000000f700037836 */ /* 0x001fe40000000000 */
[----:B------:R-:W-:-:S02]  /*20f70*/  IMAD R12, R68, R11, R12 ;  /* 0x0000000b440c7224 */ /* 0x000fc400078e020c */
[----:B------:R-:W-:Y:S01]  /*20f80*/  @!P5 IMAD.IADD R6, R6, 0x1, -R68 ;  /* 0x000000010606d824 */ /* 0x000fe200078e0a44 */
[----:B------:R-:W-:-:S04]  /*20f90*/  IABS R11, R3 ;  /* 0x00000003000b7213 */ /* 0x000fc80000000000 */
[----:B------:R-:W-:Y:S01]  /*20fa0*/  ISETP.GT.U32.AND P5, PT, R68, R6, PT ;  /* 0x000000064400720c */ /* 0x000fe20003fa4070 */
[----:B------:R-:W-:Y:S01]  /*20fb0*/  IMAD.HI.U32 R92, R74, R11, RZ ;  /* 0x0000000b4a5c7227 */ /* 0x000fe200078e00ff */
[----:B------:R-:W-:-:S03]  /*20fc0*/  ISETP.GT.U32.AND P4, PT, R68, R14, PT ;  /* 0x0000000e4400720c */ /* 0x000fc60003f84070 */
[----:B------:R-:W-:Y:S02]  /*20fd0*/  IMAD.MOV R92, RZ, RZ, -R92 ;  /* 0x000000ffff5c7224 */ /* 0x000fe400078e0a5c */
[----:B------:R-:W-:Y:S01]  /*20fe0*/  @!P6 IMAD.IADD R15, R15, 0x1, -R68 ;  /* 0x000000010f0fe824 */ /* 0x000fe200078e0a44 */
[C---:B------:R-:W-:Y:S01]  /*20ff0*/  ISETP.GT.U32.AND P6, PT, R68.reuse, R8, PT ;  /* 0x000000084400720c */ /* 0x040fe20003fc4070 */
[----:B------:R-:W-:-:S04]  /*21000*/  IMAD R11, R68, R92, R11 ;  /* 0x0000005c440b7224 */ /* 0x000fc800078e020b */
[--C-:B------:R-:W-:Y:S01]  /*21010*/  @!P5 IMAD.IADD R6, R6, 0x1, -R68.reuse ;  /* 0x000000010606d824 */ /* 0x100fe200078e0a44 */
[----:B------:R-:W-:Y:S01]  /*21020*/  ISETP.GT.U32.AND P5, PT, R68, R11, PT ;  /* 0x0000000b4400720c */ /* 0x000fe20003fa4070 */
[----:B------:R-:W-:Y:S01]  /*21030*/  @!P4 IMAD.IADD R14, R14, 0x1, -R68 ;  /* 0x000000010e0ec824 */ /* 0x000fe200078e0a44 */
[----:B------:R-:W-:-:S05]  /*21040*/  ISETP.GT.U32.AND P4, PT, R68, R7, PT ;  /* 0x000000074400720c */ /* 0x000fca0003f84070 */
[----:B------:R-:W-:Y:S01]  /*21050*/  @!P6 IMAD.IADD R8, R8, 0x1, -R68 ;  /* 0x000000010808e824 */ /* 0x000fe200078e0a44 */
[----:B------:R-:W-:Y:S01]  /*21060*/  ISETP.GE.AND P6, PT, R2, RZ, PT ;  /* 0x000000ff0200720c */ /* 0x000fe20003fc6270 */
[----:B------:R-:W-:-:S04]  /*21070*/  VIADD R75, R0, 0xee ;  /* 0x000000ee004b7836 */ /* 0x000fc80000000000 */
[--C-:B------:R-:W-:Y:S01]  /*21080*/  @!P5 IMAD.IADD R11, R11, 0x1, -R68.reuse ;  /* 0x000000010b0bd824 */ /* 0x100fe200078e0a44 */
[----:B------:R-:W-:Y:S01]  /*21090*/  ISETP.GE.AND P5, PT, R84, RZ, PT ;  /* 0x000000ff5400720c */ /* 0x000fe20003fa6270 */
[----:B------:R-:W-:Y:S01]  /*210a0*/  @!P4 IMAD.IADD R7, R7, 0x1, -R68 ;  /* 0x000000010707c824 */ /* 0x000fe200078e0a44 */
[----:B------:R-:W-:Y:S01]  /*210b0*/  IABS R5, R75 ;  /* 0x0000004b00057213 */ /* 0x000fe20000000000 */
[----:B------:R-:W-:-:S04]  /*210c0*/  VIADD R71, R0, 0xef ;  /* 0x000000ef00477836 */ /* 0x000fc80000000000 */
[----:B------:R-:W-:Y:S01]  /*210d0*/  @!P6 IMAD.MOV R26, RZ, RZ, -R26 ;  /* 0x000000ffff1ae224 */ /* 0x000fe200078e0a1a */
[----:B------:R-:W-:Y:S01]  /*210e0*/  ISETP.GT.U32.AND P6, PT, R68, R7, PT ;  /* 0x000000074400720c */ /* 0x000fe20003fc4070 */
[----:B------:R-:W-:Y:S01]  /*210f0*/  IMAD.HI.U32 R4, R74, R5, RZ ;  /* 0x000000054a047227 */ /* 0x000fe200078e00ff */
[----:B------:R-:W-:-:S03]  /*21100*/  IABS R13, R71 ;  /* 0x00000047000d7213 */ /* 0x000fc60000000000 */
[----:B------:R-:W-:Y:S01]  /*21110*/  @!P5 IMAD.MOV R24, RZ, RZ, -R24 ;  /* 0x000000ffff18d224 */ /* 0x000fe200078e0a18 */
[C---:B------:R-:W-:Y:S01]  /*21120*/  ISETP.GT.U32.AND P5, PT, R68.reuse, R11, PT ;  /* 0x0000000b4400720c */ /* 0x040fe20003fa4070 */
[----:B------:R-:W-:Y:S01]  /*21130*/  IMAD.MOV R4, RZ, RZ, -R4 ;  /* 0x000000ffff047224 */ /* 0x000fe200078e0a04 */
[----:B------:R0:W-:Y:S03]  /*21140*/  STL [R1+0xf6c], R2 ;  /* 0x000f6c0201007387 */ /* 0x0001e60000100800 */
[----:B------:R-:W-:Y:S01]  /*21150*/  IMAD R5, R68, R4, R5 ;  /* 0x0000000444057224 */ /* 0x000fe200078e0205 */
[----:B------:R-:W-:Y:S01]  /*21160*/  STL [R1+0xf60], R86 ;  /* 0x000f605601007387 */ /* 0x000fe20000100800 */
[----:B------:R-:W-:-:S03]  /*21170*/  IMAD.HI.U32 R4, R74, R13, RZ ;  /* 0x0000000d4a047227 */ /* 0x000fc600078e00ff */
[----:B------:R-:W-:Y:S01]  /*21180*/  STL [R1+0xf68], R84 ;  /* 0x000f685401007387 */ /* 0x000fe20000100800 */
[----:B------:R-:W-:Y:S01]  /*21190*/  @!P6 IMAD.IADD R7, R7, 0x1, -R68 ;  /* 0x000000010707e824 */ /* 0x000fe200078e0a44 */
[----:B------:R-:W-:Y:S02]  /*211a0*/  ISETP.GT.U32.AND P6, PT, R68, R12, PT ;  /* 0x0000000c4400720c */ /* 0x000fe40003fc4070 */
[----:B------:R-:W-:Y:S01]  /*211b0*/  STL [R1+0xf70], R85 ;  /* 0x000f705501007387 */ /* 0x000fe20000100800 */
[----:B------:R-:W-:-:S03]  /*211c0*/  IMAD.MOV R4, RZ, RZ, -R4 ;  /* 0x000000ffff047224 */ /* 0x000fc600078e0a04 */
[----:B------:R-:W-:Y:S01]  /*211d0*/  STL [R1+0xf58], R83 ;  /* 0x000f585301007387 */ /* 0x000fe20000100800 */
[----:B0-----:R-:W-:Y:S01]  /*211e0*/  VIADD R2, R0, 0xfe ;  /* 0x000000fe00027836 */ /* 0x001fe20000000000 */
[----:B------:R-:W-:Y:S02]  /*211f0*/  SEL R30, R73, R30, !P1 ;  /* 0x0000001e491e7207 */ /* 0x000fe40004800000 */
[----:B------:R-:W-:Y:S01]  /*21200*/  STL [R1+0xf50], R82 ;  /* 0x000f505201007387 */ /* 0x000fe20000100800 */
[----:B------:R-:W-:-:S03]  /*21210*/  @!P5 IMAD.IADD R11, R11, 0x1, -R68 ;  /* 0x000000010b0bd824 */ /* 0x000fc600078e0a44 */
[----:B------:R-:W-:Y:S01]  /*21220*/  STL [R1+0xf44], R81 ;  /* 0x000f445101007387 */ /* 0x000fe20000100800 */
[----:B------:R-:W-:-:S03]  /*21230*/  ISETP.GE.AND P5, PT, R81, RZ, PT ;  /* 0x000000ff5100720c */ /* 0x000fc60003fa6270 */
[----:B------:R-:W-:Y:S01]  /*21240*/  STL [R1+0xf38], R80 ;  /* 0x000f385001007387 */ /* 0x000fe20000100800 */
[----:B------:R-:W-:-:S03]  /*21250*/  IMAD R13, R68, R4, R13 ;  /* 0x00000004440d7224 */ /* 0x000fc600078e020d */
[----:B------:R-:W-:Y:S01]  /*21260*/  STL [R1+0xf34], R79 ;  /* 0x000f344f01007387 */ /* 0x000fe20000100800 */
[----:B------:R-:W-:-:S03]  /*21270*/  IABS R4, R2 ;  /* 0x0000000200047213 */ /* 0x000fc60000000000 */
[----:B------:R-:W-:Y:S01]  /*21280*/  STL [R1+0xf28], R78 ;  /* 0x000f284e01007387 */ /* 0x000fe20000100800 */
[----:B------:R-:W-:-:S03]  /*21290*/  IMAD R30, R30, UR11, RZ ;  /* 0x0000000b1e1e7c24 */ /* 0x000fc6000f8e02ff */
[----:B------:R-:W-:Y:S01]  /*212a0*/  STL [R1+0xf1c], R77 ;  /* 0x000f1c4d01007387 */ /* 0x000fe20000100800 */
[----:B------:R-:W-:-:S03]  /*212b0*/  SEL R31, R73, R31, !P1 ;  /* 0x0000001f491f7207 */ /* 0x000fc60004800000 */
[----:B------:R-:W-:Y:S04]  /*212c0*/  STL [R1+0xf18], R76 ;  /* 0x000f184c01007387 */ /* 0x000fe80000100800 */
[----:B------:R-:W-:Y:S01]  /*212d0*/  STL [R1+0xf14], R75 ;  /* 0x000f144b01007387 */ /* 0x000fe20000100800 */
[----:B------:R-:W-:-:S03]  /*212e0*/  IMAD.HI.U32 R74, R74, R4, RZ ;  /* 0x000000044a4a7227 */ /* 0x000fc600078e00ff */
[----:B------:R-:W-:Y:S01]  /*212f0*/  STL [R1+0xf04], R71 ;  /* 0x000f044701007387 */ /* 0x000fe20000100800 */
[----:B------:R-:W-:-:S03]  /*21300*/  @!P6 IMAD.IADD R12, R12, 0x1, -R68 ;  /* 0x000000010c0ce824 */ /* 0x000fc600078e0a44 */
[----:B------:R-:W-:Y:S01]  /*21310*/  STL [R1+0xefc], R70 ;  /* 0x000efc4601007387 */ /* 0x000fe20000100800 */
[----:B-1----:R-:W-:Y:S01]  /*21320*/  IMAD R31, R31, UR4, RZ ;  /* 0x000000041f1f7c24 */ /* 0x002fe2000f8e02ff */
[C---:B------:R-:W-:Y:S01]  /*21330*/  ISETP.GT.U32.AND P4, PT, R68.reuse, R5, PT ;  /* 0x000000054400720c */ /* 0x040fe20003f84070 */
[----:B------:R-:W-:Y:S01]  /*21340*/  IMAD.MOV R74, RZ, RZ, -R74 ;  /* 0x000000ffff4a7224 */ /* 0x000fe200078e0a4a */
[----:B------:R-:W-:Y:S01]  /*21350*/  STL [R1+0xef0], R3 ;  /* 0x000ef00301007387 */ /* 0x000fe20000100800 */
[----:B------:R-:W-:Y:S01]  /*21360*/  @!P5 IMAD.MOV R14, RZ, RZ, -R14 ;  /* 0x000000ffff0ed224 */ /* 0x000fe200078e0a0e */
[C---:B------:R-:W-:Y:S01]  /*21370*/  SEL R67, R73.reuse, R67, !P1 ;  /* 0x0000004349437207 */ /* 0x040fe20004800000 */
[----:B------:R-:W-:Y:S01]  /*21380*/  @!P3 IMAD.MOV R27, RZ, RZ, -R27 ;  /* 0x000000ffff1bb224 */ /* 0x000fe200078e0a1b */
[----:B------:R0:W-:Y:S01]  /*21390*/  STL [R1+0x12e0], R0 ;  /* 0x0012e00001007387 */ /* 0x0001e20000100800 */
[----:B------:R-:W-:Y:S01]  /*213a0*/  IMAD R4, R68, R74, R4 ;  /* 0x0000004a44047224 */ /* 0x000fe200078e0204 */
[----:B------:R-:W-:Y:S01]  /*213b0*/  SEL R66, R73, R66, !P1 ;  /* 0x0000004249427207 */ /* 0x000fe20004800000 */
[----:B------:R-:W1:Y:S01]  /*213c0*/  LDCU UR4, c[0x0][0x3b0] ;  /* 0x00007600ff0477ac */ /* 0x000e620008000800 */
[----:B------:R-:W-:Y:S01]  /*213d0*/  STL [R1+0xeec], R2 ;  /* 0x000eec0201007387 */ /* 0x000fe20000100800 */
[----:B0-----:R-:W-:-:S04]  /*213e0*/  LEA R0, P6, R30, R72, 0x1 ;  /* 0x000000481e007211 */ /* 0x001fc800078c08ff */
[----:B------:R-:W-:Y:S01]  /*213f0*/  LEA.HI.X.SX32 R84, R30, R69, 0x1, P6 ;  /* 0x000000451e547211 */ /* 0x000fe200030f0eff */
[----:B------:R0:W-:Y:S01]  /*21400*/  STL [R1+0x2ec], R0 ;  /* 0x0002ec0001007387 */ /* 0x0001e20000100800 */
[----:B------:R-:W-:Y:S01]  /*21410*/  @P0 IMAD.MOV.U32 R92, RZ, RZ, R0 ;  /* 0x000000ffff5c0224 */ /* 0x000fe200078e0000 */
[----:B------:R-:W-:Y:S02]  /*21420*/  PRMT R74, RZ, 0x7610, R74 ;  /* 0x00007610ff4a7816 */ /* 0x000fe4000000004a */
[----:B------:R-:W-:Y:S01]  /*21430*/  @P0 IMAD.MOV.U32 R93, RZ, RZ, R84 ;  /* 0x000000ffff5d0224 */ /* 0x000fe200078e0054 */
[----:B------:R-:W-:-:S04]  /*21440*/  PRMT R30, RZ, 0x7610, R30 ;  /* 0x00007610ff1e7816 */ /* 0x000fc8000000001e */
[----:B------:R2:W3:Y:S01]  /*21450*/  @P0 LDG.E.U16 R74, desc[UR20][R92.64] ;  /* 0x000000145c4a0981 */ /* 0x0004e2000c1e1500 */
[----:B0-----:R-:W-:-:S04]  /*21460*/  LEA R0, P5, R31, R72, 0x1 ;  /* 0x000000481f007211 */ /* 0x001fc800078a08ff */
[----:B------:R-:W-:Y:S01]  /*21470*/  LEA.HI.X.SX32 R31, R31, R69, 0x1, P5 ;  /* 0x000000451f1f7211 */ /* 0x000fe200028f0eff */
[----:B--2---:R-:W-:-:S04]  /*21480*/  @P0 IMAD.MOV.U32 R92, RZ, RZ, R0 ;  /* 0x000000ffff5c0224 */ /* 0x004fc800078e0000 */
[----:B------:R-:W-:-:S05]  /*21490*/  @P0 IMAD.MOV.U32 R93, RZ, RZ, R31 ;  /* 0x000000ffff5d0224 */ /* 0x000fca00078e001f */
[----:B------:R-:W2:Y:S01]  /*214a0*/  @P0 LDG.E.U16 R30, desc[UR20][R92.64] ;  /* 0x000000145c1e0981 */ /* 0x000ea2000c1e1500 */
[----:B------:R-:W-:Y:S01]  /*214b0*/  ISETP.GT.U32.AND P3, PT, R68, R8, PT ;  /* 0x000000084400720c */ /* 0x000fe20003f64070 */
[----:B------:R-:W-:-:S05]  /*214c0*/  @!P4 IMAD.IADD R5, R5, 0x1, -R68 ;  /* 0x000000010505c824 */ /* 0x000fca00078e0a44 */
[----:B------:R-:W-:-:S07]  /*214d0*/  ISETP.GT.U32.AND P4, PT, R68, R5, PT ;  /* 0x000000054400720c */ /* 0x000fce0003f84070 */
[----:B------:R-:W-:Y:S01]  /*214e0*/  @!P3 IMAD.IADD R8, R8, 0x1, -R68 ;  /* 0x000000010808b824 */ /* 0x000fe200078e0a44 */
[----:B------:R-:W-:-:S05]  /*214f0*/  ISETP.GT.U32.AND P3, PT, R68, R13, PT ;  /* 0x0000000d4400720c */ /* 0x000fca0003f64070 */
[----:B------:R-:W-:Y:S01]  /*21500*/  @!P4 IMAD.IADD R5, R5, 0x1, -R68 ;  /* 0x000000010505c824 */ /* 0x000fe200078e0a44 */
[----:B------:R-:W-:Y:S02]  /*21510*/  ISETP.GE.AND P4, PT, R86, RZ, PT ;  /* 0x000000ff5600720c */ /* 0x000fe40003f86270 */
[----:B------:R-:W-:-:S05]  /*21520*/  ISETP.GE.AND P6, PT, R85, RZ, PT ;  /* 0x000000ff5500720c */ /* 0x000fca0003fc6270 */
[----:B------:R-:W-:Y:S01]  /*21530*/  @!P3 IMAD.IADD R13, R13, 0x1, -R68 ;  /* 0x000000010d0db824 */ /* 0x000fe200078e0a44 */
[----:B------:R-:W-:-:S05]  /*21540*/  ISETP.GT.U32.AND P3, PT, R68, R4, PT ;  /* 0x000000044400720c */ /* 0x000fca0003f64070 */
[----:B------:R-:W-:Y:S01]  /*21550*/  @!P4 IMAD.MOV R25, RZ, RZ, -R25 ;  /* 0x000000ffff19c224 */ /* 0x000fe200078e0a19 */
[----:B------:R-:W-:Y:S01]  /*21560*/  ISETP.GT.U32.AND P4, PT, R68, R12, PT ;  /* 0x0000000c4400720c */ /* 0x000fe20003f84070 */
[----:B------:R-:W-:-:S06]  /*21570*/  @!P6 IMAD.MOV R17, RZ, RZ, -R17 ;  /* 0x000000ffff11e224 */ /* 0x000fcc00078e0a11 */
[----:B------:R-:W-:-:S05]  /*21580*/  @!P3 IMAD.IADD R4, R4, 0x1, -R68 ;  /* 0x000000010404b824 */ /* 0x000fca00078e0a44 */
[----:B------:R-:W-:Y:S01]  /*21590*/  ISETP.GT.U32.AND P6, PT, R68, R4, PT ;  /* 0x000000044400720c */ /* 0x000fe20003fc4070 */
[----:B------:R-:W-:Y:S01]  /*215a0*/  @!P4 IMAD.IADD R12, R12, 0x1, -R68 ;  /* 0x000000010c0cc824 */ /* 0x000fe200078e0a44 */
[----:B------:R-:W-:-:S11]  /*215b0*/  ISETP.GE.AND P4, PT, R82, RZ, PT ;  /* 0x000000ff5200720c */ /* 0x000fd60003f86270 */
[----:B------:R-:W-:Y:S01]  /*215c0*/  @!P6 IMAD.IADD R4, R4, 0x1, -R68 ;  /* 0x000000010404e824 */ /* 0x000fe200078e0a44 */
[----:B------:R-:W-:Y:S01]  /*215d0*/  ISETP.GE.AND P6, PT, R79, RZ, PT ;  /* 0x000000ff4f00720c */ /* 0x000fe20003fc6270 */
[----:B------:R-:W-:Y:S01]  /*215e0*/  @!P4 IMAD.MOV R15, RZ, RZ, -R15 ;  /* 0x000000ffff0fc224 */ /* 0x000fe200078e0a0f */
[----:B------:R-:W-:Y:S01]  /*215f0*/  ISETP.GE.AND P4, PT, R78, RZ, PT ;  /* 0x000000ff4e00720c */ /* 0x000fe20003f86270 */
[----:B------:R-:W-:Y:S01]  /*21600*/  STL [R1+0x2e8], R84 ;  /* 0x0002e85401007387 */ /* 0x000fe20000100800 */
[C---:B------:R-:W-:Y:S02]  /*21610*/  SEL R64, R73.reuse, R64, !P1 ;  /* 0x0000004049407207 */ /* 0x040fe40004800000 */
[----:B------:R-:W-:-:S07]  /*21620*/  SEL R62, R73, R62, !P1 ;  /* 0x0000003e493e7207 */ /* 0x000fce0004800000 */
[----:B------:R-:W-:Y:S01]  /*21630*/  @!P6 IMAD.MOV R9, RZ, RZ, -R9 ;  /* 0x000000ffff09e224 */ /* 0x000fe200078e0a09 */
[----:B------:R-:W-:Y:S02]  /*21640*/  ISETP.GE.AND P6, PT, R2, RZ, PT ;  /* 0x000000ff0200720c */ /* 0x000fe40003fc6270 */
[----:B------:R-:W-:Y:S01]  /*21650*/  SEL R2, R73, R46, !P1 ;  /* 0x0000002e49027207 */ /* 0x000fe20004800000 */
[----:B------:R-:W-:Y:S01]  /*21660*/  @!P4 IMAD.MOV R8, RZ, RZ, -R8 ;  /* 0x000000ffff08c224 */ /* 0x000fe200078e0a08 */
[----:B------:R-:W-:Y:S02]  /*21670*/  ISETP.GE.AND P4, PT, R75, RZ, PT ;  /* 0x000000ff4b00720c */ /* 0x000fe40003f86270 */
[----:B------:R-:W-:Y:S02]  /*21680*/  ISETP.GT.U32.AND P3, PT, R68, R13, PT ;  /* 0x0000000d4400720c */ /* 0x000fe40003f64070 */
[----:B------:R-:W-:-:S09]  /*21690*/  SEL R46, R73, R58, !P1 ;  /* 0x0000003a492e7207 */ /* 0x000fd20004800000 */
[----:B------:R-:W-:Y:S01]  /*216a0*/  @!P4 IMAD.MOV R5, RZ, RZ, -R5 ;  /* 0x000000ffff05c224 */ /* 0x000fe200078e0a05 */
[----:B------:R-:W-:Y:S01]  /*216b0*/  ISETP.GE.AND P4, PT, R3, RZ, PT ;  /* 0x000000ff0300720c */ /* 0x000fe20003f86270 */
[----:B------:R-:W-:Y:S01]  /*216c0*/  @!P3 IMAD.IADD R13, R13, 0x1, -R68 ;  /* 0x000000010d0db824 */ /* 0x000fe200078e0a44 */
[----:B------:R-:W-:Y:S02]  /*216d0*/  SEL R3, R73, R20, !P1 ;  /* 0x0000001449037207 */ /* 0x000fe40004800000 */
[----:B------:R-:W-:Y:S01]  /*216e0*/  ISETP.GE.AND P3, PT, R83, RZ, PT ;  /* 0x000000ff5300720c */ /* 0x000fe20003f66270 */
[----:B------:R-:W0:-:S12]  /*216f0*/  S2R R91, SR_TID.X ;  /* 0x00000000005b7919 */ /* 0x000e180000002100 */
[----:B------:R-:W-:Y:S01]  /*21700*/  @!P3 IMAD.MOV R16, RZ, RZ, -R16 ;  /* 0x000000ffff10b224 */ /* 0x000fe200078e0a10 */
[----:B------:R-:W-:-:S13]  /*21710*/  ISETP.GE.AND P3, PT, R80, RZ, PT ;  /* 0x000000ff5000720c */ /* 0x000fda0003f66270 */
[----:B------:R-:W-:Y:S02]  /*21720*/  @!P3 IMAD.MOV R10, RZ, RZ, -R10 ;  /* 0x000000ffff0ab224 */ /* 0x000fe400078e0a0a */
[----:B0-----:R-:W-:Y:S01]  /*21730*/  IMAD R68, R91, 0x100, R91 ;  /* 0x000001005b447824 */ /* 0x001fe200078e025b */
[----:B---3--:R-:W-:Y:S04]  /*21740*/  STL [R1+0x1330], R74 ;  /* 0x0013304a01007387 */ /* 0x008fe80000100800 */
[----:B------:R-:W-:Y:S04]  /*21750*/  STL [R1+0x4fc], R0 ;  /* 0x0004fc0001007387 */ /* 0x000fe80000100800 */
[----:B------:R0:W-:Y:S04]  /*21760*/  STL [R1+0x4f8], R31 ;  /* 0x0004f81f01007387 */ /* 0x0001e80000100800 */
[----:B--2---:R-:W-:Y:S01]  /*21770*/  STL [R1+0x1334], R30 ;  /* 0x0013341e01007387 */ /* 0x004fe20000100800 */
[----:B0-----:R-:W-:-:S03]  /*21780*/  SEL R31, R73, R60, !P1 ;  /* 0x0000003c491f7207 */ /* 0x001fc60004800000 */
[----:B------:R0:W-:Y:S04]  /*21790*/  STL [R1+0x12e4], R2 ;  /* 0x0012e40201007387 */ /* 0x0001e80000100800 */
[----:B------:R-:W-:Y:S01]  /*217a0*/  STL [R1+0x1338], R67 ;  /* 0x0013384301007387 */ /* 0x000fe20000100800 */
[----:B------:R-:W-:-:S03]  /*217b0*/  SEL R0, R73, R54, !P1 ;  /* 0x0000003649007207 */ /* 0x000fc60004800000 */
        /* <DEDUP_REMOVED lines=9> */
[----:B0-----:R-:W-:-:S02]  /*21850*/  SEL R2, R73, R19, !P1 ;  /* 0x0000001349027207 */ /* 0x001fc40004800000 */
[----:B--2---:R-:W-:-:S05]  /*21860*/  SEL R0, R73, R21, !P1 ;  /* 0x0000001549007207 */ /* 0x004fca0004800000 */
[----:B------:R0:W-:Y:S04]  /*21870*/  STL [R1+0xcc], R0 ;  /* 0x0000cc0001007387 */ /* 0x0001e80000100800 */
[----:B------:R-:W-:Y:S04]  /*21880*/  STL [R1+0xd0], R3 ;  /* 0x0000d00301007387 */ /* 0x000fe80000100800 */
[----:B------:R-:W2:Y:S01]  /*21890*/  LDL.LU R85, [R1+0x320] ;  /* 0x0003200001557983 */ /* 0x000ea20000300800 */
[----:B0-----:R-:W-:-:S03]  /*218a0*/  SEL R0, R73, R18, !P1 ;  /* 0x0000001249007207 */ /* 0x001fc60004800000 */
[----:B------:R0:W-:Y:S04]  /*218b0*/  STL [R1+0xe0], R2 ;  /* 0x0000e00201007387 */ /* 0x0001e80000100800 */
[----:B------:R3:W-:Y:S01]  /*218c0*/  STL [R1+0xec], R0 ;  /* 0x0000ec0001007387 */ /* 0x0007e20000100800 */
[C---:B0-----:R-:W-:Y:S02]  /*218d0*/  SEL R2, R73.reuse, R23, !P1 ;  /* 0x0000001749027207 */ /* 0x041fe40004800000 */
[----:B---3--:R-:W-:-:S03]  /*218e0*/  SEL R0, R73, R22, !P1 ;  /* 0x0000001649007207 */ /* 0x008fc60004800000 */
[----:B------:R0:W-:Y:S04]  /*218f0*/  STL [R1+0xf0], R2 ;  /* 0x0000f00201007387 */ /* 0x0001e80000100800 */
[----:B------:R3:W-:Y:S04]  /*21900*/  STL [R1+0xf4], R0 ;  /* 0x0000f40001007387 */ /* 0x0007e80000100800 */
[----:B------:R-:W4:Y:S01]  /*21910*/  LDL.LU R86, [R1+0x334] ;  /* 0x0003340001567983 */ /* 0x000f220000300800 */
[----:B0-----:R-:W-:-:S03]  /*21920*/  SEL R2, R73, R24, !P1 ;  /* 0x0000001849027207 */ /* 0x001fc60004800000 */
[----:B------:R-:W2:Y:S01]  /*21930*/  LDL.LU R87, [R1+0x330] ;  /* 0x0003300001577983 */ /* 0x000ea20000300800 */
[C---:B---3--:R-:W-:Y:S02]  /*21940*/  SEL R0, R73.reuse, R25, !P1 ;  /* 0x0000001949007207 */ /* 0x048fe40004800000 */
[----:B------:R-:W-:-:S03]  /*21950*/  SEL R3, R73, R16, !P1 ;  /* 0x0000001049037207 */ /* 0x000fc60004800000 */
[----:B------:R0:W-:Y:S04]  /*21960*/  STL [R1+0x110], R0 ;  /* 0x0001100001007387 */ /* 0x0001e80000100800 */
[----:B------:R3:W-:Y:S01]  /*21970*/  STL [R1+0x120], R2 ;  /* 0x0001200201007387 */ /* 0x0007e20000100800 */
[C---:B0-----:R-:W-:Y:S02]  /*21980*/  SEL R0, R73.reuse, R17, !P1 ;  /* 0x0000001149007207 */ /* 0x041fe40004800000 */
[----:B---3--:R-:W-:-:S03]  /*21990*/  SEL R2, R73, R15, !P1 ;  /* 0x0000000f49027207 */ /* 0x008fc60004800000 */
[----:B------:R0:W-:Y:S04]  /*219a0*/  STL [R1+0x130], R0 ;  /* 0x0001300001007387 */ /* 0x0001e80000100800 */
[----:B------:R3:W-:Y:S04]  /*219b0*/  STL [R1+0x138], R3 ;  /* 0x0001380301007387 */ /* 0x0007e80000100800 */
[----:B------:R-:W2:Y:S04]  /*219c0*/  LDL.LU R88, [R1+0x344] ;  /* 0x0003440001587983 */ /* 0x000ea80000300800 */
[----:B------:R1:W-:Y:S01]  /*219d0*/  STL [R1+0x144], R2 ;  /* 0x0001440201007387 */ /* 0x0003e20000100800 */
[----:B0-----:R-:W-:-:S03]  /*219e0*/  SEL R0, R73, R14, !P1 ;  /* 0x0000000e49007207 */ /* 0x001fc60004800000 */
[----:B------:R-:W4:Y:S01]  /*219f0*/  LDL.LU R90, [R1+0x340] ;  /* 0x00034000015a7983 */ /* 0x000f220000300800 */
[C---:B---3--:R-:W-:Y:S02]  /*21a00*/  SEL R3, R73.reuse, R9, !P1 ;  /* 0x0000000949037207 */ /* 0x048fe40004800000 */
[----:B-1----:R-:W-:Y:S01]  /*21a10*/  SEL R2, R73, R10, !P1 ;  /* 0x0000000a49027207 */ /* 0x002fe20004800000 */
[----:B------:R-:W-:Y:S04]  /*21a20*/  STL [R1+0x154], R0 ;  /* 0x0001540001007387 */ /* 0x000fe80000100800 */
[----:B------:R0:W-:Y:S04]  /*21a30*/  STL [R1+0x12e8], R2 ;  /* 0x0012e80201007387 */ /* 0x0001e80000100800 */
[----:B------:R-:W-:Y:S04]  /*21a40*/  STL [R1+0x158], R3 ;  /* 0x0001580301007387 */ /* 0x000fe80000100800 */
[----:B------:R-:W3:Y:S04]  /*21a50*/  LDL.LU R89, [R1+0x354] ;  /* 0x0003540001597983 */ /* 0x000ee80000300800 */
[----:B------:R-:W3:Y:S01]  /*21a60*/  LDL.LU R91, [R1+0x350] ;  /* 0x00035000015b7983 */ /* 0x000ee20000300800 */
[----:B------:R-:W-:-:S02]  /*21a70*/  ISETP.GE.AND P5, PT, R77, RZ, PT ;  /* 0x000000ff4d00720c */ /* 0x000fc40003fa6270 */
[----:B------:R-:W-:-:S11]  /*21a80*/  ISETP.GE.AND P3, PT, R76, RZ, PT ;  /* 0x000000ff4c00720c */ /* 0x000fd60003f66270 */
[----:B------:R-:W-:Y:S01]  /*21a90*/  @!P5 IMAD.MOV R7, RZ, RZ, -R7 ;  /* 0x000000ffff07d224 */ /* 0x000fe200078e0a07 */
[----:B------:R-:W-:Y:S01]  /*21aa0*/  ISETP.GE.AND P5, PT, R71, RZ, PT ;  /* 0x000000ff4700720c */ /* 0x000fe20003fa6270 */
[----:B------:R-:W-:Y:S01]  /*21ab0*/  @!P3 IMAD.MOV R6, RZ, RZ, -R6 ;  /* 0x000000ffff06b224 */ /* 0x000fe200078e0a06 */
[----:B------:R-:W-:Y:S02]  /*21ac0*/  ISETP.GE.AND P3, PT, R70, RZ, PT ;  /* 0x000000ff4600720c */ /* 0x000fe40003f66270 */
[C---:B0-----:R-:W-:Y:S02]  /*21ad0*/  SEL R2, R73.reuse, R7, !P1 ;  /* 0x0000000749027207 */ /* 0x041fe40004800000 */
[----:B------:R-:W-:Y:S01]  /*21ae0*/  SEL R65, R73, R65, !P1 ;  /* 0x0000004149417207 */ /* 0x000fe20004800000 */
[----:B------:R-:W-:Y:S02]  /*21af0*/  @!P4 IMAD.MOV R11, RZ, RZ, -R11 ;  /* 0x000000ffff0bc224 */ /* 0x000fe400078e0a0b */
[----:B------:R0:W-:Y:S01]  /*21b00*/  STL [R1+0x15c], R2 ;  /* 0x00015c0201007387 */ /* 0x0001e20000100800 */
[----:B------:R-:W-:-:S03]  /*21b10*/  @!P6 IMAD.MOV R4, RZ, RZ, -R4 ;  /* 0x000000ffff04e224 */ /* 0x000fc600078e0a04 */
[----:B------:R-:W-:Y:S02]  /*21b20*/  @!P5 IMAD.MOV R13, RZ, RZ, -R13 ;  /* 0x000000ffff0dd224 */ /* 0x000fe400078e0a0d */
[----:B------:R-:W-:Y:S01]  /*21b30*/  @!P3 IMAD.MOV R12, RZ, RZ, -R12 ;  /* 0x000000ffff0cb224 */ /* 0x000fe200078e0a0c */
[----:B0-----:R-:W-:Y:S01]  /*21b40*/  SEL R2, R73, R5, !P1 ;  /* 0x0000000549027207 */ /* 0x001fe20004800000 */
[----:B------:R-:W-:Y:S01]  /*21b50*/  IMAD R5, R65, UR4, RZ ;  /* 0x0000000441057c24 */ /* 0x000fe2000f8e02ff */
[C---:B------:R-:W-:Y:S01]  /*21b60*/  SEL R63, R73.reuse, R63, !P1 ;  /* 0x0000003f493f7207 */ /* 0x040fe20004800000 */
[----:B------:R-:W0:Y:S01]  /*21b70*/  LDCU UR4, c[0x0][0x3b0] ;  /* 0x00007600ff0477ac */ /* 0x000e220008000800 */
[C---:B------:R-:W-:Y:S02]  /*21b80*/  SEL R61, R73.reuse, R61, !P1 ;  /* 0x0000003d493d7207 */ /* 0x040fe40004800000 */
[C---:B------:R-:W-:Y:S02]  /*21b90*/  SEL R59, R73.reuse, R59, !P1 ;  /* 0x0000003b493b7207 */ /* 0x040fe40004800000 */
[----:B------:R-:W-:-:S02]  /*21ba0*/  SEL R57, R73, R57, !P1 ;  /* 0x0000003949397207 */ /* 0x000fc40004800000 */
[C---:B------:R-:W-:Y:S02]  /*21bb0*/  SEL R92, R73.reuse, R56, !P1 ;  /* 0x00000038495c7207 */ /* 0x040fe40004800000 */
[C---:B------:R-:W-:Y:S02]  /*21bc0*/  SEL R93, R73.reuse, R55, !P1 ;  /* 0x00000037495d7207 */ /* 0x040fe40004800000 */
[C---:B------:R-:W-:Y:S02]  /*21bd0*/  SEL R53, R73.reuse, R53, !P1 ;  /* 0x0000003549357207 */ /* 0x040fe40004800000 */
        /* <DEDUP_REMOVED lines=29> */
[----:B------:R-:W-:Y:S02]  /*21db0*/  SEL R73, R73, R4, !P1 ;  /* 0x0000000449497207 */ /* 0x000fe40004800000 */
[----:B------:R-:W-:-:S04]  /*21dc0*/  LEA R4, P1, R5, R72, 0x1 ;  /* 0x0000004805047211 */ /* 0x000fc800078208ff */
[----:B------:R-:W-:Y:S02]  /*21dd0*/  LEA.HI.X.SX32 R8, R5, R69, 0x1, P1 ;  /* 0x0000004505087211 */ /* 0x000fe400008f0eff */
[----:B------:R-:W-:-:S03]  /*21de0*/  PRMT R7, RZ, 0x7610, R7 ;  /* 0x00007610ff077816 */ /* 0x000fc60000000007 */
[----:B------:R-:W-:Y:S01]  /*21df0*/  @P0 IMAD.MOV.U32 R5, RZ, RZ, R8 ;  /* 0x000000ffff050224 */ /* 0x000fe200078e0008 */
[----:B------:R1:W-:Y:S04]  /*21e00*/  STL [R1+0x324], R4 ;  /* 0x0003240401007387 */ /* 0x0003e80000100800 */
[----:B------:R1:W3:Y:S02]  /*21e10*/  @P0 LDG.E.U16 R7, desc[UR20][R4.64] ;  /* 0x0000001404070981 */ /* 0x0002e4000c1e1500 */
[----:B-1----:R-:W-:Y:S02]  /*21e20*/  IMAD R4, R63, UR5, RZ ;  /* 0x000000053f047c24 */ /* 0x002fe4000f8e02ff */
[----:B------:R1:W-:Y:S01]  /*21e30*/  STL [R1+0x320], R8 ;  /* 0x0003200801007387 */ /* 0x0003e20000100800 */
[----:B------:R-:W-:Y:S01]  /*21e40*/  PRMT R6, RZ, 0x7610, R6 ;  /* 0x00007610ff067816 */ /* 0x000fe20000000006 */
[----:B------:R-:W-:Y:S01]  /*21e50*/  IMAD.SHL.U32 R68, R68, 0x2, RZ ;  /* 0x0000000244447824 */ /* 0x000fe200078e00ff */
[----:B------:R-:W0:Y:S01]  /*21e60*/  LDCU UR5, c[0x0][0x3b0] ;  /* 0x00007600ff0577ac */ /* 0x000e220008000800 */
[----:B------:R-:W-:-:S04]  /*21e70*/  LEA R5, P1, R4, R72, 0x1 ;  /* 0x0000004804057211 */ /* 0x000fc800078208ff */
[----:B-1----:R-:W-:Y:S01]  /*21e80*/  LEA.HI.X.SX32 R8, R4, R69, 0x1, P1 ;  /* 0x0000004504087211 */ /* 0x002fe200008f0eff */
[----:B------:R1:W-:Y:S01]  /*21e90*/  STL [R1+0x334], R5 ;  /* 0x0003340501007387 */ /* 0x0003e20000100800 */
[----:B------:R-:W-:-:S03]  /*21ea0*/  @P0 IMAD.MOV.U32 R4, RZ, RZ, R5 ;  /* 0x000000ffff040224 */ /* 0x000fc600078e0005 */
[----:B-1----:R-:W-:-:S05]  /*21eb0*/  @P0 IMAD.MOV.U32 R5, RZ, RZ, R8 ;  /* 0x000000ffff050224 */ /* 0x002fca00078e0008 */
[----:B------:R0:W3:Y:S04]  /*21ec0*/  @P0 LDG.E.U16 R6, desc[UR20][R4.64] ;  /* 0x0000001404060981 */ /* 0x0000e8000c1e1500 */
[----:B------:R1:W-:Y:S01]  /*21ed0*/  STL [R1+0x330], R8 ;  /* 0x0003300801007387 */ /* 0x0003e20000100800 */
[----:B0-----:R-:W-:Y:S01]  /*21ee0*/  IMAD R4, R61, UR4, RZ ;  /* 0x000000043d047c24 */ /* 0x001fe2000f8e02ff */
[----:B------:R-:W-:Y:S01]  /*21ef0*/  LOP3.LUT R68, R68, 0x807e, RZ, 0xc0, !PT ;  /* 0x0000807e44447812 */ /* 0x000fe200078ec0ff */
[----:B------:R-:W0:Y:S03]  /*21f00*/  LDCU UR4, c[0x0][0x3b0] ;  /* 0x00007600ff0477ac */ /* 0x000e260008000800 */
[----:B-1----:R-:W-:-:S04]  /*21f10*/  LEA R8, P1, R4, R72, 0x1 ;  /* 0x0000004804087211 */ /* 0x002fc800078208ff */
[----:B------:R-:W-:Y:S01]  /*21f20*/  LEA.HI.X.SX32 R9, R4, R69, 0x1, P1 ;  /* 0x0000004504097211 */ /* 0x000fe200008f0eff */
[----:B------:R-:W-:Y:S04]  /*21f30*/  STL [R1+0x344], R8 ;  /* 0x0003440801007387 */ /* 0x000fe80000100800 */
[----:B------:R-:W-:Y:S04]  /*21f40*/  STL [R1+0x340], R9 ;  /* 0x0003400901007387 */ /* 0x000fe80000100800 */
[----:B--2---:R1:W-:Y:S04]  /*21f50*/  STS.U16 [R68+UR9+0xc00], R88 ;  /* 0x000c005844007988 */ /* 0x0043e80008000409 */
[----:B----4-:R2:W-:Y:S04]  /*21f60*/  STS.U16 [R68+UR9+0x1000], R90 ;  /* 0x0010005a44007988 */ /* 0x0105e80008000409 */
[----:B-1----:R-:W4:Y:S04]  /*21f70*/  LDL.LU R88, [R1+0x364] ;  /* 0x0003640001587983 */ /* 0x002f280000300800 */
[----:B--2---:R-:W2:Y:S04]  /*21f80*/  LDL.LU R90, [R1+0x360] ;  /* 0x00036000015a7983 */ /* 0x004ea80000300800 */
[----:B------:R-:W2:Y:S04]  /*21f90*/  LDL.LU R66, [R1+0x4e4] ;  /* 0x0004e40001427983 */ /* 0x000ea80000300800 */
        /* <DEDUP_REMOVED lines=8> */
[----:B---3--:R1:W-:Y:S04]  /*22020*/  STS.U16 [R68+UR9+0x1800], R91 ;  /* 0x0018005b44007988 */ /* 0x0083e80008000409 */
[----:B------:R-:W3:Y:S04]  /*22030*/  LDL.LU R84, [R1+0x4c0] ;  /* 0x0004c00001547983 */ /* 0x000ee80000300800 */
[----:B-1----:R-:W3:Y:S01]  /*22040*/  LDL.LU R91, [R1+0x4bc] ;  /* 0x0004bc00015b7983 */ /* 0x002ee20000300800 */
[----:B------:R-:W-:Y:S01]  /*22050*/  PRMT R5, RZ, 0x7610, R5 ;  /* 0x00007610ff057816 */ /* 0x000fe20000000005 */
[----:B------:R-:W-:Y:S01]  /*22060*/  IMAD R4, R59, UR5, RZ ;  /* 0x000000053b047c24 */ /* 0x000fe2000f8e02ff */
[C---:B------:R-:W-:Y:S01]  /*22070*/  LOP3.LUT R31, R68.reuse, 0x10, RZ, 0x3c, !PT ;  /* 0x00000010441f7812 */ /* 0x040fe200078e3cff */
[----:B------:R1:W-:Y:S01]  /*22080*/  STS.U16 [R68+UR9+0x1400], R89 ;  /* 0x0014005944007988 */ /* 0x0003e20008000409 */
[----:B------:R-:W-:Y:S01]  /*22090*/  LOP3.LUT R46, R68, 0x20, RZ, 0x3c, !PT ;  /* 0x00000020442e7812 */ /* 0x000fe200078e3cff */
[----:B------:R-:W0:Y:S02]  /*220a0*/  LDCU UR5, c[0x0][0x3b0] ;  /* 0x00007600ff0577ac */ /* 0x000e240008000800 */
[----:B------:R1:W3:Y:S02]  /*220b0*/  @P0 LDG.E.U16 R5, desc[UR20][R8.64] ;  /* 0x0000001408050981 */ /* 0x0002e4000c1e1500 */
[----:B-1----:R-:W-:-:S04]  /*220c0*/  LEA R8, P1, R4, R72, 0x1 ;  /* 0x0000004804087211 */ /* 0x002fc800078208ff */
[----:B------:R-:W-:Y:S01]  /*220d0*/  LEA.HI.X.SX32 R9, R4, R69, 0x1, P1 ;  /* 0x0000004504097211 */ /* 0x000fe200008f0eff */
[----:B------:R-:W-:Y:S04]  /*220e0*/  STL [R1+0x354], R8 ;  /* 0x0003540801007387 */ /* 0x000fe80000100800 */
[----:B------:R-:W-:Y:S04]  /*220f0*/  STL [R1+0x350], R9 ;  /* 0x0003500901007387 */ /* 0x000fe80000100800 */
[----:B------:R-:W3:Y:S01]  /*22100*/  LDL.LU R80, [R1+0x4b8] ;  /* 0x0004b80001507983 */ /* 0x000ee20000300800 */
[----:B------:R-:W-:-:S03]  /*22110*/  PRMT R4, RZ, 0x7610, R4 ;  /* 0x00007610ff047816 */ /* 0x000fc60000000004 */
[----:B------:R-:W3:Y:S04]  /*22120*/  LDL.LU R81, [R1+0x4b4] ;  /* 0x0004b40001517983 */ /* 0x000ee80000300800 */
[----:B------:R-:W3:Y:S04]  /*22130*/  LDL.LU R89, [R1+0x4b0] ;  /* 0x0004b00001597983 */ /* 0x000ee80000300800 */
[----:B------:R-:W3:Y:S04]  /*22140*/  LDL.LU R82, [R1+0x4ac] ;  /* 0x0004ac0001527983 */ /* 0x000ee80000300800 */
[----:B------:R1:W-:Y:S04]  /*22150*/  STS.U16 [R68+UR9], R85 ;  /* 0x0000005544007988 */ /* 0x0003e80008000409 */
[----:B------:R-:W3:Y:S04]  /*22160*/  LDL.LU R83, [R1+0x4a8] ;  /* 0x0004a80001537983 */ /* 0x000ee80000300800 */
[----:B------:R0:W-:Y:S04]  /*22170*/  STS.U16 [R68+UR9+0x400], R86 ;  /* 0x0004005644007988 */ /* 0x0001e80008000409 */
[----:B-1----:R-:W3:Y:S04]  /*22180*/  LDL.LU R85, [R1+0x4a4] ;  /* 0x0004a40001557983 */ /* 0x002ee80000300800 */
[----:B------:R1:W-:Y:S04]  /*22190*/  STS.U16 [R68+UR9+0x800], R87 ;  /* 0x0008005744007988 */ /* 0x0003e80008000409 */
[----:B0-----:R-:W3:Y:S04]  /*221a0*/  LDL.LU R86, [R1+0x4a0] ;  /* 0x0004a00001567983 */ /* 0x001ee80000300800 */
[----:B------:R0:W3:Y:S04]  /*221b0*/  @P0 LDG.E.U16 R4, desc[UR20][R8.64] ;  /* 0x0000001408040981 */ /* 0x0000e8000c1e1500 */
[----:B-1----:R-:W3:Y:S01]  /*221c0*/  LDL.LU R87, [R1+0x49c] ;  /* 0x00049c0001577983 */ /* 0x002ee20000300800 */
[----:B0-----:R-:W-:Y:S01]  /*221d0*/  IMAD R8, R57, UR4, RZ ;  /* 0x0000000439087c24 */ /* 0x001fe2000f8e02ff */
[----:B------:R-:W0:Y:S04]  /*221e0*/  LDCU UR4, c[0x0][0x3b0] ;  /* 0x00007600ff0477ac */ /* 0x000e280008000800 */
[----:B------:R-:W-:-:S04]  /*221f0*/  LEA R10, P1, R8, R72, 0x1 ;  /* 0x00000048080a7211 */ /* 0x000fc800078208ff */
[----:B------:R-:W-:Y:S01]  /*22200*/  LEA.HI.X.SX32 R11, R8, R69, 0x1, P1 ;  /* 0x00000045080b7211 */ /* 0x000fe200008f0eff */
[----:B----4-:R1:W-:Y:S04]  /*22210*/  STS.U16 [R68+UR9+0x1c00], R88 ;  /* 0x001c005844007988 */ /* 0x0103e80008000409 */
[----:B--2---:R2:W-:Y:S04]  /*22220*/  STS.U16 [R68+UR9+0x2000], R90 ;  /* 0x0020005a44007988 */ /* 0x0045e80008000409 */
[----:B-1----:R-:W4:Y:S04]  /*22230*/  LDL.LU R88, [R1+0x498] ;  /* 0x0004980001587983 */ /* 0x002f280000300800 */
[----:B--2---:R-:W2:Y:S04]  /*22240*/  LDL.LU R90, [R1+0x494] ;  /* 0x00049400015a7983 */ /* 0x004ea80000300800 */
[----:B------:R-:W-:Y:S04]  /*22250*/  STL [R1+0x364], R10 ;  /* 0x0003640a01007387 */ /* 0x000fe80000100800 */
[----:B------:R-:W-:Y:S04]  /*22260*/  STL [R1+0x360], R11 ;  /* 0x0003600b01007387 */ /* 0x000fe80000100800 */
[----:B---3--:R1:W-:Y:S04]  /*22270*/  STS.U16 [R68+UR9+0x4800], R84 ;  /* 0x0048005444007988 */ /* 0x0083e80008000409 */
[----:B------:R3:W-:Y:S04]  /*22280*/  STS.U16 [R68+UR9+0x4c00], R91 ;  /* 0x004c005b44007988 */ /* 0x0007e80008000409 */
[----:B-1----:R-:W2:Y:S04]  /*22290*/  LDL.LU R84, [R1+0x490] ;  /* 0x0004900001547983 */ /* 0x002ea80000300800 */
[----:B---3--:R-:W3:Y:S04]  /*222a0*/  LDL.LU R91, [R1+0x48c] ;  /* 0x00048c00015b7983 */ /* 0x008ee80000300800 */
[----:B------:R-:W-:Y:S04]  /*222b0*/  STS.U16 [R68+UR9+0x2400], R66 ;  /* 0x0024004244007988 */ /* 0x000fe80008000409 */
[----:B------:R-:W-:Y:S04]  /*222c0*/  STS.U16 [R68+UR9+0x2800], R67 ;  /* 0x0028004344007988 */ /* 0x000fe80008000409 */
[----:B------:R-:W-:Y:S04]  /*222d0*/  STS.U16 [R68+UR9+0x2c00], R30 ;  /* 0x002c001e44007988 */ /* 0x000fe80008000409 */
[----:B------:R-:W-:Y:S04]  /*222e0*/  STS.U16 [R68+UR9+0x3000], R74 ;  /* 0x0030004a44007988 */ /* 0x000fe80008000409 */
[----:B------:R1:W-:Y:S04]  /*222f0*/  STS.U16 [R68+UR9+0x5800], R89 ;  /* 0x0058005944007988 */ /* 0x0003e80008000409 */
[----:B-1----:R-:W3:Y:S04]  /*22300*/  LDL.LU R89, [R1+0x488] ;  /* 0x0004880001597983 */ /* 0x002ee80000300800 */
[----:B------:R-:W-:Y:S04]  /*22310*/  STS.U16 [R68+UR9+0x6400], R85 ;  /* 0x0064005544007988 */ /* 0x000fe80008000409 */
[----:B------:R-:W-:Y:S04]  /*22320*/  STS.U16 [R68+UR9+0x3400], R75 ;  /* 0x0034004b44007988 */ /* 0x000fe80008000409 */
[----:B------:R1:W-:Y:S04]  /*22330*/  STS.U16 [R68+UR9+0x6c00], R87 ;  /* 0x006c005744007988 */ /* 0x0003e80008000409 */
[----:B-1----:R-:W3:Y:S04]  /*22340*/  LDL.LU R87, [R1+0x484] ;  /* 0x0004840001577983 */ /* 0x002ee80000300800 */
[----:B------:R-:W3:Y:S04]  /*22350*/  LDL.LU R85, [R1+0x480] ;  /* 0x0004800001557983 */ /* 0x000ee80000300800 */
[----:B------:R-:W3:Y:S04]  /*22360*/  LDL.LU R60, [R1+0x47c] ;  /* 0x00047c00013c7983 */ /* 0x000ee80000300800 */
[----:B------:R-:W3:Y:S04]  /*22370*/  LDL.LU R62, [R1+0x478] ;  /* 0x00047800013e7983 */ /* 0x000ee80000300800 */
[----:B------:R-:W3:Y:S04]  /*22380*/  LDL.LU R64, [R1+0x474] ;  /* 0x0004740001407983 */ /* 0x000ee80000300800 */
[----:B------:R-:W3:Y:S04]  /*22390*/  LDL.LU R66, [R1+0x470] ;  /* 0x0004700001427983 */ /* 0x000ee80000300800 */
[----:B------:R-:W3:Y:S04]  /*223a0*/  LDL.LU R67, [R1+0x46c] ;  /* 0x00046c0001437983 */ /* 0x000ee80000300800 */
[----:B------:R-:W3:Y:S04]  /*223b0*/  LDL.LU R30, [R1+0x468] ;  /* 0x00046800011e7983 */ /* 0x000ee80000300800 */
[----:B------:R-:W3:Y:S04]  /*223c0*/  LDL.LU R74, [R1+0x464] ;  /* 0x00046400014a7983 */ /* 0x000ee80000300800 */
[----:B------:R1:W-:Y:S04]  /*223d0*/  STS.U16 [R68+UR9+0x3800], R76 ;  /* 0x0038004c44007988 */ /* 0x0003e80008000409 */
[----:B------:R-:W3:Y:S04]  /*223e0*/  LDL.LU R75, [R1+0x460] ;  /* 0x00046000014b7983 */ /* 0x000ee80000300800 */
[----:B------:R0:W-:Y:S04]  /*223f0*/  STS.U16 [R68+UR9+0x3c00], R77 ;  /* 0x003c004d44007988 */ /* 0x0001e80008000409 */
[----:B-1----:R-:W3:Y:S04]  /*22400*/  LDL.LU R76, [R1+0x45c] ;  /* 0x00045c00014c7983 */ /* 0x002ee80000300800 */
[----:B------:R1:W-:Y:S04]  /*22410*/  STS.U16 [R68+UR9+0x4000], R78 ;  /* 0x0040004e44007988 */ /* 0x0003e80008000409 */
[----:B0-----:R-:W3:Y:S04]  /*22420*/  LDL.LU R77, [R1+0x458] ;  /* 0x00045800014d7983 */ /* 0x001ee80000300800 */
[----:B------:R0:W-:Y:S04]  /*22430*/  STS.U16 [R68+UR9+0x4400], R79 ;  /* 0x0044004f44007988 */ /* 0x0001e80008000409 */
[----:B-1----:R-:W3:Y:S04]  /*22440*/  LDL.LU R78, [R1+0x454] ;  /* 0x00045400014e7983 */ /* 0x002ee80000300800 */
[----:B------:R1:W-:Y:S04]  /*22450*/  STS.U16 [R68+UR9+0x5000], R80 ;  /* 0x0050005044007988 */ /* 0x0003e80008000409 */
[----:B0-----:R-:W3:Y:S04]  /*22460*/  LDL.LU R79, [R1+0x450] ;  /* 0x00045000014f7983 */ /* 0x001ee80000300800 */
[----:B------:R0:W-:Y:S04]  /*22470*/  STS.U16 [R68+UR9+0x6800], R86 ;  /* 0x0068005644007988 */ /* 0x0001e80008000409 */
[----:B-1----:R-:W3:Y:S04]  /*22480*/  LDL.LU R80, [R1+0x44c] ;  /* 0x00044c0001507983 */ /* 0x002ee80000300800 */
[----:B0-----:R-:W3:Y:S04]  /*22490*/  LDL.LU R86, [R1+0x448] ;  /* 0x0004480001567983 */ /* 0x001ee80000300800 */
[----:B----4-:R0:W-:Y:S04]  /*224a0*/  STS.U16 [R68+UR9+0x7000], R88 ;  /* 0x0070005844007988 */ /* 0x0101e80008000409 */
[----:B--2---:R1:W-:Y:S04]  /*224b0*/  STS.U16 [R68+UR9+0x7400], R90 ;  /* 0x0074005a44007988 */ /* 0x0043e80008000409 */
[----:B0-----:R-:W2:Y:S04]  /*224c0*/  LDL.LU R88, [R1+0x444] ;  /* 0x0004440001587983 */ /* 0x001ea80000300800 */
[----:B-1----:R-:W4:Y:S04]  /*224d0*/  LDL.LU R90, [R1+0x440] ;  /* 0x00044000015a7983 */ /* 0x002f280000300800 */
[----:B---3--:R0:W-:Y:S04]  /*224e0*/  STS.U16 [R68+UR9+0x7c00], R91 ;  /* 0x007c005b44007988 */ /* 0x0081e80008000409 */
[----:B0-----:R-:W3:Y:S04]  /*224f0*/  LDL.LU R91, [R1+0x43c] ;  /* 0x00043c00015b7983 */ /* 0x001ee80000300800 */
[----:B------:R0:W-:Y:S04]  /*22500*/  STS.U16 [R68+UR9+0x5400], R81 ;  /* 0x0054005144007988 */ /* 0x0001e80008000409 */
[----:B------:R1:W-:Y:S04]  /*22510*/  STS.U16 [R68+UR9+0x5c00], R82 ;  /* 0x005c005244007988 */ /* 0x0003e80008000409 */
[----:B------:R1:W-:Y:S04]  /*22520*/  STS.U16 [R68+UR9+0x6000], R83 ;  /* 0x0060005344007988 */ /* 0x0003e80008000409 */
[----:B0-----:R-:W3:Y:S04]  /*22530*/  LDL.LU R81, [R1+0x438] ;  /* 0x0004380001517983 */ /* 0x001ee80000300800 */
[----:B-1----:R-:W3:Y:S04]  /*22540*/  LDL.LU R82, [R1+0x388] ;  /* 0x0003880001527983 */ /* 0x002ee80000300800 */
[----:B------:R0:W-:Y:S04]  /*22550*/  STS.U16 [R68+UR9+0x7800], R84 ;  /* 0x0078005444007988 */ /* 0x0001e80008000409 */
[----:B------:R-:W3:Y:S04]  /*22560*/  LDL.LU R83, [R1+0x384] ;  /* 0x0003840001537983 */ /* 0x000ee80000300800 */
[----:B------:R1:W-:Y:S04]  /*22570*/  STS.U16 [R31+UR9+0x80], R89 ;  /* 0x000080591f007988 */ /* 0x0003e80008000409 */
[----:B0-----:R-:W3:Y:S04]  /*22580*/  LDL.LU R84, [R1+0x380] ;  /* 0x0003800001547983 */ /* 0x001ee80000300800 */
[----:B-1----:R-:W3:Y:S04]  /*22590*/  LDL.LU R89, [R1+0x37c] ;  /* 0x00037c0001597983 */ /* 0x002ee80000300800 */
[----:B------:R0:W-:Y:S04]  /*225a0*/  STS.U16 [R31+UR9+0x480], R87 ;  /* 0x000480571f007988 */ /* 0x0001e80008000409 */
[----:B------:R1:W-:Y:S04]  /*225b0*/  STS.U16 [R31+UR9+0x880], R85 ;  /* 0x000880551f007988 */ /* 0x0003e80008000409 */
[----:B------:R-:W-:Y:S04]  /*225c0*/  STS.U16 [R31+UR9+0xc80], R60 ;  /* 0x000c803c1f007988 */ /* 0x000fe80008000409 */
[----:B0-----:R-:W3:Y:S04]  /*225d0*/  LDL.LU R87, [R1+0x378] ;  /* 0x0003780001577983 */ /* 0x001ee80000300800 */
[----:B------:R0:W-:Y:S04]  /*225e0*/  STS.U16 [R31+UR9+0x1080], R62 ;  /* 0x0010803e1f007988 */ /* 0x0001e80008000409 */
[----:B------:R-:W-:Y:S04]  /*225f0*/  STS.U16 [R31+UR9+0x1480], R64 ;  /* 0x001480401f007988 */ /* 0x000fe80008000409 */
[----:B------:R-:W-:Y:S04]  /*22600*/  STS.U16 [R31+UR9+0x1880], R66 ;  /* 0x001880421f007988 */ /* 0x000fe80008000409 */
[----:B------:R-:W-:Y:S04]  /*22610*/  STS.U16 [R31+UR9+0x1c80], R67 ;  /* 0x001c80431f007988 */ /* 0x000fe80008000409 */
[----:B------:R-:W-:Y:S04]  /*22620*/  STS.U16 [R31+UR9+0x2080], R30 ;  /* 0x0020801e1f007988 */ /* 0x000fe80008000409 */
[----:B------:R-:W-:Y:S04]  /*22630*/  STS.U16 [R31+UR9+0x2480], R74 ;  /* 0x0024804a1f007988 */ /* 0x000fe80008000409 */
[----:B------:R-:W-:Y:S04]  /*22640*/  STS.U16 [R31+UR9+0x2880], R75 ;  /* 0x0028804b1f007988 */ /* 0x000fe80008000409 */
[----:B-1----:R-:W3:Y:S04]  /*22650*/  LDL.LU R85, [R1+0x374] ;  /* 0x0003740001557983 */ /* 0x002ee80000300800 */
[----:B------:R-:W-:Y:S04]  /*22660*/  STS.U16 [R31+UR9+0x2c80], R76 ;  /* 0x002c804c1f007988 */ /* 0x000fe80008000409 */
[----:B0-----:R-:W3:Y:S04]  /*22670*/  LDL.LU R62, [R1+0x370] ;  /* 0x00037000013e7983 */ /* 0x001ee80000300800 */
[----:B------:R-:W-:Y:S04]  /*22680*/  STS.U16 [R31+UR9+0x3080], R77 ;  /* 0x0030804d1f007988 */ /* 0x000fe80008000409 */
[----:B------:R-:W-:Y:S04]  /*22690*/  STS.U16 [R31+UR9+0x3480], R78 ;  /* 0x0034804e1f007988 */ /* 0x000fe80008000409 */
[----:B------:R-:W-:Y:S04]  /*226a0*/  STS.U16 [R31+UR9+0x3880], R79 ;  /* 0x0038804f1f007988 */ /* 0x000fe80008000409 */
[----:B------:R-:W-:Y:S04]  /*226b0*/  STS.U16 [R31+UR9+0x3c80], R80 ;  /* 0x003c80501f007988 */ /* 0x000fe80008000409 */
[----:B------:R0:W-:Y:S04]  /*226c0*/  STS.U16 [R31+UR9+0x4080], R86 ;  /* 0x004080561f007988 */ /* 0x0001e80008000409 */
[----:B0-----:R-:W3:Y:S04]  /*226d0*/  LDL.LU R86, [R1+0x36c] ;  /* 0x00036c0001567983 */ /* 0x001ee80000300800 */
[----:B--2---:R0:W-:Y:S04]  /*226e0*/  STS.U16 [R31+UR9+0x4480], R88 ;  /* 0x004480581f007988 */ /* 0x0041e80008000409 */
[----:B----4-:R1:W-:Y:S04]  /*226f0*/  STS.U16 [R31+UR9+0x4880], R90 ;  /* 0x0048805a1f007988 */ /* 0x0103e80008000409 */
[----:B0-----:R-:W2:Y:S04]  /*22700*/  LDL.LU R88, [R1+0x368] ;  /* 0x0003680001587983 */ /* 0x001ea80000300800 */
[----:B-1----:R-:W4:Y:S04]  /*22710*/  LDL.LU R90, [R1+0x35c] ;  /* 0x00035c00015a7983 */ /* 0x002f280000300800 */
[----:B---3--:R0:W-:Y:S04]  /*22720*/  STS.U16 [R31+UR9+0x4c80], R91 ;  /* 0x004c805b1f007988 */ /* 0x0081e80008000409 */
[----:B0-----:R-:W3:Y:S04]  /*22730*/  LDL.LU R91, [R1+0x358] ;  /* 0x00035800015b7983 */ /* 0x001ee80000300800 */
[----:B------:R-:W-:Y:S04]  /*22740*/  STS.U16 [R31+UR9+0x5080], R81 ;  /* 0x005080511f007988 */ /* 0x000fe80008000409 */
[----:B------:R-:W-:Y:S04]  /*22750*/  STS.U16 [R31+UR9+0x5480], R82 ;  /* 0x005480521f007988 */ /* 0x000fe80008000409 */
[----:B------:R-:W-:Y:S04]  /*22760*/  STS.U16 [R31+UR9+0x5880], R83 ;  /* 0x005880531f007988 */ /* 0x000fe80008000409 */
[----:B------:R-:W-:Y:S04]  /*22770*/  STS.U16 [R31+UR9+0x5c80], R84 ;  /* 0x005c80541f007988 */ /* 0x000fe80008000409 */
[----:B------:R0:W-:Y:S04]  /*22780*/  STS.U16 [R31+UR9+0x6080], R89 ;  /* 0x006080591f007988 */ /* 0x0001e80008000409 */
[----:B0-----:R-:W3:Y:S04]  /*22790*/  LDL.LU R89, [R1+0x34c] ;  /* 0x00034c0001597983 */ /* 0x001ee80000300800 */
[----:B------:R0:W-:Y:S04]  /*227a0*/  STS.U16 [R31+UR9+0x6480], R87 ;  /* 0x006480571f007988 */ /* 0x0001e80008000409 */
[----:B0-----:R-:W3:Y:S04]  /*227b0*/  LDL.LU R87, [R1+0x348] ;  /* 0x0003480001577983 */ /* 0x001ee80000300800 */
        /* <DEDUP_REMOVED lines=13> */
[----:B------:R-:W3:Y:S04]  /*22890*/  LDL.LU R82, [R1+0x258] ;  /* 0x0002580001527983 */ /* 0x000ee80000300800 */
[----:B------:R-:W-:Y:S04]  /*228a0*/  STS.U16 [R31+UR9+0x6c80], R62 ;  /* 0x006c803e1f007988 */ /* 0x000fe80008000409 */
[----:B------:R-:W3:Y:S04]  /*228b0*/  LDL.LU R83, [R1+0x24c] ;  /* 0x00024c0001537983 */ /* 0x000ee80000300800 */
[----:B------:R-:W3:Y:S04]  /*228c0*/  LDL.LU R84, [R1+0x248] ;  /* 0x0002480001547983 */ /* 0x000ee80000300800 */
[----:B0-----:R-:W3:Y:S04]  /*228d0*/  LDL.LU R85, [R1+0x244] ;  /* 0x0002440001557983 */ /* 0x001ee80000300800 */
[----:B------:R-:W-:Y:S04]  /*228e0*/  STS.U16 [R31+UR9+0x7080], R86 ;  /* 0x007080561f007988 */ /* 0x000fe80008000409 */
[----:B--2---:R-:W-:Y:S04]  /*228f0*/  STS.U16 [R31+UR9+0x7480], R88 ;  /* 0x007480581f007988 */ /* 0x004fe80008000409 */
[----:B----4-:R0:W-:Y:S04]  /*22900*/  STS.U16 [R31+UR9+0x7880], R90 ;  /* 0x0078805a1f007988 */ /* 0x0101e80008000409 */
[----:B0-----:R-:W2:Y:S04]  /*22910*/  LDL.LU R90, [R1+0x234] ;  /* 0x00023400015a7983 */ /* 0x001ea80000300800 */
[----:B------:R-:W4:Y:S04]  /*22920*/  LDL.LU R88, [R1+0x22c] ;  /* 0x00022c0001587983 */ /* 0x000f280000300800 */
[----:B------:R-:W4:Y:S04]  /*22930*/  LDL.LU R86, [R1+0x228] ;  /* 0x0002280001567983 */ /* 0x000f280000300800 */
[----:B---3--:R0:W-:Y:S04]  /*22940*/  STS.U16 [R31+UR9+0x7c80], R91 ;  /* 0x007c805b1f007988 */ /* 0x0081e80008000409 */
[----:B0-----:R-:W3:Y:S04]  /*22950*/  LDL.LU R91, [R1+0x224] ;  /* 0x00022400015b7983 */ /* 0x001ee80000300800 */
[----:B------:R0:W-:Y:S04]  /*22960*/  STS.U16 [R46+UR9+0x100], R89 ;  /* 0x000100592e007988 */ /* 0x0001e80008000409 */
[----:B0-----:R-:W3:Y:S04]  /*22970*/  LDL.LU R89, [R1+0x220] ;  /* 0x0002200001597983 */ /* 0x001ee80000300800 */
[----:B------:R0:W-:Y:S04]  /*22980*/  STS.U16 [R46+UR9+0x500], R87 ;  /* 0x000500572e007988 */ /* 0x0001e80008000409 */
[----:B------:R1:W-:Y:S04]  /*22990*/  STS.U16 [R46+UR9+0x900], R64 ;  /* 0x000900402e007988 */ /* 0x0003e80008000409 */
[----:B------:R0:W-:Y:S04]  /*229a0*/  STS.U16 [R46+UR9+0xd00], R66 ;  /* 0x000d00422e007988 */ /* 0x0001e80008000409 */
[----:B------:R-:W-:Y:S04]  /*229b0*/  STS.U16 [R46+UR9+0x1100], R67 ;  /* 0x001100432e007988 */ /* 0x000fe80008000409 */
        /* <DEDUP_REMOVED lines=8> */
[----:B0-----:R-:W3:Y:S04]  /*22a40*/  LDL.LU R87, [R1+0x21c] ;  /* 0x00021c0001577983 */ /* 0x001ee80000300800 */
[----:B------:R-:W-:Y:S04]  /*22a50*/  STS.U16 [R46+UR9+0x3500], R81 ;  /* 0x003500512e007988 */ /* 0x000fe80008000409 */
[----:B------:R-:W-:Y:S04]  /*22a60*/  STS.U16 [R46+UR9+0x3900], R82 ;  /* 0x003900522e007988 */ /* 0x000fe80008000409 */
[----:B------:R-:W3:Y:S04]  /*22a70*/  LDL.LU R60, [R1+0x218] ;  /* 0x00021800013c7983 */ /* 0x000ee80000300800 */
[----:B------:R-:W-:Y:S04]  /*22a80*/  STS.U16 [R46+UR9+0x3d00], R83 ;  /* 0x003d00532e007988 */ /* 0x000fe80008000409 */
[----:B------:R-:W-:Y:S04]  /*22a90*/  STS.U16 [R46+UR9+0x4100], R84 ;  /* 0x004100542e007988 */ /* 0x000fe80008000409 */
[----:B------:R-:W3:Y:S04]  /*22aa0*/  LDL.LU R31, [R1+0x210] ;  /* 0x00021000011f7983 */ /* 0x000ee80000300800 */
[----:B------:R-:W-:Y:S04]  /*22ab0*/  STS.U16 [R46+UR9+0x4500], R85 ;  /* 0x004500552e007988 */ /* 0x000fe80008000409 */
[----:B------:R-:W3:Y:S04]  /*22ac0*/  LDL.LU R62, [R1+0x208] ;  /* 0x00020800013e7983 */ /* 0x000ee80000300800 */
[----:B-1----:R-:W3:Y:S04]  /*22ad0*/  LDL.LU R64, [R1+0x204] ;  /* 0x0002040001407983 */ /* 0x002ee80000300800 */
[----:B------:R-:W3:Y:S04]  /*22ae0*/  LDL.LU R66, [R1+0x200] ;  /* 0x0002000001427983 */ /* 0x000ee80000300800 */
[----:B--2---:R0:W-:Y:S04]  /*22af0*/  STS.U16 [R46+UR9+0x4900], R90 ;  /* 0x0049005a2e007988 */ /* 0x0041e80008000409 */
[----:B----4-:R1:W-:Y:S04]  /*22b00*/  STS.U16 [R46+UR9+0x4d00], R88 ;  /* 0x004d00582e007988 */ /* 0x0103e80008000409 */
[----:B------:R-:W-:Y:S04]  /*22b10*/  STS.U16 [R46+UR9+0x5100], R86 ;  /* 0x005100562e007988 */ /* 0x000fe80008000409 */
[----:B0-----:R-:W2:Y:S04]  /*22b20*/  LDL.LU R90, [R1+0x1fc] ;  /* 0x0001fc00015a7983 */ /* 0x001ea80000300800 */
[----:B-1----:R-:W4:Y:S04]  /*22b30*/  LDL.LU R88, [R1+0x1f8] ;  /* 0x0001f80001587983 */ /* 0x002f280000300800 */
[----:B---3--:R0:W-:Y:S04]  /*22b40*/  STS.U16 [R46+UR9+0x5500], R91 ;  /* 0x0055005b2e007988 */ /* 0x0081e80008000409 */
        /* <DEDUP_REMOVED lines=19> */
[----:B0-----:R-:W3:Y:S04]  /*22c80*/  LDL.LU R87, [R1+0x118] ;  /* 0x0001180001577983 */ /* 0x001ee80000300800 */
[----:B------:R-:W-:Y:S04]  /*22c90*/  STS.U16 [R46+UR9+0x6100], R60 ;  /* 0x0061003c2e007988 */ /* 0x000fe80008000409 */
[----:B------:R-:W-:Y:S04]  /*22ca0*/  STS.U16 [R46+UR9+0x6500], R31 ;  /* 0x0065001f2e007988 */ /* 0x000fe80008000409 */
[----:B------:R-:W-:Y:S04]  /*22cb0*/  STS.U16 [R46+UR9+0x6900], R62 ;  /* 0x0069003e2e007988 */ /* 0x000fe80008000409 */
[----:B------:R-:W-:Y:S04]  /*22cc0*/  STS.U16 [R46+UR9+0x6d00], R64 ;  /* 0x006d00402e007988 */ /* 0x000fe80008000409 */
[----:B------:R-:W-:Y:S04]  /*22cd0*/  STS.U16 [R46+UR9+0x7100], R66 ;  /* 0x007100422e007988 */ /* 0x000fe80008000409 */
[----:B--2---:R0:W-:Y:S04]  /*22ce0*/  STS.U16 [R46+UR9+0x7500], R90 ;  /* 0x0075005a2e007988 */ /* 0x0041e80008000409 */
[----:B----4-:R1:W-:Y:S04]  /*22cf0*/  STS.U16 [R46+UR9+0x7900], R88 ;  /* 0x007900582e007988 */ /* 0x0103e80008000409 */
[----:B0-----:R-:W2:Y:S04]  /*22d00*/  LDL.LU R90, [R1+0x114] ;  /* 0x00011400015a7983 */ /* 0x001ea80000300800 */
[----:B-1----:R-:W4:Y:S04]  /*22d10*/  LDL.LU R88, [R1+0x10c] ;  /* 0x00010c0001587983 */ /* 0x002f280000300800 */
[----:B---3--:R0:W-:Y:S04]  /*22d20*/  STS.U16 [R46+UR9+0x7d00], R91 ;  /* 0x007d005b2e007988 */ /* 0x0081e80008000409 */
[----:B0-----:R-:W3:Y:S01]  /*22d30*/  LDL.LU R91, [R1+0x108] ;  /* 0x00010800015b7983 */ /* 0x001ee20000300800 */
[----:B------:R-:W-:-:S05]  /*22d40*/  LOP3.LUT R31, R68, 0x30, RZ, 0x3c, !PT ;  /* 0x00000030441f7812 */ /* 0x000fca00078e3cff */
[----:B------:R0:W-:Y:S04]  /*22d50*/  STS.U16 [R31+UR9+0x180], R89 ;  /* 0x000180591f007988 */ /* 0x0001e80008000409 */
[----:B------:R-:W-:Y:S04]  /*22d60*/  STS.U16 [R31+UR9+0x580], R67 ;  /* 0x000580431f007988 */ /* 0x000fe80008000409 */
[----:B------:R-:W-:Y:S04]  /*22d70*/  STS.U16 [R31+UR9+0x980], R30 ;  /* 0x0009801e1f007988 */ /* 0x000fe80008000409 */
[----:B------:R-:W-:Y:S04]  /*22d80*/  STS.U16 [R31+UR9+0xd80], R74 ;  /* 0x000d804a1f007988 */ /* 0x000fe80008000409 */
[----:B------:R-:W-:Y:S04]  /*22d90*/  STS.U16 [R31+UR9+0x1180], R75 ;  /* 0x0011804b1f007988 */ /* 0x000fe80008000409 */
[----:B------:R1:W-:Y:S04]  /*22da0*/  STS.U16 [R31+UR9+0x1580], R76 ;  /* 0x0015804c1f007988 */ /* 0x0003e80008000409 */
        /* <DEDUP_REMOVED lines=18> */
[----:B-1----:R-:W3:Y:S04]  /*22ed0*/  LDL.LU R76, [R1+0xd8] ;  /* 0x0000d800014c7983 */ /* 0x002ee80000300800 */
[----:B------:R-:W3:Y:S04]  /*22ee0*/  LDL.LU R66, [R1+0xd4] ;  /* 0x0000d40001427983 */ /* 0x000ee80000300800 */
[----:B--2---:R0:W-:Y:S04]  /*22ef0*/  STS.U16 [R31+UR9+0x4580], R90 ;  /* 0x0045805a1f007988 */ /* 0x0041e80008000409 */
[----:B----4-:R-:W-:Y:S04]  /*22f00*/  STS.U16 [R31+UR9+0x4980], R88 ;  /* 0x004980581f007988 */ /* 0x010fe80008000409 */
[----:B0-----:R-:W2:Y:S04]  /*22f10*/  LDL.LU R90, [R1+0xc8] ;  /* 0x0000c800015a7983 */ /* 0x001ea80000300800 */
[----:B------:R-:W4:Y:S04]  /*22f20*/  LDL.LU R67, [R1+0xc4] ;  /* 0x0000c40001437983 */ /* 0x000f280000300800 */
[----:B---3--:R0:W-:Y:S04]  /*22f30*/  STS.U16 [R31+UR9+0x4d80], R91 ;  /* 0x004d805b1f007988 */ /* 0x0081e80008000409 */
        /* <DEDUP_REMOVED lines=17> */
[----:B------:R-:W-:Y:S04]  /*23050*/  STS.U16 [R31+UR9+0x5580], R56 ;  /* 0x005580381f007988 */ /* 0x000fe80008000409 */
[----:B0-----:R-:W3:Y:S04]  /*23060*/  LDL.LU R89, [R1+0x80] ;  /* 0x0000800001597983 */ /* 0x001ee80000300800 */
[----:B------:R-:W-:Y:S04]  /*23070*/  STS.U16 [R31+UR9+0x5980], R58 ;  /* 0x0059803a1f007988 */ /* 0x000fe80008000409 */
[----:B------:R-:W-:Y:S04]  /*23080*/  STS.U16 [R31+UR9+0x5d80], R46 ;  /* 0x005d802e1f007988 */ /* 0x000fe80008000409 */
[----:B------:R-:W-:Y:S04]  /*23090*/  STS.U16 [R31+UR9+0x6180], R60 ;  /* 0x0061803c1f007988 */ /* 0x000fe80008000409 */
[----:B------:R-:W-:Y:S04]  /*230a0*/  STS.U16 [R31+UR9+0x6580], R62 ;  /* 0x0065803e1f007988 */ /* 0x000fe80008000409 */
[----:B------:R-:W-:Y:S04]  /*230b0*/  STS.U16 [R31+UR9+0x6980], R64 ;  /* 0x006980401f007988 */ /* 0x000fe80008000409 */
[----:B------:R-:W-:Y:S04]  /*230c0*/  STS.U16 [R31+UR9+0x6d80], R76 ;  /* 0x006d804c1f007988 */ /* 0x000fe80008000409 */
[----:B------:R-:W-:Y:S04]  /*230d0*/  STS.U16 [R31+UR9+0x7180], R66 ;  /* 0x007180421f007988 */ /* 0x000fe80008000409 */
[----:B--2---:R0:W-:Y:S04]  /*230e0*/  STS.U16 [R31+UR9+0x7580], R90 ;  /* 0x0075805a1f007988 */ /* 0x0041e80008000409 */
[----:B----4-:R-:W-:Y:S04]  /*230f0*/  STS.U16 [R31+UR9+0x7980], R67 ;  /* 0x007980431f007988 */ /* 0x010fe80008000409 */
[----:B0-----:R-:W2:Y:S04]  /*23100*/  LDL.LU R90, [R1+0x7c] ;  /* 0x00007c00015a7983 */ /* 0x001ea80000300800 */
[----:B---3--:R0:W-:Y:S04]  /*23110*/  STS.U16 [R31+UR9+0x7d80], R91 ;  /* 0x007d805b1f007988 */ /* 0x0081e80008000409 */
[----:B0-----:R-:W3:Y:S04]  /*23120*/  LDL.LU R91, [R1+0x78] ;  /* 0x00007800015b7983 */ /* 0x001ee80000300800 */
[----:B------:R-:W4:Y:S01]  /*23130*/  LDL.LU R56, [R1+0x74] ;  /* 0x0000740001387983 */ /* 0x000f220000300800 */
[----:B------:R-:W-:-:S03]  /*23140*/  LOP3.LUT R76, R68, 0x40, RZ, 0x3c, !PT ;  /* 0x00000040444c7812 */ /* 0x000fc600078e3cff */
        /* <DEDUP_REMOVED lines=8> */
[----:B------:R0:W-:Y:S04]  /*231d0*/  STS.U16 [R76+UR9+0x200], R30 ;  /* 0x0002001e4c007988 */ /* 0x0001e80008000409 */
[----:B------:R-:W4:Y:S04]  /*231e0*/  LDL.LU R61, [R1+0x50] ;  /* 0x00005000013d7983 */ /* 0x000f280000300800 */
[----:B------:R1:W-:Y:S04]  /*231f0*/  STS.U16 [R76+UR9+0x600], R74 ;  /* 0x0006004a4c007988 */ /* 0x0003e80008000409 */
[----:B0-----:R-:W4:Y:S04]  /*23200*/  LDL.LU R30, [R1+0x4c] ;  /* 0x00004c00011e7983 */ /* 0x001f280000300800 */
[----:B------:R0:W-:Y:S04]  /*23210*/  STS.U16 [R76+UR9+0xa00], R75 ;  /* 0x000a004b4c007988 */ /* 0x0001e80008000409 */
[----:B-1----:R-:W4:Y:S04]  /*23220*/  LDL.LU R74, [R1+0x48] ;  /* 0x00004800014a7983 */ /* 0x002f280000300800 */
        /* <DEDUP_REMOVED lines=26> */
[----:B-1----:R-:W4:Y:S04]  /*233d0*/  LDL.LU R89, [R1+0xc] ;  /* 0x00000c0001597983 */ /* 0x002f280000300800 */
[----:B--2---:R0:W-:Y:S04]  /*233e0*/  STS.U16 [R76+UR9+0x4200], R90 ;  /* 0x0042005a4c007988 */ /* 0x0041e80008000409 */
[----:B0-----:R-:W2:Y:S04]  /*233f0*/  LDL.LU R90, [R1+0x8] ;  /* 0x00000800015a7983 */ /* 0x001ea80000300800 */
[----:B---3--:R0:W-:Y:S04]  /*23400*/  STS.U16 [R76+UR9+0x4600], R91 ;  /* 0x0046005b4c007988 */ /* 0x0081e80008000409 */
[----:B0-----:R-:W3:Y:S04]  /*23410*/  LDL.LU R91, [R1+0x4] ;  /* 0x00000400015b7983 */ /* 0x001ee80000300800 */
[----:B----4-:R0:W-:Y:S04]  /*23420*/  STS.U16 [R76+UR9+0x4a00], R56 ;  /* 0x004a00384c007988 */ /* 0x0101e80008000409 */
[----:B------:R-:W4:Y:S04]  /*23430*/  LDL.LU R63, [R1] ;  /* 0x00000000013f7983 */ /* 0x000f280000300800 */
        /* <DEDUP_REMOVED lines=18> */
[----:B------:R0:W-:Y:S01]  /*23560*/  STS.U16 [R76+UR9+0x7200], R30 ;  /* 0x0072001e4c007988 */ /* 0x0001e20008000409 */
[----:B-1----:R-:W-:-:S03]  /*23570*/  LOP3.LUT R61, R68, 0x50, RZ, 0x3c, !PT ;  /* 0x00000050443d7812 */ /* 0x002fc600078e3cff */
[----:B------:R1:W-:Y:S04]  /*23580*/  STS.U16 [R76+UR9+0x7600], R74 ;  /* 0x0076004a4c007988 */ /* 0x0003e80008000409 */
[----:B------:R1:W-:Y:S04]  /*23590*/  STS.U16 [R76+UR9+0x7a00], R75 ;  /* 0x007a004b4c007988 */ /* 0x0003e80008000409 */
[----:B0-----:R-:W4:Y:S04]  /*235a0*/  LDL.LU R30, [R1+0x1334] ;  /* 0x00133400011e7983 */ /* 0x001f280000300800 */
[----:B-1----:R-:W4:Y:S04]  /*235b0*/  LDL.LU R74, [R1+0x1330] ;  /* 0x00133000014a7983 */ /* 0x002f280000300800 */
[----:B------:R-:W4:Y:S04]  /*235c0*/  LDL.LU R75, [R1+0x132c] ;  /* 0x00132c00014b7983 */ /* 0x000f280000300800 */
[----:B------:R0:W-:Y:S04]  /*235d0*/  STS.U16 [R76+UR9+0x7e00], R77 ;  /* 0x007e004d4c007988 */ /* 0x0001e80008000409 */
[----:B------:R1:W-:Y:S04]  /*235e0*/  STS.U16 [R61+UR9+0x280], R78 ;  /* 0x0002804e3d007988 */ /* 0x0003e80008000409 */
[----:B------:R1:W-:Y:S04]  /*235f0*/  STS.U16 [R61+UR9+0x680], R79 ;  /* 0x0006804f3d007988 */ /* 0x0003e80008000409 */
[----:B0-----:R-:W4:Y:S04]  /*23600*/  LDL.LU R76, [R1+0x1328] ;  /* 0x00132800014c7983 */ /* 0x001f280000300800 */
[----:B------:R-:W4:Y:S04]  /*23610*/  LDL.LU R77, [R1+0x1324] ;  /* 0x00132400014d7983 */ /* 0x000f280000300800 */
[----:B-1----:R-:W4:Y:S04]  /*23620*/  LDL.LU R78, [R1+0x1320] ;  /* 0x00132000014e7983 */ /* 0x002f280000300800 */
[----:B------:R-:W4:Y:S04]  /*23630*/  LDL.LU R79, [R1+0x131c] ;  /* 0x00131c00014f7983 */ /* 0x000f280000300800 */
[----:B------:R0:W-:Y:S04]  /*23640*/  STS.U16 [R61+UR9+0xa80], R80 ;  /* 0x000a80503d007988 */ /* 0x0001e80008000409 */
        /* <DEDUP_REMOVED lines=18> */
[----:B0-----:R-:W4:Y:S04]  /*23770*/  LDL.LU R89, [R1+0x12f4] ;  /* 0x0012f40001597983 */ /* 0x001f280000300800 */
[----:B--2---:R0:W-:Y:S04]  /*23780*/  STS.U16 [R61+UR9+0x3280], R90 ;  /* 0x0032805a3d007988 */ /* 0x0041e80008000409 */
[----:B0-----:R-:W2:Y:S04]  /*23790*/  LDL.LU R90, [R1+0x12f0] ;  /* 0x0012f000015a7983 */ /* 0x001ea80000300800 */
[----:B---3--:R0:W-:Y:S04]  /*237a0*/  STS.U16 [R61+UR9+0x3680], R91 ;  /* 0x0036805b3d007988 */ /* 0x0081e80008000409 */
[----:B0-----:R-:W3:Y:S04]  /*237b0*/  LDL.LU R91, [R1+0x12ec] ;  /* 0x0012ec00015b7983 */ /* 0x001ee80000300800 */
[----:B----4-:R-:W-:Y:S04]  /*237c0*/  STS.U16 [R61+UR9+0x3a80], R63 ;  /* 0x003a803f3d007988 */ /* 0x010fe80008000409 */
[----:B---3--:R0:W-:Y:S04]  /*237d0*/  STS.U16 [R61+UR9+0x3e80], R91 ;  /* 0x003e805b3d007988 */ /* 0x0081e80008000409 */
[----:B--2---:R-:W-:Y:S04]  /*237e0*/  STS.U16 [R61+UR9+0x4280], R90 ;  /* 0x0042805a3d007988 */ /* 0x004fe80008000409 */
[----:B------:R-:W-:Y:S04]  /*237f0*/  STS.U16 [R61+UR9+0x4680], R89 ;  /* 0x004680593d007988 */ /* 0x000fe80008000409 */
[----:B------:R-:W-:Y:S04]  /*23800*/  STS.U16 [R61+UR9+0x4a80], R88 ;  /* 0x004a80583d007988 */ /* 0x000fe80008000409 */
[----:B------:R-:W-:Y:S04]  /*23810*/  STS.U16 [R61+UR9+0x4e80], R87 ;  /* 0x004e80573d007988 */ /* 0x000fe80008000409 */
[----:B------:R-:W-:Y:S04]  /*23820*/  STS.U16 [R61+UR9+0x5280], R86 ;  /* 0x005280563d007988 */ /* 0x000fe80008000409 */
[----:B------:R-:W-:Y:S04]  /*23830*/  STS.U16 [R61+UR9+0x5680], R85 ;  /* 0x005680553d007988 */ /* 0x000fe80008000409 */
[----:B------:R-:W-:Y:S04]  /*23840*/  STS.U16 [R61+UR9+0x5a80], R84 ;  /* 0x005a80543d007988 */ /* 0x000fe80008000409 */
[----:B------:R-:W-:Y:S01]  /*23850*/  STS.U16 [R61+UR9+0x5e80], R83 ;  /* 0x005e80533d007988 */ /* 0x000fe20008000409 */
[----:B0-----:R-:W-:-:S03]  /*23860*/  LOP3.LUT R91, R68, 0x60, RZ, 0x3c, !PT ;  /* 0x00000060445b7812 */ /* 0x001fc600078e3cff */
        /* <DEDUP_REMOVED lines=11> */
[----:B------:R0:W-:Y:S04]  /*23920*/  STS.U16 [R91+UR9+0xf00], R6 ;  /* 0x000f00065b007988 */ /* 0x0001e80008000409 */
[----:B------:R1:W-:Y:S01]  /*23930*/  STS.U16 [R91+UR9+0x1300], R5 ;  /* 0x001300055b007988 */ /* 0x0003e20008000409 */
[----:B0-----:R-:W-:Y:S01]  /*23940*/  IMAD R6, R67, UR11, RZ ;  /* 0x0000000b43067c24 */ /* 0x001fe2000f8e02ff */
[----:B------:R-:W0:Y:S01]  /*23950*/  LDCU UR11, c[0x0][0x3b0] ;  /* 0x00007600ff0b77ac */ /* 0x000e220008000800 */
[----:B-1----:R-:W-:-:S03]  /*23960*/  IMAD R5, R66, UR4, RZ ;  /* 0x0000000442057c24 */ /* 0x002fc6000f8e02ff */
[CC--:B------:R-:W-:Y:S01]  /*23970*/  LEA R61, P1, R6.reuse, R72.reuse, 0x1 ;  /* 0x00000048063d7211 */ /* 0x0c0fe200078208ff */
[----:B------:R-:W1:Y:S01]  /*23980*/  LDCU UR4, c[0x0][0x3b0] ;  /* 0x00007600ff0477ac */ /* 0x000e620008000800 */
[CC--:B------:R-:W-:Y:S02]  /*23990*/  LEA R63, P3, R5.reuse, R72.reuse, 0x1 ;  /* 0x00000048053f7211 */ /* 0x0c0fe400078608ff */
[-C--:B------:R-:W-:Y:S02]  /*239a0*/  LEA.HI.X.SX32 R77, R6, R69.reuse, 0x1, P1 ;  /* 0x00000045064d7211 */ /* 0x080fe400008f0eff */
[----:B------:R-:W-:Y:S01]  /*239b0*/  LEA.HI.X.SX32 R76, R5, R69, 0x1, P3 ;  /* 0x00000045054c7211 */ /* 0x000fe200018f0eff */
[----:B------:R-:W-:Y:S04]  /*239c0*/  STL [R1+0x2f4], R61 ;  /* 0x0002f43d01007387 */ /* 0x000fe80000100800 */
[----:B------:R-:W-:Y:S04]  /*239d0*/  STL [R1+0x31c], R63 ;  /* 0x00031c3f01007387 */ /* 0x000fe80000100800 */
[----:B------:R-:W-:Y:S04]  /*239e0*/  STL [R1+0x2f0], R77 ;  /* 0x0002f04d01007387 */ /* 0x000fe80000100800 */
[----:B------:R-:W-:Y:S04]  /*239f0*/  STL [R1+0x318], R76 ;  /* 0x0003184c01007387 */ /* 0x000fe80000100800 */
[----:B------:R-:W2:Y:S01]  /*23a00*/  LDL.LU R90, [R1+0x44] ;  /* 0x00004400015a7983 */ /* 0x000ea20000300800 */
[----:B------:R-:W-:Y:S01]  /*23a10*/  IMAD R6, R64, UR5, RZ ;  /* 0x0000000540067c24 */ /* 0x000fe2000f8e02ff */
[----:B------:R-:W-:Y:S01]  /*23a20*/  PRMT R60, RZ, 0x7610, R60 ;  /* 0x00007610ff3c7816 */ /* 0x000fe2000000003c */
[----:B------:R-:W-:Y:S01]  /*23a30*/  @P0 IMAD.MOV.U32 R5, RZ, RZ, R77 ;  /* 0x000000ffff050224 */ /* 0x000fe200078e004d */
[----:B------:R3:W-:Y:S01]  /*23a40*/  STS.U16 [R91+UR9+0x1700], R4 ;  /* 0x001700045b007988 */ /* 0x0007e20008000409 */
[----:B------:R-:W4:Y:S01]  /*23a50*/  LDCU UR5, c[0x0][0x3b0] ;  /* 0x00007600ff0577ac */ /* 0x000f220008000800 */
[----:B------:R-:W-:Y:S01]  /*23a60*/  IMAD R7, R62, UR7, RZ ;  /* 0x000000073e077c24 */ /* 0x000fe2000f8e02ff */
[----:B------:R-:W-:Y:S01]  /*23a70*/  PRMT R59, RZ, 0x7610, R59 ;  /* 0x00007610ff3b7816 */ /* 0x000fe2000000003b */
[----:B------:R-:W0:Y:S01]  /*23a80*/  LDCU UR7, c[0x0][0x3b0] ;  /* 0x00007600ff0777ac */ /* 0x000e220008000800 */
[----:B---3--:R-:W-:Y:S01]  /*23a90*/  @P0 IMAD.MOV.U32 R4, RZ, RZ, R61 ;  /* 0x000000ffff040224 */ /* 0x008fe200078e003d */
[----:B------:R-:W-:-:S04]  /*23aa0*/  LEA R61, P1, R6, R72, 0x1 ;  /* 0x00000048063d7211 */ /* 0x000fc800078208ff */
[----:B------:R3:W2:Y:S01]  /*23ab0*/  @P0 LDG.E.U16 R60, desc[UR20][R4.64] ;  /* 0x00000014043c0981 */ /* 0x0006a2000c1e1500 */
[----:B------:R-:W-:Y:S01]  /*23ac0*/  PRMT R58, RZ, 0x7610, R58 ;  /* 0x00007610ff3a7816 */ /* 0x000fe2000000003a */
[----:B---3--:R-:W-:Y:S01]  /*23ad0*/  @P0 IMAD.MOV.U32 R4, RZ, RZ, R63 ;  /* 0x000000ffff040224 */ /* 0x008fe200078e003f */
[-C--:B------:R-:W-:Y:S01]  /*23ae0*/  LEA.HI.X.SX32 R63, R6, R69.reuse, 0x1, P1 ;  /* 0x00000045063f7211 */ /* 0x080fe200008f0eff */
[----:B------:R-:W-:Y:S01]  /*23af0*/  @P0 IMAD.MOV.U32 R5, RZ, RZ, R76 ;  /* 0x000000ffff050224 */ /* 0x000fe200078e004c */
[----:B------:R-:W-:Y:S01]  /*23b00*/  LEA R64, P1, R7, R72, 0x1 ;  /* 0x0000004807407211 */ /* 0x000fe200078208ff */
[----:B0-----:R-:W-:Y:S01]  /*23b10*/  IMAD R6, R31, UR11, RZ ;  /* 0x0000000b1f067c24 */ /* 0x001fe2000f8e02ff */
[----:B------:R0:W-:Y:S01]  /*23b20*/  STL [R1+0x32c], R61 ;  /* 0x00032c3d01007387 */ /* 0x0001e20000100800 */
[----:B------:R-:W-:Y:S01]  /*23b30*/  PRMT R57, RZ, 0x7610, R57 ;  /* 0x00007610ff397816 */ /* 0x000fe20000000039 */
[----:B------:R-:W2:Y:S02]  /*23b40*/  LDCU UR11, c[0x0][0x3b0] ;  /* 0x00007600ff0b77ac */ /* 0x000ea40008000800 */
[----:B------:R3:W2:Y:S01]  /*23b50*/  @P0 LDG.E.U16 R59, desc[UR20][R4.64] ;  /* 0x00000014043b0981 */ /* 0x0006a2000c1e1500 */
[----:B------:R-:W-:Y:S01]  /*23b60*/  LEA.HI.X.SX32 R62, R7, R69, 0x1, P1 ;  /* 0x00000045073e7211 */ /* 0x000fe200008f0eff */
[----:B-1----:R-:W-:Y:S01]  /*23b70*/  IMAD R7, R46, UR4, RZ ;  /* 0x000000042e077c24 */ /* 0x002fe2000f8e02ff */
[----:B------:R-:W-:Y:S01]  /*23b80*/  PRMT R56, RZ, 0x7610, R56 ;  /* 0x00007610ff387816 */ /* 0x000fe20000000038 */
[----:B------:R1:W-:Y:S01]  /*23b90*/  STL [R1+0x328], R63 ;  /* 0x0003283f01007387 */ /* 0x0003e20000100800 */
[----:B------:R-:W4:Y:S01]  /*23ba0*/  LDCU UR4, c[0x0][0x3b0] ;  /* 0x00007600ff0477ac */ /* 0x000f220008000800 */
[----:B---3--:R-:W-:-:S02]  /*23bb0*/  @P0 IMAD.MOV.U32 R4, RZ, RZ, R61 ;  /* 0x000000ffff040224 */ /* 0x008fc400078e003d */
[----:B------:R-:W-:Y:S01]  /*23bc0*/  @P0 IMAD.MOV.U32 R5, RZ, RZ, R63 ;  /* 0x000000ffff050224 */ /* 0x000fe200078e003f */
[C---:B0-----:R-:W-:Y:S01]  /*23bd0*/  LEA R61, P3, R6.reuse, R72, 0x1 ;  /* 0x00000048063d7211 */ /* 0x041fe200078608ff */
[----:B------:R-:W-:Y:S04]  /*23be0*/  STL [R1+0x33c], R64 ;  /* 0x00033c4001007387 */ /* 0x000fe80000100800 */
[----:B------:R0:W3:Y:S01]  /*23bf0*/  @P0 LDG.E.U16 R58, desc[UR20][R4.64] ;  /* 0x00000014043a0981 */ /* 0x0000e2000c1e1500 */
[----:B-1----:R-:W-:-:S03]  /*23c00*/  LEA.HI.X.SX32 R63, R6, R69, 0x1, P3 ;  /* 0x00000045063f7211 */ /* 0x002fc600018f0eff */
[----:B------:R-:W-:Y:S01]  /*23c10*/  STL [R1+0x34c], R61 ;  /* 0x00034c3d01007387 */ /* 0x000fe20000100800 */
[----:B----4-:R-:W-:Y:S01]  /*23c20*/  IMAD R6, R92, UR5, RZ ;  /* 0x000000055c067c24 */ /* 0x010fe2000f8e02ff */
[----:B------:R-:W-:Y:S01]  /*23c30*/  PRMT R55, RZ, 0x7610, R55 ;  /* 0x00007610ff377816 */ /* 0x000fe20000000037 */
[----:B------:R-:W1:Y:S01]  /*23c40*/  LDCU UR5, c[0x0][0x3b0] ;  /* 0x00007600ff0577ac */ /* 0x000e620008000800 */
[----:B------:R4:W-:Y:S01]  /*23c50*/  STL [R1+0x338], R62 ;  /* 0x0003383e01007387 */ /* 0x0009e20000100800 */
[----:B0-----:R-:W-:Y:S02]  /*23c60*/  @P0 IMAD.MOV.U32 R4, RZ, RZ, R64 ;  /* 0x000000ffff040224 */ /* 0x001fe400078e0040 */
[----:B------:R-:W-:Y:S01]  /*23c70*/  @P0 IMAD.MOV.U32 R5, RZ, RZ, R62 ;  /* 0x000000ffff050224 */ /* 0x000fe200078e003e */
[----:B------:R0:W-:Y:S04]  /*23c80*/  STL [R1+0x348], R63 ;  /* 0x0003483f01007387 */ /* 0x0001e80000100800 */
[----:B------:R0:W3:Y:S01]  /*23c90*/  @P0 LDG.E.U16 R57, desc[UR20][R4.64] ;  /* 0x0000001404390981 */ /* 0x0000e2000c1e1500 */
[----:B----4-:R-:W-:Y:S01]  /*23ca0*/  LEA R62, P1, R7, R72, 0x1 ;  /* 0x00000048073e7211 */ /* 0x010fe200078208ff */
[----:B0-----:R-:W-:-:S02]  /*23cb0*/  @P0 IMAD.MOV.U32 R4, RZ, RZ, R61 ;  /* 0x000000ffff040224 */ /* 0x001fc400078e003d */
[----:B------:R-:W-:Y:S01]  /*23cc0*/  @P0 IMAD.MOV.U32 R5, RZ, RZ, R63 ;  /* 0x000000ffff050224 */ /* 0x000fe200078e003f */
[----:B------:R-:W-:Y:S01]  /*23cd0*/  LEA.HI.X.SX32 R63, R7, R69, 0x1, P1 ;  /* 0x00000045073f7211 */ /* 0x000fe200008f0eff */
[----:B------:R-:W-:Y:S01]  /*23ce0*/  IMAD R7, R93, UR7, RZ ;  /* 0x000000075d077c24 */ /* 0x000fe2000f8e02ff */
[----:B------:R-:W-:Y:S01]  /*23cf0*/  LEA R61, P1, R6, R72, 0x1 ;  /* 0x00000048063d7211 */ /* 0x000fe200078208ff */
[----:B------:R-:W-:Y:S01]  /*23d00*/  STL [R1+0x35c], R62 ;  /* 0x00035c3e01007387 */ /* 0x000fe20000100800 */
[----:B------:R-:W-:Y:S01]  /*23d10*/  PRMT R54, RZ, 0x7610, R54 ;  /* 0x00007610ff367816 */ /* 0x000fe20000000036 */
[----:B------:R-:W0:Y:S02]  /*23d20*/  LDCU UR7, c[0x0][0x3b0] ;  /* 0x00007600ff0777ac */ /* 0x000e240008000800 */
[----:B------:R4:W3:Y:S04]  /*23d30*/  @P0 LDG.E.U16 R56, desc[UR20][R4.64] ;  /* 0x0000001404380981 */ /* 0x0008e8000c1e1500 */
[----:B------:R1:W-:Y:S01]  /*23d40*/  STL [R1+0x358], R63 ;  /* 0x0003583f01007387 */ /* 0x0003e20000100800 */
[----:B----4-:R-:W-:-:S02]  /*23d50*/  @P0 IMAD.MOV.U32 R4, RZ, RZ, R62 ;  /* 0x000000ffff040224 */ /* 0x010fc400078e003e */
[----:B------:R-:W-:Y:S01]  /*23d60*/  @P0 IMAD.MOV.U32 R5, RZ, RZ, R63 ;  /* 0x000000ffff050224 */ /* 0x000fe200078e003f */
[-C--:B-1----:R-:W-:Y:S02]  /*23d70*/  LEA.HI.X.SX32 R63, R6, R69.reuse, 0x1, P1 ;  /* 0x00000045063f7211 */ /* 0x082fe400008f0eff */
[C---:B------:R-:W-:Y:S02]  /*23d80*/  LEA R62, P3, R7.reuse, R72, 0x1 ;  /* 0x00000048073e7211 */ /* 0x040fe400078608ff */
[----:B------:R1:W4:Y:S02]  /*23d90*/  @P0 LDG.E.U16 R55, desc[UR20][R4.64] ;  /* 0x0000001404370981 */ /* 0x000324000c1e1500 */
[----:B------:R-:W-:Y:S02]  /*23da0*/  LEA.HI.X.SX32 R7, R7, R69, 0x1, P3 ;  /* 0x0000004507077211 */ /* 0x000fe400018f0eff */
[----:B------:R-:W-:Y:S01]  /*23db0*/  STL [R1+0x36c], R61 ;  /* 0x00036c3d01007387 */ /* 0x000fe20000100800 */
[----:B-1----:R-:W-:-:S02]  /*23dc0*/  @P0 IMAD.MOV.U32 R4, RZ, RZ, R61 ;  /* 0x000000ffff040224 */ /* 0x002fc400078e003d */
[----:B------:R-:W-:Y:S01]  /*23dd0*/  @P0 IMAD.MOV.U32 R5, RZ, RZ, R63 ;  /* 0x000000ffff050224 */ /* 0x000fe200078e003f */
[----:B------:R-:W-:Y:S01]  /*23de0*/  STL [R1+0x374], R62 ;  /* 0x0003743e01007387 */ /* 0x000fe20000100800 */
[----:B------:R-:W-:-:S03]  /*23df0*/  PRMT R25, RZ, 0x7610, R25 ;  /* 0x00007610ff197816 */ /* 0x000fc60000000019 */
[----:B------:R-:W-:Y:S04]  /*23e00*/  STL [R1+0x368], R63 ;  /* 0x0003683f01007387 */ /* 0x000fe80000100800 */
[----:B------:R1:W3:Y:S04]  /*23e10*/  @P0 LDG.E.U16 R54, desc[UR20][R4.64] ;  /* 0x0000001404360981 */ /* 0x0002e8000c1e1500 */
[----:B------:R0:W-:Y:S01]  /*23e20*/  STL [R1+0x370], R7 ;  /* 0x0003700701007387 */ /* 0x0001e20000100800 */
[----:B-1----:R-:W-:Y:S02]  /*23e30*/  @P0 IMAD.MOV.U32 R5, RZ, RZ, R7 ;  /* 0x000000ffff050224 */ /* 0x002fe400078e0007 */
[----:B------:R-:W-:-:S02]  /*23e40*/  @P0 IMAD.MOV.U32 R4, RZ, RZ, R62 ;  /* 0x000000ffff040224 */ /* 0x000fc400078e003e */
[----:B0-----:R-:W-:Y:S01]  /*23e50*/  IMAD R7, R53, UR4, RZ ;  /* 0x0000000435077c24 */ /* 0x001fe2000f8e02ff */
[----:B------:R-:W0:Y:S01]  /*23e60*/  LDCU UR4, c[0x0][0x3b0] ;  /* 0x00007600ff0477ac */ /* 0x000e220008000800 */
[----:B------:R-:W-:Y:S01]  /*23e70*/  PRMT R53, RZ, 0x7610, R53 ;  /* 0x00007610ff357816 */ /* 0x000fe20000000035 */
[----:B------:R1:W3:Y:S01]  /*23e80*/  @P0 LDG.E.U16 R25, desc[UR20][R4.64] ;  /* 0x0000001404190981 */ /* 0x0002e2000c1e1500 */
[----:B------:R-:W-:Y:S02]  /*23e90*/  PRMT R24, RZ, 0x7610, R24 ;  /* 0x00007610ff187816 */ /* 0x000fe40000000018 */
[----:B------:R-:W-:Y:S02]  /*23ea0*/  PRMT R23, RZ, 0x7610, R23 ;  /* 0x00007610ff177816 */ /* 0x000fe40000000017 */
[----:B------:R-:W-:Y:S02]  /*23eb0*/  PRMT R22, RZ, 0x7610, R22 ;  /* 0x00007610ff167816 */ /* 0x000fe40000000016 */
[----:B------:R-:W-:-:S02]  /*23ec0*/  PRMT R21, RZ, 0x7610, R21 ;  /* 0x00007610ff157816 */ /* 0x000fc40000000015 */
[----:B------:R-:W-:Y:S02]  /*23ed0*/  PRMT R20, RZ, 0x7610, R20 ;  /* 0x00007610ff147816 */ /* 0x000fe40000000014 */
[----:B------:R-:W-:Y:S02]  /*23ee0*/  PRMT R19, RZ, 0x7610, R19 ;  /* 0x00007610ff137816 */ /* 0x000fe40000000013 */
[----:B------:R-:W-:Y:S02]  /*23ef0*/  PRMT R18, RZ, 0x7610, R18 ;  /* 0x00007610ff127816 */ /* 0x000fe40000000012 */
[----:B------:R-:W-:Y:S01]  /*23f00*/  PRMT R46, RZ, 0x7610, R46 ;  /* 0x00007610ff2e7816 */ /* 0x000fe2000000002e */
[----:B--2---:R-:W-:Y:S01]  /*23f10*/  IMAD R6, R90, UR11, RZ ;  /* 0x0000000b5a067c24 */ /* 0x004fe2000f8e02ff */
[----:B------:R-:W2:Y:S04]  /*23f20*/  LDCU UR11, c[0x0][0x3b0] ;  /* 0x00007600ff0b77ac */ /* 0x000ea80008000800 */
[----:B------:R-:W-:-:S04]  /*23f30*/  LEA R61, P1, R6, R72, 0x1 ;  /* 0x00000048063d7211 */ /* 0x000fc800078208ff */
[-C--:B------:R-:W-:Y:S01]  /*23f40*/  LEA.HI.X.SX32 R63, R6, R69.reuse, 0x1, P1 ;  /* 0x00000045063f7211 */ /* 0x080fe200008f0eff */
[----:B------:R-:W-:Y:S01]  /*23f50*/  IMAD R6, R52, UR5, RZ ;  /* 0x0000000534067c24 */ /* 0x000fe2000f8e02ff */
[CC--:B------:R-:W-:Y:S01]  /*23f60*/  LEA R62, P1, R7.reuse, R72.reuse, 0x1 ;  /* 0x00000048073e7211 */ /* 0x0c0fe200078208ff */
[----:B-1----:R-:W-:Y:S01]  /*23f70*/  @P0 IMAD.MOV.U32 R4, RZ, RZ, R61 ;  /* 0x000000ffff040224 */ /* 0x002fe200078e003d */
[----:B------:R1:W-:Y:S01]  /*23f80*/  STL [R1+0x37c], R61 ;  /* 0x00037c3d01007387 */ /* 0x0003e20000100800 */
[----:B------:R-:W-:Y:S01]  /*23f90*/  @P0 IMAD.MOV.U32 R5, RZ, RZ, R63 ;  /* 0x000000ffff050224 */ /* 0x000fe200078e003f */
[----:B------:R-:W-:Y:S01]  /*23fa0*/  LEA.HI.X.SX32 R64, R7, R69, 0x1, P1 ;  /* 0x0000004507407211 */ /* 0x000fe200008f0eff */
[----:B------:R-:W0:Y:S01]  /*23fb0*/  LDCU UR5, c[0x0][0x3b0] ;  /* 0x00007600ff0577ac */ /* 0x000e220008000800 */
[----:B------:R-:W-:Y:S01]  /*23fc0*/  IMAD R7, R51, UR7, RZ ;  /* 0x0000000733077c24 */ /* 0x000fe2000f8e02ff */
[----:B------:R1:W-:Y:S01]  /*23fd0*/  STL [R1+0x378], R63 ;  /* 0x0003783f01007387 */ /* 0x0003e20000100800 */
[----:B------:R-:W-:Y:S01]  /*23fe0*/  PRMT R52, RZ, 0x7610, R52 ;  /* 0x00007610ff347816 */ /* 0x000fe20000000034 */
[----:B------:R-:W0:Y:S02]  /*23ff0*/  LDCU UR7, c[0x0][0x3b0] ;  /* 0x00007600ff0777ac */ /* 0x000e240008000800 */
[----:B------:R1:W3:Y:S02]  /*24000*/  @P0 LDG.E.U16 R53, desc[UR20][R4.64] ;  /* 0x0000001404350981 */ /* 0x0002e4000c1e1500 */
[----:B-1----:R-:W-:-:S02]  /*24010*/  LEA R61, P3, R6, R72, 0x1 ;  /* 0x00000048063d7211 */ /* 0x002fc400078608ff */
[----:B------:R1:W-:Y:S02]  /*24020*/  STL [R1+0x384], R62 ;  /* 0x0003843e01007387 */ /* 0x0003e40000100800 */
[----:B------:R-:W-:Y:S01]  /*24030*/  LEA.HI.X.SX32 R63, R6, R69, 0x1, P3 ;  /* 0x00000045063f7211 */ /* 0x000fe200018f0eff */
[----:B------:R-:W-:Y:S02]  /*24040*/  @P0 IMAD.MOV.U32 R4, RZ, RZ, R62 ;  /* 0x000000ffff040224 */ /* 0x000fe400078e003e */
[----:B------:R-:W-:Y:S01]  /*24050*/  @P0 IMAD.MOV.U32 R5, RZ, RZ, R64 ;  /* 0x000000ffff050224 */ /* 0x000fe200078e0040 */
[----:B------:R-:W-:Y:S01]  /*24060*/  STL [R1+0x38c], R61 ;  /* 0x00038c3d01007387 */ /* 0x000fe20000100800 */
[----:B-1----:R-:W-:Y:S01]  /*24070*/  LEA R62, P1, R7, R72, 0x1 ;  /* 0x00000048073e7211 */ /* 0x002fe200078208ff */
[----:B--2---:R-:W-:Y:S01]  /*24080*/  IMAD R6, R50, UR11, RZ ;  /* 0x0000000b32067c24 */ /* 0x004fe2000f8e02ff */
[----:B------:R-:W1:Y:S01]  /*24090*/  LDCU UR11, c[0x0][0x3b0] ;  /* 0x00007600ff0b77ac */ /* 0x000e620008000800 */
[----:B------:R-:W-:Y:S04]  /*240a0*/  STL [R1+0x380], R64 ;  /* 0x0003804001007387 */ /* 0x000fe80000100800 */
[----:B------:R2:W3:Y:S04]  /*240b0*/  @P0 LDG.E.U16 R24, desc[UR20][R4.64] ;  /* 0x0000001404180981 */ /* 0x0004e8000c1e1500 */
[----:B------:R0:W-:Y:S01]  /*240c0*/  STL [R1+0x388], R63 ;  /* 0x0003883f01007387 */ /* 0x0001e20000100800 */
[----:B--2---:R-:W-:-:S02]  /*240d0*/  @P0 IMAD.MOV.U32 R4, RZ, RZ, R61 ;  /* 0x000000ffff040224 */ /* 0x004fc400078e003d */
[----:B------:R-:W-:Y:S01]  /*240e0*/  @P0 IMAD.MOV.U32 R5, RZ, RZ, R63 ;  /* 0x000000ffff050224 */ /* 0x000fe200078e003f */
[-C--:B0-----:R-:W-:Y:S01]  /*240f0*/  LEA.HI.X.SX32 R63, R7, R69.reuse, 0x1, P1 ;  /* 0x00000045073f7211 */ /* 0x081fe200008f0eff */
[----:B------:R-:W-:Y:S01]  /*24100*/  IMAD R7, R49, UR4, RZ ;  /* 0x0000000431077c24 */ /* 0x000fe2000f8e02ff */
[C---:B------:R-:W-:Y:S02]  /*24110*/  LEA R61, P1, R6.reuse, R72, 0x1 ;  /* 0x00000048063d7211 */ /* 0x040fe400078208ff */
[----:B------:R0:W2:Y:S01]  /*24120*/  @P0 LDG.E.U16 R52, desc[UR20][R4.64] ;  /* 0x0000001404340981 */ /* 0x0000a2000c1e1500 */
[----:B------:R-:W1:Y:S01]  /*24130*/  LDCU UR4, c[0x0][0x3b0] ;  /* 0x00007600ff0477ac */ /* 0x000e620008000800 */
[----:B------:R-:W-:Y:S02]  /*24140*/  LEA.HI.X.SX32 R64, R6, R69, 0x1, P1 ;  /* 0x0000004506407211 */ /* 0x000fe400008f0eff */
[----:B------:R0:W-:Y:S01]  /*24150*/  STL [R1+0x394], R62 ;  /* 0x0003943e01007387 */ /* 0x0001e20000100800 */
[----:B------:R-:W-:Y:S01]  /*24160*/  IMAD R6, R48, UR5, RZ ;  /* 0x0000000530067c24 */ /* 0x000fe2000f8e02ff */
[----:B------:R-:W-:Y:S01]  /*24170*/  PRMT R51, RZ, 0x7610, R51 ;  /* 0x00007610ff337816 */ /* 0x000fe20000000033 */
[----:B------:R-:W1:Y:S01]  /*24180*/  LDCU UR5, c[0x0][0x3b0] ;  /* 0x00007600ff0577ac */ /* 0x000e620008000800 */
[----:B0-----:R-:W-:-:S02]  /*24190*/  @P0 IMAD.MOV.U32 R4, RZ, RZ, R62 ;  /* 0x000000ffff040224 */ /* 0x001fc400078e003e */
[----:B------:R-:W-:Y:S01]  /*241a0*/  @P0 IMAD.MOV.U32 R5, RZ, RZ, R63 ;  /* 0x000000ffff050224 */ /* 0x000fe200078e003f */
[C---:B------:R-:W-:Y:S01]  /*241b0*/  LEA R62, P3, R7.reuse, R72, 0x1 ;  /* 0x00000048073e7211 */ /* 0x040fe200078608ff */
[----:B------:R0:W-:Y:S04]  /*241c0*/  STL [R1+0x390], R63 ;  /* 0x0003903f01007387 */ /* 0x0001e80000100800 */
[----:B------:R1:W2:Y:S04]  /*241d0*/  @P0 LDG.E.U16 R23, desc[UR20][R4.64] ;  /* 0x0000001404170981 */ /* 0x0002a8000c1e1500 */
[----:B------:R1:W-:Y:S01]  /*241e0*/  STL [R1+0x39c], R61 ;  /* 0x00039c3d01007387 */ /* 0x0003e20000100800 */
[----:B0-----:R-:W-:Y:S01]  /*241f0*/  LEA.HI.X.SX32 R63, R7, R69, 0x1, P3 ;  /* 0x00000045073f7211 */ /* 0x001fe200018f0eff */
[----:B-1----:R-:W-:-:S02]  /*24200*/  @P0 IMAD.MOV.U32 R4, RZ, RZ, R61 ;  /* 0x000000ffff040224 */ /* 0x002fc400078e003d */
[----:B------:R-:W-:Y:S01]  /*24210*/  @P0 IMAD.MOV.U32 R5, RZ, RZ, R64 ;  /* 0x000000ffff050224 */ /* 0x000fe200078e0040 */
[----:B------:R-:W-:Y:S01]  /*24220*/  STL [R1+0x3a4], R62 ;  /* 0x0003a43e01007387 */ /* 0x000fe20000100800 */
[----:B------:R-:W-:Y:S01]  /*24230*/  LEA R61, P1, R6, R72, 0x1 ;  /* 0x00000048063d7211 */ /* 0x000fe200078208ff */
[----:B------:R-:W-:Y:S01]  /*24240*/  IMAD R7, R47, UR7, RZ ;  /* 0x000000072f077c24 */ /* 0x000fe2000f8e02ff */
[----:B------:R-:W0:Y:S01]  /*24250*/  LDCU UR7, c[0x0][0x3b0] ;  /* 0x00007600ff0777ac */ /* 0x000e220008000800 */
[----:B------:R-:W-:Y:S04]  /*24260*/  STL [R1+0x398], R64 ;  /* 0x0003984001007387 */ /* 0x000fe80000100800 */
[----:B------:R1:W2:Y:S04]  /*24270*/  @P0 LDG.E.U16 R51, desc[UR20][R4.64] ;  /* 0x0000001404330981 */ /* 0x0002a8000c1e1500 */
[----:B------:R0:W-:Y:S01]  /*24280*/  STL [R1+0x3a0], R63 ;  /* 0x0003a03f01007387 */ /* 0x0001e20000100800 */
[----:B------:R-:W-:Y:S01]  /*24290*/  PRMT R50, RZ, 0x7610, R50 ;  /* 0x00007610ff327816 */ /* 0x000fe20000000032 */
[----:B-1----:R-:W-:-:S02]  /*242a0*/  @P0 IMAD.MOV.U32 R4, RZ, RZ, R62 ;  /* 0x000000ffff040224 */ /* 0x002fc400078e003e */
        /* <DEDUP_REMOVED lines=9> */
[----:B------:R-:W1:Y:S01]  /*24340*/  LDCU UR4, c[0x0][0x3b0] ;  /* 0x00007600ff0477ac */ /* 0x000e620008000800 */
[----:B0-----:R-:W-:-:S02]  /*24350*/  @P0 IMAD.MOV.U32 R4, RZ, RZ, R61 ;  /* 0x000000ffff040224 */ /* 0x001fc400078e003d */
[----:B------:R-:W-:Y:S01]  /*24360*/  @P0 IMAD.MOV.U32 R5, RZ, RZ, R63 ;  /* 0x000000ffff050224 */ /* 0x000fe200078e003f */
[----:B----4-:R-:W-:Y:S01]  /*24370*/  LEA R61, P3, R6, R72, 0x1 ;  /* 0x00000048063d7211 */ /* 0x010fe200078608ff */
[----:B------:R0:W-:Y:S04]  /*24380*/  STL [R1+0x3a8], R63 ;  /* 0x0003a83f01007387 */ /* 0x0001e80000100800 */
[----:B------:R4:W2:Y:S01]  /*24390*/  @P0 LDG.E.U16 R50, desc[UR20][R4.64] ;  /* 0x0000001404320981 */ /* 0x0008a2000c1e1500 */
[----:B------:R-:W-:-:S03]  /*243a0*/  PRMT R49, RZ, 0x7610, R49 ;  /* 0x00007610ff317816 */ /* 0x000fc60000000031 */
[----:B------:R1:W-:Y:S01]  /*243b0*/  STL [R1+0x3b4], R62 ;  /* 0x0003b43e01007387 */ /* 0x0003e20000100800 */
[----:B0-----:R-:W-:Y:S01]  /*243c0*/  LEA.HI.X.SX32 R63, R6, R69, 0x1, P3 ;  /* 0x00000045063f7211 */ /* 0x001fe200018f0eff */
[----:B----4-:R-:W-:Y:S02]  /*243d0*/  @P0 IMAD.MOV.U32 R4, RZ, RZ, R62 ;  /* 0x000000ffff040224 */ /* 0x010fe400078e003e */
[----:B------:R-:W-:Y:S01]  /*243e0*/  @P0 IMAD.MOV.U32 R5, RZ, RZ, R64 ;  /* 0x000000ffff050224 */ /* 0x000fe200078e0040 */
[----:B------:R-:W-:Y:S01]  /*243f0*/  STL [R1+0x3bc], R61 ;  /* 0x0003bc3d01007387 */ /* 0x000fe20000100800 */
[----:B-1----:R-:W-:Y:S01]  /*24400*/  LEA R62, P1, R7, R72, 0x1 ;  /* 0x00000048073e7211 */ /* 0x002fe200078208ff */
[----:B------:R-:W-:Y:S01]  /*24410*/  IMAD R6, R43, UR5, RZ ;  /* 0x000000052b067c24 */ /* 0x000fe2000f8e02ff */
[----:B------:R-:W0:Y:S01]  /*24420*/  LDCU UR5, c[0x0][0x3b0] ;  /* 0x00007600ff0577ac */ /* 0x000e220008000800 */
[----:B------:R-:W-:Y:S04]  /*24430*/  STL [R1+0x3b0], R64 ;  /* 0x0003b04001007387 */ /* 0x000fe80000100800 */
[----:B------:R1:W4:Y:S04]  /*24440*/  @P0 LDG.E.U16 R21, desc[UR20][R4.64] ;  /* 0x0000001404150981 */ /* 0x000328000c1e1500 */
[----:B------:R0:W-:Y:S01]  /*24450*/  STL [R1+0x3b8], R63 ;  /* 0x0003b83f01007387 */ /* 0x0001e20000100800 */
        /* <DEDUP_REMOVED lines=52> */
[----:B------:R-:W-:Y:S01]  /*247a0*/  PRMT R17, RZ, 0x7610, R17 ;  /* 0x00007610ff117816 */ /* 0x000fe20000000011 */
[----:B------:R-:W-:Y:S01]  /*247b0*/  STL [R1+0x3e0], R64 ;  /* 0x0003e04001007387 */ /* 0x000fe20000100800 */
[----:B------:R-:W0:Y:S03]  /*247c0*/  LDCU UR11, c[0x0][0x3b0] ;  /* 0x00007600ff0b77ac */ /* 0x000e260008000800 */
[----:B------:R1:W2:Y:S04]  /*247d0*/  @P0 LDG.E.U16 R18, desc[UR20][R4.64] ;  /* 0x0000001404120981 */ /* 0x0002a8000c1e1500 */
[----:B------:R0:W-:Y:S01]  /*247e0*/  STL [R1+0x3e8], R63 ;  /* 0x0003e83f01007387 */ /* 0x0001e20000100800 */
[----:B-1----:R-:W-:-:S02]  /*247f0*/  @P0 IMAD.MOV.U32 R4, RZ, RZ, R61 ;  /* 0x000000ffff040224 */ /* 0x002fc400078e003d */
[----:B------:R-:W-:Y:S01]  /*24800*/  @P0 IMAD.MOV.U32 R5, RZ, RZ, R63 ;  /* 0x000000ffff050224 */ /* 0x000fe200078e003f */
[-C--:B0-----:R-:W-:Y:S01]  /*24810*/  LEA.HI.X.SX32 R63, R7, R69.reuse, 0x1, P1 ;  /* 0x00000045073f7211 */ /* 0x081fe200008f0eff */
[----:B------:R-:W-:Y:S01]  /*24820*/  IMAD R7, R36, UR4, RZ ;  /* 0x0000000424077c24 */ /* 0x000fe2000f8e02ff */
[C---:B------:R-:W-:Y:S02]  /*24830*/  LEA R61, P1, R6.reuse, R72, 0x1 ;  /* 0x00000048063d7211 */ /* 0x040fe400078208ff */
[----:B------:R0:W2:Y:S01]  /*24840*/  @P0 LDG.E.U16 R46, desc[UR20][R4.64] ;  /* 0x00000014042e0981 */ /* 0x0000a2000c1e1500 */
[----:B------:R-:W-:Y:S01]  /*24850*/  PRMT R45, RZ, 0x7610, R45 ;  /* 0x00007610ff2d7816 */ /* 0x000fe2000000002d */
[----:B------:R-:W1:Y:S02]  /*24860*/  LDCU UR4, c[0x0][0x3b0] ;  /* 0x00007600ff0477ac */ /* 0x000e640008000800 */
[----:B------:R0:W-:Y:S01]  /*24870*/  STL [R1+0x3f4], R62 ;  /* 0x0003f43e01007387 */ /* 0x0001e20000100800 */
[----:B------:R-:W-:Y:S01]  /*24880*/  LEA.HI.X.SX32 R64, R6, R69, 0x1, P1 ;  /* 0x0000004506407211 */ /* 0x000fe200008f0eff */
[----:B0-----:R-:W-:-:S02]  /*24890*/  @P0 IMAD.MOV.U32 R4, RZ, RZ, R62 ;  /* 0x000000ffff040224 */ /* 0x001fc400078e003e */
[----:B------:R0:W-:Y:S01]  /*248a0*/  STL [R1+0x3f0], R63 ;  /* 0x0003f03f01007387 */ /* 0x0001e20000100800 */
[----:B------:R-:W-:-:S03]  /*248b0*/  LEA R62, P3, R7, R72, 0x1 ;  /* 0x00000048073e7211 */ /* 0x000fc600078608ff */
[----:B------:R0:W-:Y:S04]  /*248c0*/  STL [R1+0x3fc], R61 ;  /* 0x0003fc3d01007387 */ /* 0x0001e80000100800 */
[----:B------:R0:W-:Y:S04]  /*248d0*/  STL [R1+0x404], R62 ;  /* 0x0004043e01007387 */ /* 0x0001e80000100800 */
[----:B------:R-:W-:Y:S04]  /*248e0*/  STL [R1+0x3f8], R64 ;  /* 0x0003f84001007387 */ /* 0x000fe80000100800 */
[----:B------:R-:W2:Y:S01]  /*248f0*/  LDL.LU R90, [R1+0xcc] ;  /* 0x0000cc00015a7983 */ /* 0x000ea20000300800 */
[----:B------:R-:W-:Y:S01]  /*24900*/  @P0 IMAD.MOV.U32 R5, RZ, RZ, R63 ;  /* 0x000000ffff050224 */ /* 0x000fe200078e003f */
[----:B0-----:R-:W-:Y:S01]  /*24910*/  LEA.HI.X.SX32 R63, R7, R69, 0x1, P3 ;  /* 0x00000045073f7211 */ /* 0x001fe200018f0eff */
[----:B------:R-:W-:Y:S01]  /*24920*/  IMAD R6, R35, UR5, RZ ;  /* 0x0000000523067c24 */ /* 0x000fe2000f8e02ff */
[----:B------:R-:W-:-:S02]  /*24930*/  PRMT R16, RZ, 0x7610, R16 ;  /* 0x00007610ff107816 */ /* 0x000fc40000000010 */
[----:B------:R0:W3:Y:S01]  /*24940*/  @P0 LDG.E.U16 R17, desc[UR20][R4.64] ;  /* 0x0000001404110981 */ /* 0x0000e2000c1e1500 */
[----:B------:R-:W-:Y:S01]  /*24950*/  IMAD R7, R34, UR7, RZ ;  /* 0x0000000722077c24 */ /* 0x000fe2000f8e02ff */
[----:B------:R-:W-:Y:S01]  /*24960*/  PRMT R44, RZ, 0x7610, R44 ;  /* 0x00007610ff2c7816 */ /* 0x000fe2000000002c */
[----:B------:R-:W2:Y:S01]  /*24970*/  LDCU UR5, c[0x0][0x3b0] ;  /* 0x00007600ff0577ac */ /* 0x000ea20008000800 */
[----:B------:R1:W-:Y:S01]  /*24980*/  STL [R1+0x400], R63 ;  /* 0x0004003f01007387 */ /* 0x0003e20000100800 */
[----:B------:R-:W-:Y:S01]  /*24990*/  PRMT R15, RZ, 0x7610, R15 ;  /* 0x00007610ff0f7816 */ /* 0x000fe2000000000f */
[----:B------:R-:W1:Y:S02]  /*249a0*/  LDCU UR7, c[0x0][0x3b0] ;  /* 0x00007600ff0777ac */ /* 0x000e640008000800 */
[----:B------:R-:W3:Y:S01]  /*249b0*/  LDL.LU R88, [R1+0xd0] ;  /* 0x0000d00001587983 */ /* 0x000ee20000300800 */
[----:B0-----:R-:W-:Y:S02]  /*249c0*/  @P0 IMAD.MOV.U32 R4, RZ, RZ, R61 ;  /* 0x000000ffff040224 */ /* 0x001fe400078e003d */
[----:B------:R-:W-:Y:S01]  /*249d0*/  @P0 IMAD.MOV.U32 R5, RZ, RZ, R64 ;  /* 0x000000ffff050224 */ /* 0x000fe200078e0040 */
[----:B------:R-:W-:-:S04]  /*249e0*/  LEA R61, P1, R6, R72, 0x1 ;  /* 0x00000048063d7211 */ /* 0x000fc800078208ff */
[----:B------:R0:W4:Y:S04]  /*249f0*/  @P0 LDG.E.U16 R45, desc[UR20][R4.64] ;  /* 0x00000014042d0981 */ /* 0x000128000c1e1500 */
[----:B------:R-:W-:Y:S01]  /*24a00*/  STL [R1+0x40c], R61 ;  /* 0x00040c3d01007387 */ /* 0x000fe20000100800 */
[----:B0-----:R-:W-:Y:S01]  /*24a10*/  @P0 IMAD.MOV.U32 R4, RZ, RZ, R62 ;  /* 0x000000ffff040224 */ /* 0x001fe200078e003e */
[-C--:B------:R-:W-:Y:S01]  /*24a20*/  LEA.HI.X.SX32 R62, R6, R69.reuse, 0x1, P1 ;  /* 0x00000045063e7211 */ /* 0x080fe200008f0eff */
[----:B------:R-:W-:Y:S02]  /*24a30*/  @P0 IMAD.MOV.U32 R5, RZ, RZ, R63 ;  /* 0x000000ffff050224 */ /* 0x000fe400078e003f */
[----:B------:R-:W-:Y:S02]  /*24a40*/  IMAD R6, R33, UR11, RZ ;  /* 0x0000000b21067c24 */ /* 0x000fe4000f8e02ff */
[----:B------:R0:W-:Y:S01]  /*24a50*/  STL [R1+0x408], R62 ;  /* 0x0004083e01007387 */ /* 0x0001e20000100800 */
[C---:B-1----:R-:W-:Y:S01]  /*24a60*/  LEA R63, P1, R7.reuse, R72, 0x1 ;  /* 0x00000048073f7211 */ /* 0x042fe200078208ff */
[----:B------:R-:W1:Y:S02]  /*24a70*/  LDCU UR11, c[0x0][0x3b0] ;  /* 0x00007600ff0b77ac */ /* 0x000e640008000800 */
[----:B------:R-:W1:Y:S01]  /*24a80*/  LDL.LU R89, [R1+0xe0] ;  /* 0x0000e00001597983 */ /* 0x000e620000300800 */
[----:B------:R-:W-:-:S03]  /*24a90*/  LEA.HI.X.SX32 R64, R7, R69, 0x1, P1 ;  /* 0x0000004507407211 */ /* 0x000fc600008f0eff */
[----:B------:R0:W4:Y:S02]  /*24aa0*/  @P0 LDG.E.U16 R16, desc[UR20][R4.64] ;  /* 0x0000001404100981 */ /* 0x000124000c1e1500 */
[----:B0-----:R-:W-:Y:S01]  /*24ab0*/  @P0 IMAD.MOV.U32 R5, RZ, RZ, R62 ;  /* 0x000000ffff050224 */ /* 0x001fe200078e003e */
[----:B------:R-:W-:Y:S01]  /*24ac0*/  LEA R62, P3, R6, R72, 0x1 ;  /* 0x00000048063e7211 */ /* 0x000fe200078608ff */
[----:B------:R-:W-:Y:S02]  /*24ad0*/  @P0 IMAD.MOV.U32 R4, RZ, RZ, R61 ;  /* 0x000000ffff040224 */ /* 0x000fe400078e003d */
[----:B------:R-:W4:Y:S04]  /*24ae0*/  LDL.LU R61, [R1+0xec] ;  /* 0x0000ec00013d7983 */ /* 0x000f280000300800 */
[----:B------:R0:W-:Y:S04]  /*24af0*/  STL [R1+0x414], R63 ;  /* 0x0004143f01007387 */ /* 0x0001e80000100800 */
[----:B------:R0:W4:Y:S04]  /*24b00*/  @P0 LDG.E.U16 R44, desc[UR20][R4.64] ;  /* 0x00000014042c0981 */ /* 0x000128000c1e1500 */
[----:B------:R-:W-:Y:S01]  /*24b10*/  STL [R1+0x41c], R62 ;  /* 0x00041c3e01007387 */ /* 0x000fe20000100800 */
[----:B------:R-:W-:Y:S01]  /*24b20*/  IMAD R7, R32, UR4, RZ ;  /* 0x0000000420077c24 */ /* 0x000fe2000f8e02ff */
[----:B------:R-:W-:Y:S01]  /*24b30*/  LEA.HI.X.SX32 R66, R6, R69, 0x1, P3 ;  /* 0x0000004506427211 */ /* 0x000fe200018f0eff */
[----:B------:R-:W4:Y:S01]  /*24b40*/  LDCU UR4, c[0x0][0x3b0] ;  /* 0x00007600ff0477ac */ /* 0x000f220008000800 */
[----:B------:R0:W-:Y:S02]  /*24b50*/  STL [R1+0x410], R64 ;  /* 0x0004104001007387 */ /* 0x0001e40000100800 */
[----:B0-----:R-:W-:-:S02]  /*24b60*/  @P0 IMAD.MOV.U32 R4, RZ, RZ, R63 ;  /* 0x000000ffff040224 */ /* 0x001fc400078e003f */
[----:B------:R-:W4:Y:S01]  /*24b70*/  LDL.LU R63, [R1+0xf0] ;  /* 0x0000f000013f7983 */ /* 0x000f220000300800 */
[----:B------:R-:W-:Y:S01]  /*24b80*/  @P0 IMAD.MOV.U32 R5, RZ, RZ, R64 ;  /* 0x000000ffff050224 */ /* 0x000fe200078e0040 */
[----:B------:R-:W-:Y:S02]  /*24b90*/  LEA R64, P1, R7, R72, 0x1 ;  /* 0x0000004807407211 */ /* 0x000fe400078208ff */
[----:B------:R0:W-:Y:S04]  /*24ba0*/  STL [R1+0x418], R66 ;  /* 0x0004184201007387 */ /* 0x0001e80000100800 */
[----:B------:R-:W-:Y:S01]  /*24bb0*/  STL [R1+0x424], R64 ;  /* 0x0004244001007387 */ /* 0x000fe20000100800 */
[----:B------:R-:W-:-:S03]  /*24bc0*/  PRMT R43, RZ, 0x7610, R43 ;  /* 0x00007610ff2b7816 */ /* 0x000fc6000000002b */
[----:B------:R0:W4:Y:S01]  /*24bd0*/  @P0 LDG.E.U16 R15, desc[UR20][R4.64] ;  /* 0x00000014040f0981 */ /* 0x000122000c1e1500 */
[----:B--2---:R-:W-:Y:S01]  /*24be0*/  IMAD R6, R90, UR5, RZ ;  /* 0x000000055a067c24 */ /* 0x004fe2000f8e02ff */
[----:B------:R-:W-:Y:S02]  /*24bf0*/  PRMT R14, RZ, 0x7610, R14 ;  /* 0x00007610ff0e7816 */ /* 0x000fe4000000000e */
[----:B------:R-:W2:Y:S01]  /*24c00*/  LDL.LU R90, [R1+0xf4] ;  /* 0x0000f400015a7983 */ /* 0x000ea20000300800 */
[----:B0-----:R-:W-:Y:S01]  /*24c10*/  @P0 IMAD.MOV.U32 R4, RZ, RZ, R62 ;  /* 0x000000ffff040224 */ /* 0x001fe200078e003e */
[----:B------:R-:W4:Y:S01]  /*24c20*/  LDCU UR5, c[0x0][0x3b0] ;  /* 0x00007600ff0577ac */ /* 0x000f220008000800 */
[----:B------:R-:W-:-:S05]  /*24c30*/  @P0 IMAD.MOV.U32 R5, RZ, RZ, R66 ;  /* 0x000000ffff050224 */ /* 0x000fca00078e0042 */
[----:B------:R0:W2:Y:S02]  /*24c40*/  @P0 LDG.E.U16 R43, desc[UR20][R4.64] ;  /* 0x00000014042b0981 */ /* 0x0000a4000c1e1500 */
[-C--:B0-----:R-:W-:Y:S01]  /*24c50*/  LEA.HI.X.SX32 R4, R7, R69.reuse, 0x1, P1 ;  /* 0x0000004507047211 */ /* 0x081fe200008f0eff */
[----:B---3--:R-:W-:Y:S01]  /*24c60*/  IMAD R7, R88, UR7, RZ ;  /* 0x0000000758077c24 */ /* 0x008fe2000f8e02ff */
[CC--:B------:R-:W-:Y:S01]  /*24c70*/  LEA R62, P1, R6.reuse, R72.reuse, 0x1 ;  /* 0x00000048063e7211 */ /* 0x0c0fe200078208ff */
[----:B------:R-:W2:Y:S02]  /*24c80*/  LDCU UR7, c[0x0][0x3b0] ;  /* 0x00007600ff0777ac */ /* 0x000ea40008000800 */
[----:B------:R0:W-:Y:S01]  /*24c90*/  STL [R1+0x420], R4 ;  /* 0x0004200401007387 */ /* 0x0001e20000100800 */
[----:B------:R-:W-:Y:S01]  /*24ca0*/  @P0 IMAD.MOV.U32 R5, RZ, RZ, R4 ;  /* 0x000000ffff050224 */ /* 0x000fe200078e0004 */
[----:B------:R-:W-:Y:S02]  /*24cb0*/  LEA.HI.X.SX32 R66, R6, R69, 0x1, P1 ;  /* 0x0000004506427211 */ /* 0x000fe400008f0eff */
[----:B------:R-:W-:Y:S01]  /*24cc0*/  PRMT R42, RZ, 0x7610, R42 ;  /* 0x00007610ff2a7816 */ /* 0x000fe2000000002a */
[----:B0-----:R-:W-:Y:S01]  /*24cd0*/  @P0 IMAD.MOV.U32 R4, RZ, RZ, R64 ;  /* 0x000000ffff040224 */ /* 0x001fe200078e0040 */
[----:B------:R-:W-:-:S04]  /*24ce0*/  LEA R64, P3, R7, R72, 0x1 ;  /* 0x0000004807407211 */ /* 0x000fc800078608ff */
[----:B------:R0:W3:Y:S01]  /*24cf0*/  @P0 LDG.E.U16 R14, desc[UR20][R4.64] ;  /* 0x00000014040e0981 */ /* 0x0000e2000c1e1500 */
[----:B------:R-:W-:Y:S01]  /*24d00*/  LEA.HI.X.SX32 R7, R7, R69, 0x1, P3 ;  /* 0x0000004507077211 */ /* 0x000fe200018f0eff */
[----:B-1----:R-:W-:Y:S01]  /*24d10*/  IMAD R6, R89, UR11, RZ ;  /* 0x0000000b59067c24 */ /* 0x002fe2000f8e02ff */
[----:B------:R-:W-:Y:S01]  /*24d20*/  PRMT R13, RZ, 0x7610, R13 ;  /* 0x00007610ff0d7816 */ /* 0x000fe2000000000d */
[----:B------:R1:W-:Y:S01]  /*24d30*/  STL [R1+0x42c], R62 ;  /* 0x00042c3e01007387 */ /* 0x0003e20000100800 */
[----:B------:R-:W4:Y:S01]  /*24d40*/  LDCU UR11, c[0x0][0x3b0] ;  /* 0x00007600ff0b77ac */ /* 0x000f220008000800 */
[----:B0-----:R-:W-:Y:S02]  /*24d50*/  @P0 IMAD.MOV.U32 R4, RZ, RZ, R62 ;  /* 0x000000ffff040224 */ /* 0x001fe400078e003e */
[----:B------:R-:W-:-:S05]  /*24d60*/  @P0 IMAD.MOV.U32 R5, RZ, RZ, R66 ;  /* 0x000000ffff050224 */ /* 0x000fca00078e0042 */
[----:B------:R0:W3:Y:S01]  /*24d70*/  @P0 LDG.E.U16 R42, desc[UR20][R4.64] ;  /* 0x00000014042a0981 */ /* 0x0000e2000c1e1500 */
[----:B-1----:R-:W-:-:S03]  /*24d80*/  LEA R62, P1, R6, R72, 0x1 ;  /* 0x00000048063e7211 */ /* 0x002fc600078208ff */
[----:B------:R-:W-:Y:S01]  /*24d90*/  STL [R1+0x434], R64 ;  /* 0x0004344001007387 */ /* 0x000fe20000100800 */
[----:B0-----:R-:W-:Y:S02]  /*24da0*/  @P0 IMAD.MOV.U32 R4, RZ, RZ, R64 ;  /* 0x000000ffff040224 */ /* 0x001fe400078e0040 */
[----:B------:R-:W-:Y:S01]  /*24db0*/  @P0 IMAD.MOV.U32 R5, RZ, RZ, R7 ;  /* 0x000000ffff050224 */ /* 0x000fe200078e0007 */
[----:B------:R-:W-:Y:S04]  /*24dc0*/  STL [R1+0x428], R66 ;  /* 0x0004284201007387 */ /* 0x000fe80000100800 */
[----:B------:R0:W3:Y:S04]  /*24dd0*/  @P0 LDG.E.U16 R13, desc[UR20][R4.64] ;  /* 0x00000014040d0981 */ /* 0x0000e8000c1e1500 */
[----:B------:R1:W-:Y:S01]  /*24de0*/  STL [R1+0x430], R7 ;  /* 0x0004300701007387 */ /* 0x0003e20000100800 */
[----:B0-----:R-:W-:Y:S01]  /*24df0*/  LEA.HI.X.SX32 R4, R6, R69, 0x1, P1 ;  /* 0x0000004506047211 */ /* 0x001fe200008f0eff */
[----:B----4-:R-:W-:-:S02]  /*24e00*/  IMAD R6, R63, UR5, RZ ;  /* 0x000000053f067c24 */ /* 0x010fc4000f8e02ff */
[----:B-1----:R-:W-:Y:S01]  /*24e10*/  IMAD R7, R61, UR4, RZ ;  /* 0x000000043d077c24 */ /* 0x002fe2000f8e02ff */
[----:B------:R-:W-:Y:S01]  /*24e20*/  STL [R1+0x43c], R62 ;  /* 0x00043c3e01007387 */ /* 0x000fe20000100800 */
[----:B------:R-:W-:Y:S01]  /*24e30*/  @P0 IMAD.MOV.U32 R5, RZ, RZ, R4 ;  /* 0x000000ffff050224 */ /* 0x000fe200078e0004 */
[----:B------:R-:W-:Y:S01]  /*24e40*/  PRMT R41, RZ, 0x7610, R41 ;  /* 0x00007610ff297816 */ /* 0x000fe20000000029 */
[----:B------:R-:W0:Y:S01]  /*24e50*/  LDCU UR4, c[0x0][0x3b0] ;  /* 0x00007600ff0477ac */ /* 0x000e220008000800 */
[----:B------:R1:W-:Y:S01]  /*24e60*/  STL [R1+0x438], R4 ;  /* 0x0004380401007387 */ /* 0x0003e20000100800 */
[CC--:B------:R-:W-:Y:S02]  /*24e70*/  LEA R61, P1, R7.reuse, R72.reuse, 0x1 ;  /* 0x00000048073d7211 */ /* 0x0c0fe400078208ff */
[----:B------:R-:W-:Y:S01]  /*24e80*/  PRMT R12, RZ, 0x7610, R12 ;  /* 0x00007610ff0c7816 */ /* 0x000fe2000000000c */
[----:B------:R-:W4:Y:S01]  /*24e90*/  LDCU UR5, c[0x0][0x3b0] ;  /* 0x00007600ff0577ac */ /* 0x000f220008000800 */
[-C--:B------:R-:W-:Y:S01]  /*24ea0*/  LEA.HI.X.SX32 R63, R7, R69.reuse, 0x1, P1 ;  /* 0x00000045073f7211 */ /* 0x080fe200008f0eff */
[----:B-1----:R-:W-:Y:S01]  /*24eb0*/  @P0 IMAD.MOV.U32 R4, RZ, RZ, R62 ;  /* 0x000000ffff040224 */ /* 0x002fe200078e003e */
[C---:B------:R-:W-:Y:S01]  /*24ec0*/  LEA R62, P3, R6.reuse, R72, 0x1 ;  /* 0x00000048063e7211 */ /* 0x040fe200078608ff */
[----:B------:R-:W-:Y:S03]  /*24ed0*/  STL [R1+0x444], R61 ;  /* 0x0004443d01007387 */ /* 0x000fe60000100800 */
[----:B------:R-:W-:Y:S01]  /*24ee0*/  LEA.HI.X.SX32 R6, R6, R69, 0x1, P3 ;  /* 0x0000004506067211 */ /* 0x000fe200018f0eff */
[----:B------:R-:W-:Y:S04]  /*24ef0*/  STL [R1+0x44c], R62 ;  /* 0x00044c3e01007387 */ /* 0x000fe80000100800 */
[----:B------:R-:W-:Y:S04]  /*24f00*/  STL [R1+0x440], R63 ;  /* 0x0004403f01007387 */ /* 0x000fe80000100800 */
[----:B------:R1:W3:Y:S04]  /*24f10*/  @P0 LDG.E.U16 R41, desc[UR20][R4.64] ;  /* 0x0000001404290981 */ /* 0x0002e8000c1e1500 */
[----:B------:R0:W-:Y:S01]  /*24f20*/  STL [R1+0x448], R6 ;  /* 0x0004480601007387 */ /* 0x0001e20000100800 */
[----:B------:R-:W-:Y:S01]  /*24f30*/  PRMT R40, RZ, 0x7610, R40 ;  /* 0x00007610ff287816 */ /* 0x000fe20000000028 */
[----:B-1----:R-:W-:-:S02]  /*24f40*/  @P0 IMAD.MOV.U32 R4, RZ, RZ, R61 ;  /* 0x000000ffff040224 */ /* 0x002fc400078e003d */
[----:B------:R-:W-:Y:S01]  /*24f50*/  @P0 IMAD.MOV.U32 R5, RZ, RZ, R63 ;  /* 0x000000ffff050224 */ /* 0x000fe200078e003f */
[----:B------:R-:W-:-:S04]  /*24f60*/  PRMT R8, RZ, 0x7610, R8 ;  /* 0x00007610ff087816 */ /* 0x000fc80000000008 */
[----:B------:R1:W3:Y:S04]  /*24f70*/  @P0 LDG.E.U16 R12, desc[UR20][R4.64] ;  /* 0x00000014040c0981 */ /* 0x0002e8000c1e1500 */
[----:B------:R0:W3:Y:S01]  /*24f80*/  @P0 LDG.E.U16 R8, desc[UR20][R10.64] ;  /* 0x000000140a080981 */ /* 0x0000e2000c1e1500 */
[----:B-1----:R-:W-:Y:S02]  /*24f90*/  @P0 IMAD.MOV.U32 R4, RZ, RZ, R62 ;  /* 0x000000ffff040224 */ /* 0x002fe400078e003e */
[----:B------:R-:W-:Y:S02]  /*24fa0*/  @P0 IMAD.MOV.U32 R5, RZ, RZ, R6 ;  /* 0x000000ffff050224 */ /* 0x000fe400078e0006 */
[----:B0-----:R-:W-:Y:S01]  /*24fb0*/  IMAD R6, R29, UR11, RZ ;  /* 0x0000000b1d067c24 */ /* 0x001fe2000f8e02ff */
[----:B------:R-:W-:Y:S01]  /*24fc0*/  PRMT R11, RZ, 0x7610, R11 ;  /* 0x00007610ff0b7816 */ /* 0x000fe2000000000b */
[----:B------:R-:W0:Y:S01]  /*24fd0*/  LDCU UR11, c[0x0][0x3b0] ;  /* 0x00007600ff0b77ac */ /* 0x000e220008000800 */
[----:B------:R1:W3:Y:S01]  /*24fe0*/  @P0 LDG.E.U16 R40, desc[UR20][R4.64] ;  /* 0x0000001404280981 */ /* 0x0002e2000c1e1500 */
[----:B--2---:R-:W-:Y:S01]  /*24ff0*/  IMAD R7, R90, UR7, RZ ;  /* 0x000000075a077c24 */ /* 0x004fe2000f8e02ff */
[----:B------:R-:W2:Y:S02]  /*25000*/  LDCU UR7, c[0x0][0x3b0] ;  /* 0x00007600ff0777ac */ /* 0x000ea40008000800 */
[----:B------:R-:W0:Y:S02]  /*25010*/  LDL.LU R90, [R1+0x110] ;  /* 0x00011000015a7983 */ /* 0x000e240000300800 */
[----:B------:R-:W-:-:S04]  /*25020*/  LEA R61, P1, R7, R72, 0x1 ;  /* 0x00000048073d7211 */ /* 0x000fc800078208ff */
[-C--:B------:R-:W-:Y:S01]  /*25030*/  LEA.HI.X.SX32 R63, R7, R69.reuse, 0x1, P1 ;  /* 0x00000045073f7211 */ /* 0x080fe200008f0eff */
[----:B------:R2:W-:Y:S01]  /*25040*/  STL [R1+0x454], R61 ;  /* 0x0004543d01007387 */ /* 0x0005e20000100800 */
[----:B------:R-:W-:Y:S01]  /*25050*/  IMAD R7, R28, UR4, RZ ;  /* 0x000000041c077c24 */ /* 0x000fe2000f8e02ff */
[CC--:B------:R-:W-:Y:S01]  /*25060*/  LEA R62, P1, R6.reuse, R72.reuse, 0x1 ;  /* 0x00000048063e7211 */ /* 0x0c0fe200078208ff */
[----:B-1----:R-:W-:Y:S01]  /*25070*/  @P0 IMAD.MOV.U32 R4, RZ, RZ, R61 ;  /* 0x000000ffff040224 */ /* 0x002fe200078e003d */
[----:B------:R1:W-:Y:S01]  /*25080*/  STL [R1+0x450], R63 ;  /* 0x0004503f01007387 */ /* 0x0003e20000100800 */
[----:B------:R-:W-:Y:S01]  /*25090*/  @P0 IMAD.MOV.U32 R5, RZ, RZ, R63 ;  /* 0x000000ffff050224 */ /* 0x000fe200078e003f */
[----:B------:R-:W-:Y:S01]  /*250a0*/  LEA R28, P3, R7, R72, 0x1 ;  /* 0x00000048071c7211 */ /* 0x000fe200078608ff */
[----:B------:R-:W0:Y:S01]  /*250b0*/  LDCU UR4, c[0x0][0x3b0] ;  /* 0x00007600ff0477ac */ /* 0x000e220008000800 */
[----:B--2---:R-:W2:Y:S01]  /*250c0*/  LDL.LU R61, [R1+0x120] ;  /* 0x00012000013d7983 */ /* 0x004ea20000300800 */
[----:B-1----:R-:W-:-:S03]  /*250d0*/  LEA.HI.X.SX32 R63, R6, R69, 0x1, P1 ;  /* 0x00000045063f7211 */ /* 0x002fc600008f0eff */
[----:B------:R-:W-:Y:S04]  /*250e0*/  STL [R1+0x45c], R62 ;  /* 0x00045c3e01007387 */ /* 0x000fe80000100800 */
[----:B------:R1:W3:Y:S04]  /*250f0*/  @P0 LDG.E.U16 R11, desc[UR20][R4.64] ;  /* 0x00000014040b0981 */ /* 0x0002e8000c1e1500 */
[----:B------:R-:W-:Y:S04]  /*25100*/  STL [R1+0x464], R28 ;  /* 0x0004641c01007387 */ /* 0x000fe80000100800 */
[----:B------:R4:W-:Y:S01]  /*25110*/  STL [R1+0x458], R63 ;  /* 0x0004583f01007387 */ /* 0x0009e20000100800 */
[----:B-1----:R-:W-:-:S03]  /*25120*/  @P0 IMAD.MOV.U32 R5, RZ, RZ, R63 ;  /* 0x000000ffff050224 */ /* 0x002fc600078e003f */
[----:B----4-:R-:W4:Y:S01]  /*25130*/  LDL.LU R63, [R1+0x130] ;  /* 0x00013000013f7983 */ /* 0x010f220000300800 */
[----:B------:R-:W-:Y:S01]  /*25140*/  LEA.HI.X.SX32 R29, R7, R69, 0x1, P3 ;  /* 0x00000045071d7211 */ /* 0x000fe200018f0eff */
[----:B------:R-:W-:Y:S01]  /*25150*/  IMAD R6, R27, UR5, RZ ;  /* 0x000000051b067c24 */ /* 0x000fe2000f8e02ff */
[----:B------:R-:W-:Y:S01]  /*25160*/  PRMT R39, RZ, 0x7610, R39 ;  /* 0x00007610ff277816 */ /* 0x000fe20000000027 */
[----:B------:R-:W-:Y:S01]  /*25170*/  @P0 IMAD.MOV.U32 R4, RZ, RZ, R62 ;  /* 0x000000ffff040224 */ /* 0x000fe200078e003e */
[----:B------:R-:W-:Y:S01]  /*25180*/  PRMT R10, RZ, 0x7610, R10 ;  /* 0x00007610ff0a7816 */ /* 0x000fe2000000000a */
[----:B------:R-:W-:Y:S01]  /*25190*/  STL [R1+0x460], R29 ;  /* 0x0004601d01007387 */ /* 0x000fe20000100800 */
[----:B------:R-:W-:Y:S01]  /*251a0*/  LEA R27, P1, R6, R72, 0x1 ;  /* 0x00000048061b7211 */ /* 0x000fe200078208ff */
[----:B------:R-:W-:Y:S01]  /*251b0*/  IMAD R7, R26, UR7, RZ ;  /* 0x000000071a077c24 */ /* 0x000fe2000f8e02ff */
[----:B------:R-:W4:Y:S01]  /*251c0*/  LDCU UR5, c[0x0][0x3b0] ;  /* 0x00007600ff0577ac */ /* 0x000f220008000800 */
[----:B------:R-:W3:Y:S01]  /*251d0*/  LDL.LU R88, [R1+0x138] ;  /* 0x0001380001587983 */ /* 0x000ee20000300800 */
[----:B------:R-:W-:-:S02]  /*251e0*/  PRMT R38, RZ, 0x7610, R38 ;  /* 0x00007610ff267816 */ /* 0x000fc40000000026 */
[----:B------:R-:W-:Y:S01]  /*251f0*/  PRMT R9, RZ, 0x7610, R9 ;  /* 0x00007610ff097816 */ /* 0x000fe20000000009 */
[----:B------:R1:W3:Y:S01]  /*25200*/  @P0 LDG.E.U16 R39, desc[UR20][R4.64] ;  /* 0x0000001404270981 */ /* 0x0002e2000c1e1500 */
[----:B------:R-:W0:Y:S03]  /*25210*/  LDCU UR7, c[0x0][0x3b0] ;  /* 0x00007600ff0777ac */ /* 0x000e260008000800 */
[----:B------:R-:W-:Y:S01]  /*25220*/  STL [R1+0x46c], R27 ;  /* 0x00046c1b01007387 */ /* 0x000fe20000100800 */
[----:B-1----:R-:W-:Y:S01]  /*25230*/  @P0 IMAD.MOV.U32 R4, RZ, RZ, R28 ;  /* 0x000000ffff040224 */ /* 0x002fe200078e001c */
[----:B------:R-:W-:Y:S01]  /*25240*/  LEA.HI.X.SX32 R28, R6, R69, 0x1, P1 ;  /* 0x00000045061c7211 */ /* 0x000fe200008f0eff */
[----:B------:R-:W-:Y:S01]  /*25250*/  @P0 IMAD.MOV.U32 R5, RZ, RZ, R29 ;  /* 0x000000ffff050224 */ /* 0x000fe200078e001d */
[----:B------:R-:W-:-:S03]  /*25260*/  LEA R26, P1, R7, R72, 0x1 ;  /* 0x00000048071a7211 */ /* 0x000fc600078208ff */
[----:B------:R1:W-:Y:S04]  /*25270*/  STL [R1+0x468], R28 ;  /* 0x0004681c01007387 */ /* 0x0003e80000100800 */
[----:B------:R1:W3:Y:S04]  /*25280*/  @P0 LDG.E.U16 R10, desc[UR20][R4.64] ;  /* 0x00000014040a0981 */ /* 0x0002e8000c1e1500 */
[----:B------:R-:W3:Y:S01]  /*25290*/  LDL.LU R89, [R1+0x144] ;  /* 0x0001440001597983 */ /* 0x000ee20000300800 */
[----:B-1----:R-:W-:Y:S02]  /*252a0*/  @P0 IMAD.MOV.U32 R4, RZ, RZ, R27 ;  /* 0x000000ffff040224 */ /* 0x002fe400078e001b */
[----:B------:R-:W-:Y:S01]  /*252b0*/  @P0 IMAD.MOV.U32 R5, RZ, RZ, R28 ;  /* 0x000000ffff050224 */ /* 0x000fe200078e001c */
[----:B------:R-:W-:Y:S01]  /*252c0*/  LEA.HI.X.SX32 R28, R7, R69, 0x1, P1 ;  /* 0x00000045071c7211 */ /* 0x000fe200008f0eff */
[----:B------:R1:W-:Y:S04]  /*252d0*/  STL [R1+0x474], R26 ;  /* 0x0004741a01007387 */ /* 0x0003e80000100800 */
[----:B------:R1:W3:Y:S02]  /*252e0*/  @P0 LDG.E.U16 R38, desc[UR20][R4.64] ;  /* 0x0000001404260981 */ /* 0x0002e4000c1e1500 */
[----:B-1----:R-:W-:-:S02]  /*252f0*/  @P0 IMAD.MOV.U32 R4, RZ, RZ, R26 ;  /* 0x000000ffff040224 */ /* 0x002fc400078e001a */
[----:B------:R-:W-:-:S05]  /*25300*/  @P0 IMAD.MOV.U32 R5, RZ, RZ, R28 ;  /* 0x000000ffff050224 */ /* 0x000fca00078e001c */
[----:B------:R1:W3:Y:S01]  /*25310*/  @P0 LDG.E.U16 R9, desc[UR20][R4.64] ;  /* 0x0000001404090981 */ /* 0x0002e2000c1e1500 */
[----:B0-----:R-:W-:Y:S01]  /*25320*/  IMAD R6, R90, UR11, RZ ;  /* 0x0000000b5a067c24 */ /* 0x001fe2000f8e02ff */
[----:B------:R-:W-:Y:S01]  /*25330*/  PRMT R37, RZ, 0x7610, R37 ;  /* 0x00007610ff257816 */ /* 0x000fe20000000025 */
[----:B------:R-:W0:Y:S03]  /*25340*/  LDCU UR11, c[0x0][0x3b0] ;  /* 0x00007600ff0b77ac */ /* 0x000e260008000800 */
[----:B------:R-:W-:-:S05]  /*25350*/  LEA R27, P3, R6, R72, 0x1 ;  /* 0x00000048061b7211 */ /* 0x000fca00078608ff */
[----:B------:R-:W-:Y:S04]  /*25360*/  STL [R1+0x47c], R27 ;  /* 0x00047c1b01007387 */ /* 0x000fe80000100800 */
[----:B------:R-:W-:Y:S04]  /*25370*/  STL [R1+0x470], R28 ;  /* 0x0004701c01007387 */ /* 0x000fe80000100800 */
[----:B------:R-:W3:Y:S01]  /*25380*/  LDL.LU R90, [R1+0x154] ;  /* 0x00015400015a7983 */ /* 0x000ee20000300800 */
[----:B--2---:R-:W-:Y:S01]  /*25390*/  IMAD R7, R61, UR4, RZ ;  /* 0x000000043d077c24 */ /* 0x004fe2000f8e02ff */
[-C--:B------:R-:W-:Y:S01]  /*253a0*/  LEA.HI.X.SX32 R6, R6, R69.reuse, 0x1, P3 ;  /* 0x0000004506067211 */ /* 0x080fe200018f0eff */
[----:B-1----:R-:W-:Y:S01]  /*253b0*/  @P0 IMAD.MOV.U32 R4, RZ, RZ, R27 ;  /* 0x000000ffff040224 */ /* 0x002fe200078e001b */
[----:B------:R-:W2:Y:S01]  /*253c0*/  LDL.LU R61, [R1+0x158] ;  /* 0x00015800013d7983 */ /* 0x000ea20000300800 */
[----:B------:R-:W1:Y:S01]  /*253d0*/  LDCU UR4, c[0x0][0x3b0] ;  /* 0x00007600ff0477ac */ /* 0x000e620008000800 */
[----:B------:R-:W-:Y:S01]  /*253e0*/  LEA R26, P1, R7, R72, 0x1 ;  /* 0x00000048071a7211 */ /* 0x000fe200078208ff */
[----:B------:R-:W-:Y:S01]  /*253f0*/  @P0 IMAD.MOV.U32 R5, RZ, RZ, R6 ;  /* 0x000000ffff050224 */ /* 0x000fe200078e0006 */
[----:B------:R4:W-:Y:S04]  /*25400*/  STL [R1+0x478], R6 ;  /* 0x0004780601007387 */ /* 0x0009e80000100800 */
[----:B------:R-:W-:Y:S04]  /*25410*/  STL [R1+0x484], R26 ;  /* 0x0004841a01007387 */ /* 0x000fe80000100800 */
[----:B------:R0:W2:Y:S01]  /*25420*/  @P0 LDG.E.U16 R37, desc[UR20][R4.64] ;  /* 0x0000001404250981 */ /* 0x0000a2000c1e1500 */
[----:B----4-:R-:W-:Y:S01]  /*25430*/  IMAD R6, R63, UR5, RZ ;  /* 0x000000053f067c24 */ /* 0x010fe2000f8e02ff */
[----:B0-----:R-:W-:-:S02]  /*25440*/  LEA.HI.X.SX32 R4, R7, R69, 0x1, P1 ;  /* 0x0000004507047211 */ /* 0x001fc400008f0eff */
[----:B------:R-:W4:Y:S01]  /*25450*/  LDL.LU R63, [R1+0x15c] ;  /* 0x00015c00013f7983 */ /* 0x000f220000300800 */
[----:B------:R-:W2:Y:S01]  /*25460*/  LDCU UR5, c[0x0][0x3b0] ;  /* 0x00007600ff0577ac */ /* 0x000ea20008000800 */
[-C--:B------:R-:W-:Y:S02]  /*25470*/  LEA R28, P1, R6, R72.reuse, 0x1 ;  /* 0x00000048061c7211 */ /* 0x080fe400078208ff */
[----:B---3--:R0:W-:Y:S01]  /*25480*/  STS.U16 [R91+UR9+0x1b00], R8 ;  /* 0x001b00085b007988 */ /* 0x0081e20008000409 */
[----:B------:R-:W-:Y:S02]  /*25490*/  @P0 IMAD.MOV.U32 R5, RZ, RZ, R4 ;  /* 0x000000ffff050224 */ /* 0x000fe400078e0004 */
[----:B------:R-:W-:Y:S01]  /*254a0*/  IMAD R7, R88, UR7, RZ ;  /* 0x0000000758077c24 */ /* 0x000fe2000f8e02ff */
[----:B------:R3:W-:Y:S01]  /*254b0*/  STL [R1+0x480], R4 ;  /* 0x0004800401007387 */ /* 0x0007e20000100800 */
[----:B------:R-:W-:Y:S01]  /*254c0*/  LEA.HI.X.SX32 R29, R6, R69, 0x1, P1 ;  /* 0x00000045061d7211 */ /* 0x000fe200008f0eff */
[----:B------:R-:W4:Y:S01]  /*254d0*/  LDCU UR7, c[0x0][0x3b0] ;  /* 0x00007600ff0777ac */ /* 0x000f220008000800 */
[----:B0-----:R-:W-:Y:S01]  /*254e0*/  PRMT R8, RZ, 0x7610, R8 ;  /* 0x00007610ff087816 */ /* 0x001fe20000000008 */
[----:B---3--:R-:W-:Y:S01]  /*254f0*/  @P0 IMAD.MOV.U32 R4, RZ, RZ, R26 ;  /* 0x000000ffff040224 */ /* 0x008fe200078e001a */
[----:B------:R-:W-:-:S02]  /*25500*/  LEA R26, P3, R7, R72, 0x1 ;  /* 0x00000048071a7211 */ /* 0x000fc400078608ff */
[----:B------:R-:W-:Y:S02]  /*25510*/  PRMT R36, RZ, 0x7610, R36 ;  /* 0x00007610ff247816 */ /* 0x000fe40000000024 */
[----:B------:R0:W3:Y:S01]  /*25520*/  @P0 LDG.E.U16 R8, desc[UR20][R4.64] ;  /* 0x0000001404080981 */ /* 0x0000e2000c1e1500 */
[----:B------:R-:W-:Y:S02]  /*25530*/  LEA.HI.X.SX32 R27, R7, R69, 0x1, P3 ;  /* 0x00000045071b7211 */ /* 0x000fe400018f0eff */
[----:B------:R-:W-:Y:S01]  /*25540*/  PRMT R7, RZ, 0x7610, R7 ;  /* 0x00007610ff077816 */ /* 0x000fe20000000007 */
[----:B0-----:R-:W-:Y:S02]  /*25550*/  @P0 IMAD.MOV.U32 R4, RZ, RZ, R28 ;  /* 0x000000ffff040224 */ /* 0x001fe400078e001c */
[----:B------:R-:W-:Y:S02]  /*25560*/  @P0 IMAD.MOV.U32 R5, RZ, RZ, R29 ;  /* 0x000000ffff050224 */ /* 0x000fe400078e001d */
[----:B------:R-:W-:Y:S01]  /*25570*/  IMAD R6, R89, UR11, RZ ;  /* 0x0000000b59067c24 */ /* 0x000fe2000f8e02ff */
[----:B------:R0:W-:Y:S01]  /*25580*/  STL [R1+0x48c], R28 ;  /* 0x00048c1c01007387 */ /* 0x0001e20000100800 */
[----:B------:R-:W1:Y:S03]  /*25590*/  LDCU UR11, c[0x0][0x3b0] ;  /* 0x00007600ff0b77ac */ /* 0x000e660008000800 */
[----:B------:R0:W3:Y:S02]  /*255a0*/  @P0 LDG.E.U16 R36, desc[UR20][R4.64] ;  /* 0x0000001404240981 */ /* 0x0000e4000c1e1500 */
[----:B0-----:R-:W-:Y:S01]  /*255b0*/  LEA R28, P1, R6, R72, 0x1 ;  /* 0x00000048061c7211 */ /* 0x001fe200078208ff */
[----:B------:R-:W-:-:S02]  /*255c0*/  @P0 IMAD.MOV.U32 R4, RZ, RZ, R26 ;  /* 0x000000ffff040224 */ /* 0x000fc400078e001a */
[----:B------:R-:W-:Y:S01]  /*255d0*/  @P0 IMAD.MOV.U32 R5, RZ, RZ, R27 ;  /* 0x000000ffff050224 */ /* 0x000fe200078e001b */
[----:B------:R-:W-:Y:S04]  /*255e0*/  STL [R1+0x494], R26 ;  /* 0x0004941a01007387 */ /* 0x000fe80000100800 */
[----:B------:R0:W3:Y:S04]  /*255f0*/  @P0 LDG.E.U16 R7, desc[UR20][R4.64] ;  /* 0x0000001404070981 */ /* 0x0000e8000c1e1500 */
[----:B------:R-:W-:Y:S01]  /*25600*/  STL [R1+0x488], R29 ;  /* 0x0004881d01007387 */ /* 0x000fe20000100800 */
[----:B------:R-:W-:-:S03]  /*25610*/  PRMT R35, RZ, 0x7610, R35 ;  /* 0x00007610ff237816 */ /* 0x000fc60000000023 */
[----:B------:R-:W-:Y:S01]  /*25620*/  STL [R1+0x490], R27 ;  /* 0x0004901b01007387 */ /* 0x000fe20000100800 */
[----:B0-----:R-:W-:-:S03]  /*25630*/  LEA.HI.X.SX32 R4, R6, R69, 0x1, P1 ;  /* 0x0000004506047211 */ /* 0x001fc600008f0eff */
[----:B------:R-:W-:Y:S02]  /*25640*/  STL [R1+0x49c], R28 ;  /* 0x00049c1c01007387 */ /* 0x000fe40000100800 */
[----:B------:R-:W-:Y:S02]  /*25650*/  @P0 IMAD.MOV.U32 R5, RZ, RZ, R4 ;  /* 0x000000ffff050224 */ /* 0x000fe400078e0004 */
[----:B------:R0:W-:Y:S01]  /*25660*/  STL [R1+0x498], R4 ;  /* 0x0004980401007387 */ /* 0x0001e20000100800 */
[----:B------:R-:W-:Y:S01]  /*25670*/  PRMT R6, RZ, 0x7610, R6 ;  /* 0x00007610ff067816 */ /* 0x000fe20000000006 */
[----:B0-----:R-:W-:-:S05]  /*25680*/  @P0 IMAD.MOV.U32 R4, RZ, RZ, R28 ;  /* 0x000000ffff040224 */ /* 0x001fca00078e001c */
[----:B------:R4:W3:Y:S01]  /*25690*/  @P0 LDG.E.U16 R35, desc[UR20][R4.64] ;  /* 0x0000001404230981 */ /* 0x0008e2000c1e1500 */
[----:B-1----:R-:W-:Y:S02]  /*256a0*/  IMAD R26, R90, UR4, RZ ;  /* 0x000000045a1a7c24 */ /* 0x002fe4000f8e02ff */
[----:B--2---:R-:W-:-:S03]  /*256b0*/  IMAD R27, R61, UR5, RZ ;  /* 0x000000053d1b7c24 */ /* 0x004fc6000f8e02ff */
[CC--:B------:R-:W-:Y:S01]  /*256c0*/  LEA R29, P1, R26.reuse, R72.reuse, 0x1 ;  /* 0x000000481a1d7211 */ /* 0x0c0fe200078208ff */
[----:B------:R-:W0:Y:S01]  /*256d0*/  LDCU UR4, c[0x0][0x3b0] ;  /* 0x00007600ff0477ac */ /* 0x000e220008000800 */
[C---:B------:R-:W-:Y:S01]  /*256e0*/  LEA R28, P3, R27.reuse, R72, 0x1 ;  /* 0x000000481b1c7211 */ /* 0x040fe200078608ff */
[----:B------:R-:W1:Y:S01]  /*256f0*/  LDCU UR5, c[0x0][0x3b0] ;  /* 0x00007600ff0577ac */ /* 0x000e620008000800 */
[-C--:B------:R-:W-:Y:S01]  /*25700*/  LEA.HI.X.SX32 R26, R26, R69.reuse, 0x1, P1 ;  /* 0x000000451a1a7211 */ /* 0x080fe200008f0eff */
[----:B------:R-:W-:Y:S01]  /*25710*/  STL [R1+0x4a4], R29 ;  /* 0x0004a41d01007387 */ /* 0x000fe20000100800 */
[----:B------:R-:W-:-:S03]  /*25720*/  LEA.HI.X.SX32 R61, R27, R69, 0x1, P3 ;  /* 0x000000451b3d7211 */ /* 0x000fc600018f0eff */
[----:B------:R-:W-:Y:S01]  /*25730*/  STL [R1+0x4b4], R28 ;  /* 0x0004b41c01007387 */ /* 0x000fe20000100800 */
[----:B------:R-:W-:-:S03]  /*25740*/  @P0 IMAD.MOV.U32 R27, RZ, RZ, R26 ;  /* 0x000000ffff1b0224 */ /* 0x000fc600078e001a */
[----:B------:R2:W-:Y:S01]  /*25750*/  STL [R1+0x4a0], R26 ;  /* 0x0004a01a01007387 */ /* 0x0005e20000100800 */
[----:B----4-:R-:W-:Y:S02]  /*25760*/  IMAD R4, R63, UR7, RZ ;  /* 0x000000073f047c24 */ /* 0x010fe4000f8e02ff */
[----:B--2---:R-:W-:Y:S01]  /*25770*/  @P0 IMAD.MOV.U32 R26, RZ, RZ, R29 ;  /* 0x000000ffff1a0224 */ /* 0x004fe200078e001d */
[----:B------:R2:W-:Y:S01]  /*25780*/  STL [R1+0x4b0], R61 ;  /* 0x0004b03d01007387 */ /* 0x0005e20000100800 */
[----:B------:R-:W-:Y:S01]  /*25790*/  PRMT R5, RZ, 0x7610, R5 ;  /* 0x00007610ff057816 */ /* 0x000fe20000000005 */
[----:B------:R-:W4:Y:S01]  /*257a0*/  LDCU UR7, c[0x0][0x3b0] ;  /* 0x00007600ff0777ac */ /* 0x000f220008000800 */
[----:B------:R-:W-:Y:S01]  /*257b0*/  LEA R29, P1, R4, R72, 0x1 ;  /* 0x00000048041d7211 */ /* 0x000fe200078208ff */
[----:B------:R0:W3:Y:S04]  /*257c0*/  @P0 LDG.E.U16 R6, desc[UR20][R26.64] ;  /* 0x000000141a060981 */ /* 0x0000e8000c1e1500 */
[----:B------:R-:W-:Y:S01]  /*257d0*/  STL [R1+0x4c4], R29 ;  /* 0x0004c41d01007387 */ /* 0x000fe20000100800 */
[----:B0-----:R-:W-:-:S02]  /*257e0*/  @P0 IMAD.MOV.U32 R26, RZ, RZ, R28 ;  /* 0x000000ffff1a0224 */ /* 0x001fc400078e001c */
[----:B------:R-:W-:Y:S01]  /*257f0*/  IMAD R28, R2, UR11, RZ ;  /* 0x0000000b021c7c24 */ /* 0x000fe2000f8e02ff */
[----:B------:R-:W-:Y:S01]  /*25800*/  PRMT R32, RZ, 0x7610, R32 ;  /* 0x00007610ff207816 */ /* 0x000fe20000000020 */
[----:B------:R-:W3:Y:S01]  /*25810*/  LDL.LU R2, [R1+0x12e8] ;  /* 0x0012e80001027983 */ /* 0x000ee20000300800 */
[----:B------:R-:W-:Y:S01]  /*25820*/  @P0 IMAD.MOV.U32 R27, RZ, RZ, R61 ;  /* 0x000000ffff1b0224 */ /* 0x000fe200078e003d */
[----:B------:R-:W-:Y:S01]  /*25830*/  PRMT R30, RZ, 0x7610, R30 ;  /* 0x00007610ff1e7816 */ /* 0x000fe2000000001e */
[----:B------:R-:W0:Y:S03]  /*25840*/  LDCU UR11, c[0x0][0x3b0] ;  /* 0x00007600ff0b77ac */ /* 0x000e260008000800 */
[----:B------:R1:W4:Y:S02]  /*25850*/  @P0 LDG.E.U16 R5, desc[UR20][R26.64] ;  /* 0x000000141a050981 */ /* 0x000324000c1e1500 */
[----:B-1----:R-:W-:Y:S01]  /*25860*/  LEA.HI.X.SX32 R26, R4, R69, 0x1, P1 ;  /* 0x00000045041a7211 */ /* 0x002fe200008f0eff */
[----:B------:R-:W-:Y:S01]  /*25870*/  IMAD R4, R65, UR12, RZ ;  /* 0x0000000c41047c24 */ /* 0x000fe2000f8e02ff */
[----:B--2---:R-:W-:-:S03]  /*25880*/  LEA R61, P1, R28, R72, 0x1 ;  /* 0x000000481c3d7211 */ /* 0x004fc600078208ff */
[----:B------:R1:W-:Y:S01]  /*25890*/  STL [R1+0x4c0], R26 ;  /* 0x0004c01a01007387 */ /* 0x0003e20000100800 */
[----:B------:R-:W-:Y:S01]  /*258a0*/  @P0 IMAD.MOV.U32 R27, RZ, RZ, R26 ;  /* 0x000000ffff1b0224 */ /* 0x000fe200078e001a */
[----:B------:R-:W-:Y:S02]  /*258b0*/  LEA R62, P3, R4, R72, 0x1 ;  /* 0x00000048043e7211 */ /* 0x000fe400078608ff */
[-C--:B------:R-:W-:Y:S01]  /*258c0*/  LEA.HI.X.SX32 R64, R28, R69.reuse, 0x1, P1 ;  /* 0x000000451c407211 */ /* 0x080fe200008f0eff */
[----:B-1----:R-:W-:Y:S02]  /*258d0*/  @P0 IMAD.MOV.U32 R26, RZ, RZ, R29 ;  /* 0x000000ffff1a0224 */ /* 0x002fe400078e001d */
[----:B------:R-:W-:Y:S01]  /*258e0*/  IMAD R29, R73, UR13, RZ ;  /* 0x0000000d491d7c24 */ /* 0x000fe2000f8e02ff */
[----:B------:R1:W-:Y:S01]  /*258f0*/  STL [R1+0x4d4], R61 ;  /* 0x0004d43d01007387 */ /* 0x0003e20000100800 */
[----:B------:R-:W-:-:S03]  /*25900*/  LEA.HI.X.SX32 R63, R4, R69, 0x1, P3 ;  /* 0x00000045043f7211 */ /* 0x000fc600018f0eff */
[----:B------:R2:W4:Y:S04]  /*25910*/  @P0 LDG.E.U16 R32, desc[UR20][R26.64] ;  /* 0x000000141a200981 */ /* 0x000528000c1e1500 */
[----:B------:R0:W-:Y:S01]  /*25920*/  STL [R1+0x4e4], R62 ;  /* 0x0004e43e01007387 */ /* 0x0001e20000100800 */
[----:B--2---:R-:W-:Y:S01]  /*25930*/  @P0 IMAD.MOV.U32 R26, RZ, RZ, R61 ;  /* 0x000000ffff1a0224 */ /* 0x004fe200078e003d */
[----:B-1----:R-:W-:Y:S02]  /*25940*/  LEA R61, P1, R29, R72, 0x1 ;  /* 0x000000481d3d7211 */ /* 0x002fe400078208ff */
[----:B------:R-:W-:Y:S04]  /*25950*/  STL [R1+0x4d0], R64 ;  /* 0x0004d04001007387 */ /* 0x000fe80000100800 */
[----:B------:R1:W-:Y:S04]  /*25960*/  STL [R1+0x4e0], R63 ;  /* 0x0004e03f01007387 */ /* 0x0003e80000100800 */
[----:B------:R-:W-:Y:S01]  /*25970*/  STL [R1+0x4f4], R61 ;  /* 0x0004f43d01007387 */ /* 0x000fe20000100800 */
[----:B---3--:R-:W-:Y:S01]  /*25980*/  IMAD R4, R2, UR4, RZ ;  /* 0x0000000402047c24 */ /* 0x008fe2000f8e02ff */
[----:B------:R-:W-:-:S02]  /*25990*/  PRMT R28, RZ, 0x7610, R28 ;  /* 0x00007610ff1c7816 */ /* 0x000fc4000000001c */
[----:B------:R-:W2:Y:S01]  /*259a0*/  LDL.LU R2, [R1+0x12e4] ;  /* 0x0012e40001027983 */ /* 0x000ea20000300800 */
[----:B------:R-:W-:Y:S01]  /*259b0*/  @P0 IMAD.MOV.U32 R27, RZ, RZ, R64 ;  /* 0x000000ffff1b0224 */ /* 0x000fe200078e0040 */
[----:B------:R-:W3:Y:S04]  /*259c0*/  LDCU UR4, c[0x0][0x3b0] ;  /* 0x00007600ff0477ac */ /* 0x000ee80008000800 */
[----:B------:R0:W2:Y:S02]  /*259d0*/  @P0 LDG.E.U16 R30, desc[UR20][R26.64] ;  /* 0x000000141a1e0981 */ /* 0x0000a4000c1e1500 */
[----:B0-----:R-:W-:Y:S01]  /*259e0*/  @P0 IMAD.MOV.U32 R26, RZ, RZ, R62 ;  /* 0x000000ffff1a0224 */ /* 0x001fe200078e003e */
[----:B------:R-:W-:Y:S01]  /*259f0*/  LEA.HI.X.SX32 R62, R29, R69, 0x1, P1 ;  /* 0x000000451d3e7211 */ /* 0x000fe200008f0eff */
[----:B------:R-:W-:-:S04]  /*25a00*/  @P0 IMAD.MOV.U32 R27, RZ, RZ, R63 ;  /* 0x000000ffff1b0224 */ /* 0x000fc800078e003f */
[----:B------:R0:W-:Y:S01]  /*25a10*/  STL [R1+0x4f0], R62 ;  /* 0x0004f03e01007387 */ /* 0x0001e20000100800 */
[----:B-1----:R-:W-:-:S03]  /*25a20*/  @P0 IMAD.MOV.U32 R63, RZ, RZ, R62 ;  /* 0x000000ffff3f0224 */ /* 0x002fc600078e003e */
[----:B------:R1:W2:Y:S01]  /*25a30*/  @P0 LDG.E.U16 R28, desc[UR20][R26.64] ;  /* 0x000000141a1c0981 */ /* 0x0002a2000c1e1500 */
[----:B0-----:R-:W-:Y:S01]  /*25a40*/  @P0 IMAD.MOV.U32 R62, RZ, RZ, R61 ;  /* 0x000000ffff3e0224 */ /* 0x001fe200078e003d */
[----:B-1----:R-:W-:Y:S01]  /*25a50*/  PRMT R26, RZ, 0x7610, R26 ;  /* 0x00007610ff1a7816 */ /* 0x002fe2000000001a */
[----:B------:R-:W-:Y:S01]  /*25a60*/  IMAD R27, R0, UR5, RZ ;  /* 0x00000005001b7c24 */ /* 0x000fe2000f8e02ff */
[CC--:B------:R-:W-:Y:S01]  /*25a70*/  LEA R61, P1, R4.reuse, R72.reuse, 0x1 ;  /* 0x00000048043d7211 */ /* 0x0c0fe200078208ff */
[----:B------:R-:W2:Y:S01]  /*25a80*/  LDCU UR5, c[0x0][0x3b0] ;  /* 0x00007600ff0577ac */ /* 0x000ea20008000800 */
[----:B------:R-:W-:Y:S01]  /*25a90*/  PRMT R34, RZ, 0x7610, R34 ;  /* 0x00007610ff227816 */ /* 0x000fe20000000022 */
[----:B------:R-:W5:Y:S04]  /*25aa0*/  LDL.LU R0, [R1+0x12e0] ;  /* 0x0012e00001007983 */ /* 0x000f680000300800 */
[----:B------:R0:W2:Y:S01]  /*25ab0*/  @P0 LDG.E.U16 R26, desc[UR20][R62.64] ;  /* 0x000000143e1a0981 */ /* 0x0000a2000c1e1500 */
[-C--:B------:R-:W-:Y:S01]  /*25ac0*/  LEA.HI.X.SX32 R66, R4, R69.reuse, 0x1, P1 ;  /* 0x0000004504427211 */ /* 0x080fe200008f0eff */
[----:B----4-:R-:W-:Y:S01]  /*25ad0*/  IMAD R4, R71, UR7, RZ ;  /* 0x0000000747047c24 */ /* 0x010fe2000f8e02ff */
[C---:B------:R-:W-:Y:S01]  /*25ae0*/  LEA R64, P3, R27.reuse, R72, 0x1 ;  /* 0x000000481b407211 */ /* 0x040fe200078608ff */
[----:B------:R1:W-:Y:S03]  /*25af0*/  STL [R1+0x4ac], R61 ;  /* 0x0004ac3d01007387 */ /* 0x0003e60000100800 */
[----:B------:R-:W-:Y:S01]  /*25b00*/  LEA.HI.X.SX32 R65, R27, R69, 0x1, P3 ;  /* 0x000000451b417211 */ /* 0x000fe200018f0eff */
[----:B------:R-:W4:Y:S01]  /*25b10*/  LDL.LU R71, [R1+0x12dc] ;  /* 0x0012dc0001477983 */ /* 0x000f220000300800 */
[----:B0-----:R-:W-:-:S02]  /*25b20*/  @P0 IMAD.MOV.U32 R62, RZ, RZ, R61 ;  /* 0x000000ffff3e0224 */ /* 0x001fc400078e003d */
[----:B------:R-:W-:Y:S01]  /*25b30*/  @P0 IMAD.MOV.U32 R63, RZ, RZ, R66 ;  /* 0x000000ffff3f0224 */ /* 0x000fe200078e0042 */
[----:B------:R0:W-:Y:S01]  /*25b40*/  STL [R1+0x4bc], R64 ;  /* 0x0004bc4001007387 */ /* 0x0001e20000100800 */
[----:B------:R-:W-:Y:S01]  /*25b50*/  IMAD R27, R70, UR11, RZ ;  /* 0x0000000b461b7c24 */ /* 0x000fe2000f8e02ff */
[----:B-1----:R-:W-:Y:S02]  /*25b60*/  LEA R61, P1, R4, R72, 0x1 ;  /* 0x00000048043d7211 */ /* 0x002fe400078208ff */
[----:B------:R-:W-:Y:S01]  /*25b70*/  STL [R1+0x4a8], R66 ;  /* 0x0004a84201007387 */ /* 0x000fe20000100800 */
[----:B------:R-:W-:-:S03]  /*25b80*/  PRMT R33, RZ, 0x7610, R33 ;  /* 0x00007610ff217816 */ /* 0x000fc60000000021 */
[----:B------:R-:W5:Y:S04]  /*25b90*/  LDL.LU R70, [R1+0x12d8] ;  /* 0x0012d80001467983 */ /* 0x000f680000300800 */
[----:B------:R1:W4:Y:S04]  /*25ba0*/  @P0 LDG.E.U16 R34, desc[UR20][R62.64] ;  /* 0x000000143e220981 */ /* 0x000328000c1e1500 */
[----:B------:R3:W-:Y:S01]  /*25bb0*/  STL [R1+0x4b8], R65 ;  /* 0x0004b84101007387 */ /* 0x0007e20000100800 */
[----:B------:R-:W-:Y:S01]  /*25bc0*/  PRMT R31, RZ, 0x7610, R31 ;  /* 0x00007610ff1f7816 */ /* 0x000fe2000000001f */
[----:B-1----:R-:W-:-:S02]  /*25bd0*/  @P0 IMAD.MOV.U32 R62, RZ, RZ, R64 ;  /* 0x000000ffff3e0224 */ /* 0x002fc400078e0040 */
[----:B------:R-:W-:Y:S01]  /*25be0*/  @P0 IMAD.MOV.U32 R63, RZ, RZ, R65 ;  /* 0x000000ffff3f0224 */ /* 0x000fe200078e0041 */
[----:B0-----:R-:W-:Y:S02]  /*25bf0*/  LEA R64, P3, R27, R72, 0x1 ;  /* 0x000000481b407211 */ /* 0x001fe400078608ff */
[-C--:B---3--:R-:W-:Y:S01]  /*25c00*/  LEA.HI.X.SX32 R65, R4, R69.reuse, 0x1, P1 ;  /* 0x0000004504417211 */ /* 0x088fe200008f0eff */
[----:B------:R-:W-:Y:S01]  /*25c10*/  IMAD R4, R3, UR4, RZ ;  /* 0x0000000403047c24 */ /* 0x000fe2000f8e02ff */
[----:B------:R0:W3:Y:S01]  /*25c20*/  @P0 LDG.E.U16 R33, desc[UR20][R62.64] ;  /* 0x000000143e210981 */ /* 0x0000e2000c1e1500 */
[----:B------:R-:W-:-:S03]  /*25c30*/  LEA.HI.X.SX32 R66, R27, R69, 0x1, P3 ;  /* 0x000000451b427211 */ /* 0x000fc600018f0eff */
[----:B------:R-:W-:Y:S04]  /*25c40*/  STL [R1+0x4cc], R61 ;  /* 0x0004cc3d01007387 */ /* 0x000fe80000100800 */
[----:B------:R-:W5:Y:S01]  /*25c50*/  LDL.LU R3, [R1+0x12d4] ;  /* 0x0012d40001037983 */ /* 0x000f620000300800 */
[----:B0-----:R-:W-:Y:S02]  /*25c60*/  @P0 IMAD.MOV.U32 R62, RZ, RZ, R61 ;  /* 0x000000ffff3e0224 */ /* 0x001fe400078e003d */
[----:B------:R-:W-:Y:S01]  /*25c70*/  @P0 IMAD.MOV.U32 R63, RZ, RZ, R65 ;  /* 0x000000ffff3f0224 */ /* 0x000fe200078e0041 */
[----:B------:R-:W-:Y:S01]  /*25c80*/  STL [R1+0x4dc], R64 ;  /* 0x0004dc4001007387 */ /* 0x000fe20000100800 */
[----:B------:R-:W-:-:S03]  /*25c90*/  PRMT R29, RZ, 0x7610, R29 ;  /* 0x00007610ff1d7816 */ /* 0x000fc6000000001d */
[----:B------:R0:W-:Y:S04]  /*25ca0*/  STL [R1+0x4c8], R65 ;  /* 0x0004c84101007387 */ /* 0x0001e80000100800 */
[----:B------:R1:W3:Y:S01]  /*25cb0*/  @P0 LDG.E.U16 R31, desc[UR20][R62.64] ;  /* 0x000000143e1f0981 */ /* 0x0002e2000c1e1500 */
[----:B0-----:R-:W-:-:S03]  /*25cc0*/  LEA R65, P1, R4, R72, 0x1 ;  /* 0x0000004804417211 */ /* 0x001fc600078208ff */
[----:B------:R0:W-:Y:S01]  /*25cd0*/  STL [R1+0x4d8], R66 ;  /* 0x0004d84201007387 */ /* 0x0001e20000100800 */
[----:B-1----:R-:W-:Y:S02]  /*25ce0*/  @P0 IMAD.MOV.U32 R62, RZ, RZ, R64 ;  /* 0x000000ffff3e0224 */ /* 0x002fe400078e0040 */
[----:B------:R-:W-:Y:S01]  /*25cf0*/  @P0 IMAD.MOV.U32 R63, RZ, RZ, R66 ;  /* 0x000000ffff3f0224 */ /* 0x000fe200078e0042 */
[----:B------:R-:W-:Y:S02]  /*25d00*/  PRMT R27, RZ, 0x7610, R27 ;  /* 0x00007610ff1b7816 */ /* 0x000fe4000000001b */
[----:B0-----:R-:W-:Y:S02]  /*25d10*/  LEA.HI.X.SX32 R66, R4, R69, 0x1, P1 ;  /* 0x0000004504427211 */ /* 0x001fe400008f0eff */
[----:B------:R0:W3:Y:S01]  /*25d20*/  @P0 LDG.E.U16 R29, desc[UR20][R62.64] ;  /* 0x000000143e1d0981 */ /* 0x0000e2000c1e1500 */
[----:B------:R-:W-:Y:S01]  /*25d30*/  PRMT R4, RZ, 0x7610, R4 ;  /* 0x00007610ff047816 */ /* 0x000fe20000000004 */
[----:B0-----:R-:W-:-:S02]  /*25d40*/  @P0 IMAD.MOV.U32 R62, RZ, RZ, R65 ;  /* 0x000000ffff3e0224 */ /* 0x001fc400078e0041 */
[----:B------:R-:W-:-:S05]  /*25d50*/  @P0 IMAD.MOV.U32 R63, RZ, RZ, R66 ;  /* 0x000000ffff3f0224 */ /* 0x000fca00078e0042 */
[----:B------:R0:W3:Y:S01]  /*25d60*/  @P0 LDG.E.U16 R27, desc[UR20][R62.64] ;  /* 0x000000143e1b0981 */ /* 0x0000e2000c1e1500 */
[----:B--2---:R-:W-:-:S03]  /*25d70*/  IMAD R61, R2, UR5, RZ ;  /* 0x00000005023d7c24 */ /* 0x004fc6000f8e02ff */
[----:B------:R-:W-:Y:S02]  /*25d80*/  STS.U16 [R91+UR9+0x1f00], R25 ;  /* 0x001f00195b007988 */ /* 0x000fe40008000409 */
[C---:B------:R-:W-:Y:S02]  /*25d90*/  LEA R64, P1, R61.reuse, R72, 0x1 ;  /* 0x000000483d407211 */ /* 0x040fe400078208ff */
[----:B------:R1:W5:Y:S02]  /*25da0*/  LDL.LU R2, [R1+0x12d0] ;  /* 0x0012d00001027983 */ /* 0x0003640000300800 */
[----:B------:R-:W-:Y:S01]  /*25db0*/  LEA.HI.X.SX32 R61, R61, R69, 0x1, P1 ;  /* 0x000000453d3d7211 */ /* 0x000fe200008f0eff */
[----:B0-----:R-:W-:-:S04]  /*25dc0*/  @P0 IMAD.MOV.U32 R62, RZ, RZ, R64 ;  /* 0x000000ffff3e0224 */ /* 0x001fc800078e0040 */
[----:B------:R-:W-:-:S05]  /*25dd0*/  @P0 IMAD.MOV.U32 R63, RZ, RZ, R61 ;  /* 0x000000ffff3f0224 */ /* 0x000fca00078e003d */
[----:B------:R-:W2:Y:S04]  /*25de0*/  @P0 LDG.E.U16 R4, desc[UR20][R62.64] ;  /* 0x000000143e040981 */ /* 0x000ea8000c1e1500 */
        /* <DEDUP_REMOVED lines=24> */
[----:B------:R-:W-:Y:S01]  /*25f70*/  STL [R1+0x4ec], R65 ;  /* 0x0004ec4101007387 */ /* 0x000fe20000100800 */
[----:B0-----:R-:W0:Y:S03]  /*25f80*/  LDC R91, c[0x0][0x3a0] ;  /* 0x0000e800ff5b7b82 */ /* 0x001e260000000800 */
[----:B------:R-:W-:Y:S04]  /*25f90*/  STL [R1+0x4e8], R66 ;  /* 0x0004e84201007387 */ /* 0x000fe80000100800 */
[----:B------:R-:W-:Y:S04]  /*25fa0*/  STL [R1+0x310], R64 ;  /* 0x0003104001007387 */ /* 0x000fe80000100800 */
[----:B------:R1:W-:Y:S02]  /*25fb0*/  STL [R1+0x30c], R61 ;  /* 0x00030c3d01007387 */ /* 0x0003e40000100800 */
[----:B-1----:R-:W-:Y:S01]  /*25fc0*/  LOP3.LUT R61, R68, 0x70, RZ, 0x3c, !PT ;  /* 0x00000070443d7812 */ /* 0x002fe200078e3cff */
[----:B------:R-:W1:Y:S04]  /*25fd0*/  S2R R65, SR_TID.X ;  /* 0x0000000000417919 */ /* 0x000e680000002100 */
[----:B------:R0:W-:Y:S04]  /*25fe0*/  STS.U16 [R61+UR9+0x380], R60 ;  /* 0x0003803c3d007988 */ /* 0x0001e80008000409 */
[----:B------:R0:W-:Y:S04]  /*25ff0*/  STS.U16 [R61+UR9+0x780], R59 ;  /* 0x0007803b3d007988 */ /* 0x0001e80008000409 */
[----:B------:R0:W-:Y:S04]  /*26000*/  STS.U16 [R61+UR9+0xb80], R58 ;  /* 0x000b803a3d007988 */ /* 0x0001e80008000409 */
[----:B------:R0:W-:Y:S04]  /*26010*/  STS.U16 [R61+UR9+0xf80], R57 ;  /* 0x000f80393d007988 */ /* 0x0001e80008000409 */
[----:B------:R0:W-:Y:S04]  /*26020*/  STS.U16 [R61+UR9+0x1380], R56 ;  /* 0x001380383d007988 */ /* 0x0001e80008000409 */
[----:B------:R0:W-:Y:S04]  /*26030*/  STS.U16 [R61+UR9+0x1780], R55 ;  /* 0x001780373d007988 */ /* 0x0001e80008000409 */
[----:B------:R1:W-:Y:S04]  /*26040*/  STS.U16 [R61+UR9+0x1b80], R54 ;  /* 0x001b80363d007988 */ /* 0x0003e80008000409 */
[----:B------:R1:W-:Y:S04]  /*26050*/  STS.U16 [R61+UR9+0x1f80], R53 ;  /* 0x001f80353d007988 */ /* 0x0003e80008000409 */
[----:B------:R1:W-:Y:S01]  /*26060*/  STS.U16 [R61+UR9+0x2380], R52 ;  /* 0x002380343d007988 */ /* 0x0003e20008000409 */
[----:B0-----:R-:W-:-:S03]  /*26070*/  VIADD R91, R91, 0x7f ;  /* 0x0000007f5b5b7836 */ /* 0x001fc60000000000 */
[----:B------:R0:W-:Y:S04]  /*26080*/  STS.U16 [R61+UR9+0x2780], R51 ;  /* 0x002780333d007988 */ /* 0x0001e80008000409 */
[----:B------:R0:W-:Y:S04]  /*26090*/  STS.U16 [R61+UR9+0x2b80], R50 ;  /* 0x002b80323d007988 */ /* 0x0001e80008000409 */
[----:B------:R0:W-:Y:S04]  /*260a0*/  STS.U16 [R61+UR9+0x2f80], R49 ;  /* 0x002f80313d007988 */ /* 0x0001e80008000409 */
[----:B------:R0:W-:Y:S04]  /*260b0*/  STS.U16 [R61+UR9+0x3380], R48 ;  /* 0x003380303d007988 */ /* 0x0001e80008000409 */
[----:B------:R0:W-:Y:S01]  /*260c0*/  STS.U16 [R61+UR9+0x3780], R47 ;  /* 0x0037802f3d007988 */ /* 0x0001e20008000409 */
[----:B------:R-:W-:-:S03]  /*260d0*/  SHF.R.S32.HI R5, RZ, 0x1f, R91 ;  /* 0x0000001fff057819 */ /* 0x000fc6000001145b */
[----:B------:R0:W-:Y:S04]  /*260e0*/  STS.U16 [R61+UR9+0x3b80], R46 ;  /* 0x003b802e3d007988 */ /* 0x0001e80008000409 */
[----:B------:R0:W-:Y:S04]  /*260f0*/  STS.U16 [R61+UR9+0x3f80], R45 ;  /* 0x003f802d3d007988 */ /* 0x0001e80008000409 */
[----:B------:R0:W-:Y:S04]  /*26100*/  STS.U16 [R61+UR9+0x4380], R44 ;  /* 0x0043802c3d007988 */ /* 0x0001e80008000409 */
[----:B------:R0:W-:Y:S01]  /*26110*/  STS.U16 [R61+UR9+0x4780], R43 ;  /* 0x0047802b3d007988 */ /* 0x0001e20008000409 */
[----:B------:R-:W-:-:S03]  /*26120*/  LEA.HI R5, R5, R91, RZ, 0x7 ;  /* 0x0000005b05057211 */ /* 0x000fc600078f38ff */
        /* <DEDUP_REMOVED lines=9> */
[----:B------:R-:W-:-:S03]  /*261c0*/  VIMNMX R5, PT, PT, R5, 0x1, !PT ;  /* 0x0000000105057848 */ /* 0x000fc60007fe0100 */
[----:B----4-:R0:W-:Y:S04]  /*261d0*/  STS.U16 [R61+UR9+0x6b80], R34 ;  /* 0x006b80223d007988 */ /* 0x0101e80008000409 */
[----:B---3--:R0:W-:Y:S04]  /*261e0*/  STS.U16 [R61+UR9+0x6f80], R33 ;  /* 0x006f80213d007988 */ /* 0x0081e80008000409 */
[----:B------:R0:W-:Y:S04]  /*261f0*/  STS.U16 [R61+UR9+0x7380], R31 ;  /* 0x0073801f3d007988 */ /* 0x0001e80008000409 */
[----:B------:R0:W-:Y:S04]  /*26200*/  STS.U16 [R61+UR9+0x7780], R29 ;  /* 0x0077801d3d007988 */ /* 0x0001e80008000409 */
[----:B------:R0:W-:Y:S01]  /*26210*/  STS.U16 [R61+UR9+0x7b80], R27 ;  /* 0x007b801b3d007988 */ /* 0x0001e20008000409 */
[----:B------:R-:W-:Y:S01]  /*26220*/  VIADD R5, R5, 0xffffffff ;  /* 0xffffffff05057836 */ /* 0x000fe20000000000 */
[----:B-1----:R-:W-:Y:S01]  /*26230*/  SHF.R.U32.HI R90, RZ, 0x5, R65 ;  /* 0x00000005ff5a7819 */ /* 0x002fe20000011641 */
[----:B------:R-:W-:-:S03]  /*26240*/  UIADD3 UR4, UPT, UPT, UR9, 0x10000, URZ ;  /* 0x0001000009047890 */ /* 0x000fc6000fffe0ff */
[----:B------:R0:W-:Y:S01]  /*26250*/  STL [R1+0xecc], R5 ;  /* 0x000ecc0501007387 */ /* 0x0001e20000100800 */
[----:B------:R-:W-:Y:S01]  /*26260*/  ISETP.NE.U32.AND P0, PT, R90, RZ, PT ;  /* 0x000000ff5a00720c */ /* 0x000fe20003f05070 */
[----:B------:R-:W-:-:S03]  /*26270*/  USHF.R.U32.HI UR4, URZ, 0x4, UR4 ;  /* 0x00000004ff047899 */ /* 0x000fc60008011604 */
[----:B------:R-:W-:Y:S01]  /*26280*/  ISETP.LT.OR P1, PT, R91, 0x80, P0 ;  /* 0x000000805b00780c */ /* 0x000fe20000721670 */
[----:B------:R-:W-:-:S04]  /*26290*/  USGXT.U32 UR12, UR4, 0xe ;  /* 0x0000000e040c789a */ /* 0x000fc80008000000 */
[----:B------:R-:W-:Y:S01]  /*262a0*/  UIADD3 UR7, UP1, UPT, UR12, 0x2, URZ ;  /* 0x000000020c077890 */ /* 0x000fe2000ff3e0ff */
[----:B------:R-:W-:Y:S01]  /*262b0*/  UMOV UR4, URZ ;  /* 0x000000ff00047c82 */ /* 0x000fe20008000000 */
[----:B------:R-:W-:Y:S02]  /*262c0*/  UIADD3 UR11, UPT, UPT, UR8, 0x100, URZ ;  /* 0x00000100080b7890 */ /* 0x000fe4000fffe0ff */
[----:B------:R-:W-:Y:S01]  /*262d0*/  UIADD3.X UR13, UPT, UPT, UR4, 0x40004040, URZ, UP1, !UPT ;  /* 0x40004040040d7890 */ /* 0x000fe20008ffe4ff */
[----:B------:R-:W-:Y:S01]  /*262e0*/  ISETP.NE.U32.AND P3, PT, R5, RZ, PT ;  /* 0x000000ff0500720c */ /* 0x000fe20003f65070 */
[----:B--2---:R0:W-:Y:S01]  /*262f0*/  STS.U16 [R61+UR9+0x7f80], R4 ;  /* 0x007f80043d007988 */ /* 0x0041e20008000409 */
[----:B------:R1:W-:Y:S06]  /*26300*/  MEMBAR.ALL.CTA ;  /* 0x0000000000007992 */ /* 0x0003ec0000008000 */
[----:B-1----:R-:W1:Y:S01]  /*26310*/  FENCE.VIEW.ASYNC.S ;  /* 0x00000000000073c6 */ /* 0x002e620000000000 */
[----:B------:R-:W-:Y:S01]  /*26320*/  IMAD.SHL.U32 R71, R71, 0x80, RZ ;  /* 0x0000008047477824 */ /* 0x000fe200078e00ff */
[----:B-1----:R-:W-:Y:S06]  /*26330*/  BAR.SYNC.DEFER_BLOCKING 0x0 ;  /* 0x0000000000007b1d */ /* 0x002fec0000010000 */
[----:B------:R-:W-:Y:S05]  /*26340*/  @P1 BRA `(.L_x_7) ;  /* 0x0000000000c01947 */ /* 0x000fea0003800000 */
[----:B------:R-:W-:Y:S01]  /*26350*/  USHF.R.U32.HI UR14, URZ, 0x4, UR9 ;  /* 0x00000004ff0e7899 */ /* 0x000fe20008011609 */
[----:B------:R-:W-:Y:S01]  /*26360*/  UMOV UR4, URZ ;  /* 0x000000ff00047c82 */ /* 0x000fe20008000000 */
[----:B------:R-:W-:Y:S02]  /*26370*/  UIADD3 UR16, UPT, UPT, UR8, 0x108, URZ ;  /* 0x0000010808107890 */ /* 0x000fe4000fffe0ff */
[----:B------:R-:W-:Y:S02]  /*26380*/  USGXT.U32 UR14, UR14, 0xe ;  /* 0x0000000e0e0e789a */ /* 0x000fe40008000000 */
[----:B------:R-:W-:Y:S02]  /*26390*/  UIADD3 UR17, UPT, UPT, UR8, 0x110, URZ ;  /* 0x0000011008117890 */ /* 0x000fe4000fffe0ff */
[----:B------:R-:W-:Y:S02]  /*263a0*/  UIADD3 UR38, UP1, UPT, UR14, 0x2, URZ ;  /* 0x000000020e267890 */ /* 0x000fe4000ff3e0ff */
[----:B------:R-:W-:-:S02]  /*263b0*/  UIADD3 UR24, UPT, UPT, UR8, 0x118, URZ ;  /* 0x0000011808187890 */ /* 0x000fc4000fffe0ff */
[----:B------:R-:W-:Y:S02]  /*263c0*/  UIADD3.X UR39, UPT, UPT, UR4, 0x40004040, URZ, UP1, !UPT ;  /* 0x4000404004277890 */ /* 0x000fe40008ffe4ff */
[----:B------:R-:W-:Y:S02]  /*263d0*/  UIADD3 UR25, UPT, UPT, UR8, 0x120, URZ ;  /* 0x0000012008197890 */ /* 0x000fe4000fffe0ff */
[----:B------:R-:W-:Y:S02]  /*263e0*/  UIADD3.64 UR18, UPT, UPT, UR38, 0x2, URZ ;  /* 0x0000000226127897 */ /* 0x000fe4000fffe0ff */
[----:B------:R-:W-:Y:S02]  /*263f0*/  UIADD3.64 UR22, UPT, UPT, UR38, 0x4, URZ ;  /* 0x0000000426167897 */ /* 0x000fe4000fffe0ff */
[----:B------:R-:W-:Y:S02]  /*26400*/  UIADD3.64 UR26, UPT, UPT, UR38, 0x7fe, URZ ;  /* 0x000007fe261a7897 */ /* 0x000fe4000fffe0ff */
[----:B------:R-:W-:-:S02]  /*26410*/  UIADD3 UR30, UPT, UPT, UR8, 0x128, URZ ;  /* 0x00000128081e7890 */ /* 0x000fc4000fffe0ff */
[----:B------:R-:W-:Y:S02]  /*26420*/  UIADD3.64 UR28, UPT, UPT, UR38, 0x800, URZ ;  /* 0x00000800261c7897 */ /* 0x000fe4000fffe0ff */
[----:B------:R-:W-:Y:S02]  /*26430*/  UIADD3 UR31, UPT, UPT, UR8, 0x130, URZ ;  /* 0x00000130081f7890 */ /* 0x000fe4000fffe0ff */
[----:B------:R-:W-:Y:S01]  /*26440*/  UIADD3.64 UR32, UPT, UPT, UR38, 0x802, URZ ;  /* 0x0000080226207897 */ /* 0x000fe2000fffe0ff */
[----:B------:R-:W-:Y:S01]  /*26450*/  UMOV UR40, 0x0 ;  /* 0x0000000000287882 */ /* 0x000fe20000000000 */
[----:B------:R-:W-:Y:S01]  /*26460*/  UMOV UR41, 0x8400010 ;  /* 0x0840001000297882 */ /* 0x000fe20000000000 */
[----:B------:R-:W-:Y:S02]  /*26470*/  UIADD3 UR36, UPT, UPT, UR8, 0x138, URZ ;  /* 0x0000013808247890 */ /* 0x000fe4000fffe0ff */
[----:B------:R-:W-:Y:S01]  /*26480*/  UIADD3.64 UR34, UPT, UPT, UR38, 0x804, URZ ;  /* 0x0000080426227897 */ /* 0x000fe2000fffe0ff */
[----:B------:R-:W-:Y:S01]  /*26490*/  UMOV UR15, 0x40004040 ;  /* 0x40004040000f7882 */ /* 0x000fe20000000000 */
[----:B------:R-:W-:Y:S01]  /*264a0*/  UMOV UR42, 0x0 ;  /* 0x00000000002a7882 */ /* 0x000fe20000000000 */
[----:B------:R-:W-:Y:S01]  /*264b0*/  UMOV UR43, 0x8400010 ;  /* 0x08400010002b7882 */ /* 0x000fe20000000000 */
[----:B------:R-:W-:Y:S01]  /*264c0*/  UMOV UR44, 0x0 ;  /* 0x00000000002c7882 */ /* 0x000fe20000000000 */
[----:B------:R-:W-:Y:S01]  /*264d0*/  UMOV UR45, 0x8400010 ;  /* 0x08400010002d7882 */ /* 0x000fe20000000000 */
[----:B------:R1:W-:Y:S01]  /*264e0*/  UTCHMMA tmem[UR11], gdesc[UR14], tmem[UR8], tmem[UR40], idesc[UR41], !UPT ;  /* 0x00ff280e0b0079ea */ /* 0x0003e2000f800008 */
[----:B------:R-:W-:Y:S01]  /*264f0*/  UMOV UR46, 0x0 ;  /* 0x00000000002e7882 */ /* 0x000fe20000000000 */
[----:B------:R-:W-:Y:S01]  /*26500*/  UMOV UR47, 0x8400010 ;  /* 0x08400010002f7882 */ /* 0x000fe20000000000 */
[----:B------:R1:W-:Y:S01]  /*26510*/  UTCHMMA tmem[UR16], gdesc[UR38], tmem[UR8], tmem[UR42], idesc[UR43], UPT ;  /* 0x00ff2a26100079ea */ /* 0x0003e2000b800008 */
        /* <DEDUP_REMOVED lines=8> */
[----:B------:R-:W-:Y:S01]  /*265a0*/  UMOV UR4, UR6 ;  /* 0x0000000600047c82 */ /* 0x000fe20008000000 */
[----:B------:R-:W-:Y:S01]  /*265b0*/  UMOV UR5, URZ ;  /* 0x000000ff00057c82 */ /* 0x000fe20008000000 */
[----:B------:R1:W-:Y:S01]  /*265c0*/  UTCHMMA tmem[UR25], gdesc[UR26], tmem[UR8], tmem[UR48], idesc[UR49], UPT ;  /* 0x00ff301a190079ea */ /* 0x0003e2000b800008 */
[----:B------:R-:W-:Y:S01]  /*265d0*/  UMOV UR54, 0x0 ;  /* 0x0000000000367882 */ /* 0x000fe20000000000 */
[----:B------:R-:W-:Y:S01]  /*265e0*/  UMOV UR55, 0x8400010 ;  /* 0x0840001000377882 */ /* 0x000fe20000000000 */
[----:B------:R1:W-:Y:S01]  /*265f0*/  UTCHMMA tmem[UR30], gdesc[UR28], tmem[UR8], tmem[UR50], idesc[UR51], UPT ;  /* 0x00ff321c1e0079ea */ /* 0x0003e2000b800008 */
[----:B------:R-:W-:Y:S01]  /*26600*/  UMOV UR4, UR4 ;  /* 0x0000000400047c82 */ /* 0x000fe20008000000 */
[----:B------:R1:W-:Y:S01]  /*26610*/  UTCHMMA tmem[UR31], gdesc[UR32], tmem[UR8], tmem[UR52], idesc[UR53], UPT ;  /* 0x00ff34201f0079ea */ /* 0x0003e2000b800008 */
[----:B------:R1:W-:Y:S01]  /*26620*/  UTCHMMA tmem[UR36], gdesc[UR34], tmem[UR8], tmem[UR54], idesc[UR55], UPT ;  /* 0x00ff3622240079ea */ /* 0x0003e2000b800008 */
[----:B------:R1:W-:Y:S01]  /*26630*/  UTCBAR [UR4], URZ ;  /* 0x000000ff040073e9 */ /* 0x0003e200080000ff */
[----:B------:R-:W-:Y:S01]  /*26640*/  NOP ;  /* 0x0000000000007918 */ /* 0x000fe20000000000 */
.L_x_7:
[----:B------:R2:W-:Y:S01]  /*26650*/  STL [R1+0x2b4], RZ ;  /* 0x0002b4ff01007387 */ /* 0x0005e20000100800 */
[----:B-1----:R-:W-:Y:S01]  /*26660*/  UMOV UR4, URZ ;  /* 0x000000ff00047c82 */ /* 0x002fe20008000000 */
[----:B------:R-:W-:Y:S01]  /*26670*/  UMOV UR14, UR7 ;  /* 0x00000007000e7c82 */ /* 0x000fe20008000000 */
[----:B------:R-:W-:Y:S01]  /*26680*/  UMOV UR15, UR13 ;  /* 0x0000000d000f7c82 */ /* 0x000fe20008000000 */
[----:B-----5:R-:W-:Y:S01]  /*26690*/  IMAD.SHL.U32 R72, R70, 0x80, RZ ;  /* 0x0000008046487824 */ /* 0x020fe200078e00ff */
[----:B------:R-:W-:Y:S06]  /*266a0*/  @!P3 BRA `(.L_x_8) ;  /* 0x000001580084b947 */ /* 0x000fec0003800000 */
[----:B------:R-:W-:Y:S01]  /*266b0*/  SHF.R.S32.HI R69, RZ, 0x1f, R71 ;  /* 0x0000001fff457819 */ /* 0x000fe20000011447 */
[C---:B------:R-:W-:Y:S01]  /*266c0*/  IMAD.SHL.U32 R70, R71.reuse, 0x2, RZ ;  /* 0x0000000247467824 */ /* 0x040fe200078e00ff */
[----:B0-----:R-:W-:Y:S01]  /*266d0*/  SHF.R.S32.HI R4, RZ, 0x1f, R72 ;  /* 0x0000001fff047819 */ /* 0x001fe20000011448 */
[----:B------:R-:W-:Y:S01]  /*266e0*/  UIADD3.64 UR22, UPT, UPT, UR14, 0x2, URZ ;  /* 0x000000020e167897 */ /* 0x000fe2000fffe0ff */
[----:B------:R-:W-:Y:S01]  /*266f0*/  SHF.L.U64.HI R69, R71, 0x1, R69 ;  /* 0x0000000147457819 */ /* 0x000fe20000010245 */
[----:B------:R-:W-:Y:S01]  /*26700*/  UIADD3.64 UR24, UPT, UPT, UR14, 0x4, URZ ;  /* 0x000000040e187897 */ /* 0x000fe2000fffe0ff */
[C---:B------:R-:W-:Y:S01]  /*26710*/  SHF.L.U64.HI R71, R72.reuse, 0x1, R4 ;  /* 0x0000000148477819 */ /* 0x040fe20000010204 */
[----:B------:R-:W-:Y:S01]  /*26720*/  IMAD.SHL.U32 R72, R72, 0x2, RZ ;  /* 0x0000000248487824 */ /* 0x000fe200078e00ff */
[----:B------:R-:W-:Y:S02]  /*26730*/  UIADD3.64 UR26, UPT, UPT, UR14, 0x7fe, URZ ;  /* 0x000007fe0e1a7897 */ /* 0x000fe4000fffe0ff */
[----:B------:R-:W-:-:S02]  /*26740*/  UIADD3.64 UR28, UPT, UPT, UR14, 0x800, URZ ;  /* 0x000008000e1c7897 */ /* 0x000fc4000fffe0ff */
[----:B------:R-:W-:Y:S02]  /*26750*/  UIADD3.64 UR30, UPT, UPT, UR14, 0x802, URZ ;  /* 0x000008020e1e7897 */ /* 0x000fe4000fffe0ff */
[----:B------:R-:W-:Y:S01]  /*26760*/  UIADD3.64 UR32, UPT, UPT, UR14, 0x804, URZ ;  /* 0x000008040e207897 */ /* 0x000fe2000fffe0ff */
[----:B------:R-:W-:Y:S01]  /*26770*/  UMOV UR18, 0x1 ;  /* 0x0000000100127882 */ /* 0x000fe20000000000 */
[----:B------:R-:W-:-:S10]  /*26780*/  UMOV UR5, URZ ;  /* 0x000000ff00057c82 */ /* 0x000fd40008000000 */
.L_x_11:
[----:B------:R-:W3:Y:S01]  /*26790*/  LDL.LU R4, [R1+0x2b4] ;  /* 0x0002b40001047983 */ /* 0x000ee20000300800 */
[----:B------:R-:W0:Y:S03]  /*267a0*/  LDC R40, c[0x0][0x3a0] ;  /* 0x0000e800ff287b82 */ /* 0x000e260000000800 */
[----:B------:R1:W-:Y:S04]  /*267b0*/  STL [R1+0x1394], R43 ;  /* 0x0013942b01007387 */ /* 0x0003e80000100800 */
[----:B-1----:R-:W4:Y:S04]  /*267c0*/  LDL.LU R43, [R1+0xac0] ;  /* 0x000ac000012b7983 */ /* 0x002f280000300800 */
        /* <DEDUP_REMOVED lines=32> */
[----:B-12---:R-:W2:Y:S04]  /*269d0*/  LDL.LU R60, [R1+0xabc] ;  /* 0x000abc00013c7983 */ /* 0x006ea80000300800 */
[----:B------:R-:W-:Y:S04]  /*269e0*/  STL [R1+0x1318], R80 ;  /* 0x0013185001007387 */ /* 0x000fe80000100800 */
[----:B------:R-:W-:Y:S04]  /*269f0*/  STL [R1+0x1314], R61 ;  /* 0x0013143d01007387 */ /* 0x000fe80000100800 */
[----:B------:R-:W-:Y:S04]  /*26a00*/  STL [R1+0x1310], R79 ;  /* 0x0013104f01007387 */ /* 0x000fe80000100800 */
[----:B------:R1:W-:Y:S04]  /*26a10*/  STL [R1+0x130c], R62 ;  /* 0x00130c3e01007387 */ /* 0x0003e80000100800 */
[----:B-1----:R-:W2:Y:S04]  /*26a20*/  LDL.LU R62, [R1+0xac8] ;  /* 0x000ac800013e7983 */ /* 0x002ea80000300800 */
[----:B------:R-:W-:Y:S04]  /*26a30*/  STL [R1+0x1308], R78 ;  /* 0x0013084e01007387 */ /* 0x000fe80000100800 */
[----:B------:R-:W-:Y:S04]  /*26a40*/  STL [R1+0x1304], R63 ;  /* 0x0013043f01007387 */ /* 0x000fe80000100800 */
[----:B------:R-:W-:Y:S04]  /*26a50*/  STL [R1+0x1300], R77 ;  /* 0x0013004d01007387 */ /* 0x000fe80000100800 */
[----:B------:R-:W-:Y:S01]  /*26a60*/  STL [R1+0x12fc], R64 ;  /* 0x0012fc4001007387 */ /* 0x000fe20000100800 */
[----:B-----5:R-:W-:-:S03]  /*26a70*/  IADD3 R3, P5, PT, R3, R72, RZ ;  /* 0x0000004803037210 */ /* 0x020fc60007fbe0ff */
[----:B------:R-:W-:Y:S04]  /*26a80*/  STL [R1+0x12f8], R76 ;  /* 0x0012f84c01007387 */ /* 0x000fe80000100800 */
[----:B------:R-:W-:Y:S04]  /*26a90*/  STL [R1+0x12f4], R65 ;  /* 0x0012f44101007387 */ /* 0x000fe80000100800 */
[----:B------:R-:W-:Y:S04]  /*26aa0*/  STL [R1+0x12f0], R75 ;  /* 0x0012f04b01007387 */ /* 0x000fe80000100800 */
[----:B------:R-:W-:Y:S04]  /*26ab0*/  STL [R1+0x12ec], R66 ;  /* 0x0012ec4201007387 */ /* 0x000fe80000100800 */
[----:B------:R-:W-:Y:S01]  /*26ac0*/  STL [R1+0x12e8], R74 ;  /* 0x0012e84a01007387 */ /* 0x000fe20000100800 */
[----:B------:R-:W-:-:S03]  /*26ad0*/  IMAD.X R2, R2, 0x1, R71, P5 ;  /* 0x0000000102027824 */ /* 0x000fc600028e0647 */
[----:B------:R-:W-:Y:S04]  /*26ae0*/  STL [R1+0x12e4], R67 ;  /* 0x0012e44301007387 */ /* 0x000fe80000100800 */
[----:B------:R-:W-:Y:S04]  /*26af0*/  STL [R1+0x12e0], R73 ;  /* 0x0012e04901007387 */ /* 0x000fe80000100800 */
[----:B------:R-:W-:Y:S01]  /*26b00*/  STL [R1+0x12dc], R70 ;  /* 0x0012dc4601007387 */ /* 0x000fe20000100800 */
[----:B------:R-:W-:-:S03]  /*26b10*/  PRMT R41, RZ, 0x7610, R41 ;  /* 0x00007610ff297816 */ /* 0x000fc60000000029 */
[----:B------:R-:W-:Y:S04]  /*26b20*/  STL [R1+0x12d8], R69 ;  /* 0x0012d84501007387 */ /* 0x000fe80000100800 */
[----:B------:R-:W-:Y:S04]  /*26b30*/  STL [R1+0x12d4], R68 ;  /* 0x0012d44401007387 */ /* 0x000fe80000100800 */
[----:B------:R1:W-:Y:S01]  /*26b40*/  STL [R1+0x12d0], R0 ;  /* 0x0012d00001007387 */ /* 0x0003e20000100800 */
[----:B------:R-:W-:Y:S01]  /*26b50*/  PRMT R42, RZ, 0x7610, R42 ;  /* 0x00007610ff2a7816 */ /* 0x000fe2000000002a */
[----:B---3--:R-:W-:-:S04]  /*26b60*/  VIADD R4, R4, 0x1 ;  /* 0x0000000104047836 */ /* 0x008fc80000000000 */
[----:B0-----:R-:W-:Y:S01]  /*26b70*/  IMAD R40, R4, -0x80, R40 ;  /* 0xffffff8004287824 */ /* 0x001fe200078e0228 */
[----:B------:R0:W-:Y:S04]  /*26b80*/  STL [R1+0x2b4], R4 ;  /* 0x0002b40401007387 */ /* 0x0001e80000100800 */
[C---:B------:R-:W-:Y:S01]  /*26b90*/  ISETP.GT.AND P3, PT, R40.reuse, RZ, PT ;  /* 0x000000ff2800720c */ /* 0x040fe20003f64270 */
[----:B------:R-:W3:Y:S01]  /*26ba0*/  LDL.LU R45, [R1+0xacc] ;  /* 0x000acc00012d7983 */ /* 0x000ee20000300800 */
[----:B------:R-:W-:Y:S02]  /*26bb0*/  ISETP.GT.AND P4, PT, R40, 0x1, PT ;  /* 0x000000012800780c */ /* 0x000fe40003f84270 */
[----:B----4-:R-:W-:Y:S01]  /*26bc0*/  IADD3 R43, P1, PT, R43, R72, RZ ;  /* 0x000000482b2b7210 */ /* 0x010fe20007f3e0ff */
[----:B-1----:R-:W4:Y:S04]  /*26bd0*/  LDL.LU R0, [R1+0xad0] ;  /* 0x000ad00001007983 */ /* 0x002f280000300800 */
[----:B------:R-:W3:Y:S04]  /*26be0*/  LDL.LU R46, [R1+0xad8] ;  /* 0x000ad800012e7983 */ /* 0x000ee80000300800 */
[----:B0-----:R-:W-:Y:S01]  /*26bf0*/  @P3 IMAD.MOV.U32 R4, RZ, RZ, R3 ;  /* 0x000000ffff043224 */ /* 0x001fe200078e0003 */
[----:B------:R-:W-:Y:S01]  /*26c00*/  STL [R1+0xac0], R43 ;  /* 0x000ac02b01007387 */ /* 0x000fe20000100800 */
[----:B------:R-:W-:-:S05]  /*26c10*/  @P3 IMAD.MOV.U32 R5, RZ, RZ, R2 ;  /* 0x000000ffff053224 */ /* 0x000fca00078e0002 */
[----:B------:R0:W3:Y:S02]  /*26c20*/  @P3 LDG.E.U16 R41, desc[UR20][R4.64] ;  /* 0x0000001404293981 */ /* 0x0000e4000c1e1500 */
[----:B0-----:R-:W-:Y:S02]  /*26c30*/  @P4 IMAD.MOV.U32 R4, RZ, RZ, R43 ;  /* 0x000000ffff044224 */ /* 0x001fe400078e002b */
[----:B--2---:R-:W-:Y:S01]  /*26c40*/  IMAD.X R60, R60, 0x1, R71, P1 ;  /* 0x000000013c3c7824 */ /* 0x004fe200008e0647 */
[----:B------:R-:W-:-:S03]  /*26c50*/  ISETP.GT.AND P1, PT, R40, 0x2, PT ;  /* 0x000000022800780c */ /* 0x000fc60003f24270 */
[----:B------:R-:W-:Y:S01]  /*26c60*/  @P4 IMAD.MOV.U32 R5, RZ, RZ, R60 ;  /* 0x000000ffff054224 */ /* 0x000fe200078e003c */
[----:B------:R0:W-:Y:S04]  /*26c70*/  STL [R1+0xabc], R60 ;  /* 0x000abc3c01007387 */ /* 0x0001e80000100800 */
[----:B------:R1:W2:Y:S04]  /*26c80*/  @P4 LDG.E.U16 R42, desc[UR20][R4.64] ;  /* 0x00000014042a4981 */ /* 0x0002a8000c1e1500 */
[----:B0-----:R-:W2:Y:S01]  /*26c90*/  LDL.LU R60, [R1+0xadc] ;  /* 0x000adc00013c7983 */ /* 0x001ea20000300800 */
[----:B------:R-:W-:-:S05]  /*26ca0*/  IADD3 R62, P5, PT, R62, R72, RZ ;  /* 0x000000483e3e7210 */ /* 0x000fca0007fbe0ff */
[----:B------:R0:W-:Y:S04]  /*26cb0*/  STL [R1+0xac8], R62 ;  /* 0x000ac83e01007387 */ /* 0x0001e80000100800 */
[----:B------:R-:W2:Y:S04]  /*26cc0*/  LDL.LU R43, [R1+0xae0] ;  /* 0x000ae000012b7983 */ /* 0x000ea80000300800 */
[----:B------:R-:W2:Y:S01]  /*26cd0*/  LDL.LU R5, [R1+0xac4] ;  /* 0x000ac40001057983 */ /* 0x000ea20000300800 */
[----:B------:R-:W-:Y:S01]  /*26ce0*/  ISETP.GT.AND P3, PT, R40, 0x3, PT ;  /* 0x000000032800780c */ /* 0x000fe20003f64270 */
[----:B-1----:R-:W-:Y:S01]  /*26cf0*/  @P1 IMAD.MOV.U32 R4, RZ, RZ, R62 ;  /* 0x000000ffff041224 */ /* 0x002fe200078e003e */
[----:B------:R-:W-:-:S02]  /*26d00*/  PRMT R39, RZ, 0x7610, R39 ;  /* 0x00007610ff277816 */ /* 0x000fc40000000027 */
[----:B------:R-:W-:Y:S02]  /*26d10*/  PRMT R38, RZ, 0x7610, R38 ;  /* 0x00007610ff267816 */ /* 0x000fe40000000026 */
[----:B----4-:R-:W-:-:S05]  /*26d20*/  IADD3 R0, P4, PT, R0, R72, RZ ;  /* 0x0000004800007210 */ /* 0x010fca0007f9e0ff */
[--C-:B---3--:R-:W-:Y:S01]  /*26d30*/  IMAD.X R45, R45, 0x1, R71.reuse, P4 ;  /* 0x000000012d2d7824 */ /* 0x108fe200020e0647 */
[----:B------:R-:W-:Y:S01]  /*26d40*/  STL [R1+0xad0], R0 ;  /* 0x000ad00001007387 */ /* 0x000fe20000100800 */
[----:B--2---:R-:W-:Y:S01]  /*26d50*/  IMAD.X R5, R5, 0x1, R71, P5 ;  /* 0x0000000105057824 */ /* 0x004fe200028e0647 */
[----:B------:R-:W-:-:S04]  /*26d60*/  IADD3 R46, P5, PT, R46, R72, RZ ;  /* 0x000000482e2e7210 */ /* 0x000fc80007fbe0ff */
[----:B------:R1:W-:Y:S04]  /*26d70*/  STL [R1+0xac4], R5 ;  /* 0x000ac40501007387 */ /* 0x0003e80000100800 */
[----:B------:R2:W5:Y:S04]  /*26d80*/  @P1 LDG.E.U16 R39, desc[UR20][R4.64] ;  /* 0x0000001404271981 */ /* 0x000568000c1e1500 */
[----:B0-----:R-:W3:Y:S04]  /*26d90*/  LDL.LU R62, [R1+0xae8] ;  /* 0x000ae800013e7983 */ /* 0x001ee80000300800 */
[----:B------:R0:W-:Y:S01]  /*26da0*/  STL [R1+0xacc], R45 ;  /* 0x000acc2d01007387 */ /* 0x0001e20000100800 */
[----:B--2---:R-:W-:-:S02]  /*26db0*/  @P3 IMAD.MOV.U32 R4, RZ, RZ, R0 ;  /* 0x000000ffff043224 */ /* 0x004fc400078e0000 */
[----:B-1----:R-:W-:-:S05]  /*26dc0*/  @P3 IMAD.MOV.U32 R5, RZ, RZ, R45 ;  /* 0x000000ffff053224 */ /* 0x002fca00078e002d */
[----:B------:R1:W5:Y:S04]  /*26dd0*/  @P3 LDG.E.U16 R38, desc[UR20][R4.64] ;  /* 0x0000001404263981 */ /* 0x000368000c1e1500 */
[----:B0-----:R-:W2:Y:S04]  /*26de0*/  LDL.LU R45, [R1+0xaec] ;  /* 0x000aec00012d7983 */ /* 0x001ea80000300800 */
[----:B------:R0:W-:Y:S04]  /*26df0*/  STL [R1+0xad8], R46 ;  /* 0x000ad82e01007387 */ /* 0x0001e80000100800 */
[----:B------:R-:W4:Y:S04]  /*26e00*/  LDL.LU R0, [R1+0xaf0] ;  /* 0x000af00001007983 */ /* 0x000f280000300800 */
[----:B------:R-:W2:Y:S01]  /*26e10*/  LDL.LU R5, [R1+0xad4] ;  /* 0x000ad40001057983 */ /* 0x000ea20000300800 */
[----:B------:R-:W-:-:S02]  /*26e20*/  ISETP.GT.AND P4, PT, R40, 0x4, PT ;  /* 0x000000042800780c */ /* 0x000fc40003f84270 */
[----:B------:R-:W-:Y:S02]  /*26e30*/  ISETP.GT.AND P1, PT, R40, 0x5, PT ;  /* 0x000000052800780c */ /* 0x000fe40003f24270 */
[----:B------:R-:W-:Y:S02]  /*26e40*/  IADD3 R43, P3, PT, R43, R72, RZ ;  /* 0x000000482b2b7210 */ /* 0x000fe40007f7e0ff */
[----:B------:R-:W-:-:S03]  /*26e50*/  PRMT R37, RZ, 0x7610, R37 ;  /* 0x00007610ff257816 */ /* 0x000fc60000000025 */
[----:B------:R-:W-:-:S04]  /*26e60*/  IMAD.X R60, R60, 0x1, R71, P3 ;  /* 0x000000013c3c7824 */ /* 0x000fc800018e0647 */
[----:B-1----:R-:W-:Y:S01]  /*26e70*/  @P4 IMAD.MOV.U32 R4, RZ, RZ, R46 ;  /* 0x000000ffff044224 */ /* 0x002fe200078e002e */
[----:B------:R-:W-:Y:S01]  /*26e80*/  STL [R1+0xae0], R43 ;  /* 0x000ae02b01007387 */ /* 0x000fe20000100800 */
[----:B------:R-:W-:Y:S01]  /*26e90*/  PRMT R6, RZ, 0x7610, R6 ;  /* 0x00007610ff067816 */ /* 0x000fe20000000006 */
[----:B--2---:R-:W-:Y:S01]  /*26ea0*/  IMAD.X R5, R5, 0x1, R71, P5 ;  /* 0x0000000105057824 */ /* 0x004fe200028e0647 */
[----:B---3--:R-:W-:-:S04]  /*26eb0*/  IADD3 R62, P5, PT, R62, R72, RZ ;  /* 0x000000483e3e7210 */ /* 0x008fc80007fbe0ff */
        /* <DEDUP_REMOVED lines=9> */
[----:B------:R-:W2:Y:S04]  /*26f50*/  LDL.LU R43, [R1+0xb00] ;  /* 0x000b0000012b7983 */ /* 0x000ea80000300800 */
[----:B------:R-:W2:Y:S01]  /*26f60*/  LDL.LU R5, [R1+0xae4] ;  /* 0x000ae40001057983 */ /* 0x000ea20000300800 */
[----:B------:R-:W-:-:S02]  /*26f70*/  ISETP.GT.AND P3, PT, R40, 0x6, PT ;  /* 0x000000062800780c */ /* 0x000fc40003f64270 */
[----:B------:R-:W-:Y:S02]  /*26f80*/  ISETP.GT.AND P4, PT, R40, 0x7, PT ;  /* 0x000000072800780c */ /* 0x000fe40003f84270 */
[----:B----4-:R-:W-:Y:S02]  /*26f90*/  IADD3 R0, P1, PT, R0, R72, RZ ;  /* 0x0000004800007210 */ /* 0x010fe40007f3e0ff */
        /* <DEDUP_REMOVED lines=285> */
[----:B-1----:R-:W-:Y:S01]  /*28170*/  @P3 IMAD.MOV.U32 R5, RZ, RZ, R60 ;  /* 0x000000ffff053224 */ /* 0x002fe200078e003c */
[----:B------:R-:W2:Y:S04]  /*28180*/  LDL.LU R43, [R1+0xb60] ;  /* 0x000b6000012b7983 */ /* 0x000ea80000300800 */
[----:B------:R1:W-:Y:S04]  /*28190*/  STL [R1+0xb4c], R62 ;  /* 0x000b4c3e01007387 */ /* 0x0003e80000100800 */
[----:B0-----:R-:W2:Y:S04]  /*281a0*/  LDL.LU R60, [R1+0xb64] ;  /* 0x000b6400013c7983 */ /* 0x001ea80000300800 */
[----:B------:R0:W5:Y:S04]  /*281b0*/  @P3 LDG.E.U16 R23, desc[UR20][R4.64] ;  /* 0x0000001404173981 */ /* 0x000168000c1e1500 */
[----:B------:R-:W2:Y:S01]  /*281c0*/  LDL.LU R5, [R1+0xb48] ;  /* 0x000b480001057983 */ /* 0x000ea20000300800 */
[----:B------:R-:W-:-:S02]  /*281d0*/  ISETP.GT.AND P4, PT, R40, 0x22, PT ;  /* 0x000000222800780c */ /* 0x000fc40003f84270 */
[----:B------:R-:W-:Y:S02]  /*281e0*/  ISETP.GT.AND P1, PT, R40, 0x23, PT ;  /* 0x000000232800780c */ /* 0x000fe40003f24270 */
[----:B----4-:R-:W-:Y:S02]  /*281f0*/  IADD3 R0, P3, PT, R0, R72, RZ ;  /* 0x0000004800007210 */ /* 0x010fe40007f7e0ff */
[----:B------:R-:W-:-:S03]  /*28200*/  PRMT R21, RZ, 0x7610, R21 ;  /* 0x00007610ff157816 */ /* 0x000fc60000000015 */
[----:B------:R-:W-:-:S04]  /*28210*/  IMAD.X R45, R45, 0x1, R71, P3 ;  /* 0x000000012d2d7824 */ /* 0x000fc800018e0647 */
[----:B0-----:R-:W-:Y:S01]  /*28220*/  @P4 IMAD.MOV.U32 R4, RZ, RZ, R62 ;  /* 0x000000ffff044224 */ /* 0x001fe200078e003e */
[----:B------:R-:W-:Y:S01]  /*28230*/  STL [R1+0xb54], R0 ;  /* 0x000b540001007387 */ /* 0x000fe20000100800 */
[----:B------:R-:W-:Y:S01]  /*28240*/  PRMT R22, RZ, 0x7610, R22 ;  /* 0x00007610ff167816 */ /* 0x000fe20000000016 */
[----:B--2---:R-:W-:Y:S01]  /*28250*/  IMAD.X R5, R5, 0x1, R71, P5 ;  /* 0x0000000105057824 */ /* 0x004fe200028e0647 */
[----:B---3--:R-:W-:-:S04]  /*28260*/  IADD3 R46, P5, PT, R46, R72, RZ ;  /* 0x000000482e2e7210 */ /* 0x008fc80007fbe0ff */
[----:B------:R0:W-:Y:S04]  /*28270*/  STL [R1+0xb48], R5 ;  /* 0x000b480501007387 */ /* 0x0001e80000100800 */
[----:B------:R2:W5:Y:S04]  /*28280*/  @P4 LDG.E.U16 R21, desc[UR20][R4.64] ;  /* 0x0000001404154981 */ /* 0x000568000c1e1500 */
[----:B-1----:R-:W3:Y:S01]  /*28290*/  LDL.LU R62, [R1+0xb6c] ;  /* 0x000b6c00013e7983 */ /* 0x002ee20000300800 */
[----:B--2---:R-:W-:Y:S02]  /*282a0*/  @P1 IMAD.MOV.U32 R4, RZ, RZ, R0 ;  /* 0x000000ffff041224 */ /* 0x004fe400078e0000 */
[----:B0-----:R-:W-:Y:S01]  /*282b0*/  @P1 IMAD.MOV.U32 R5, RZ, RZ, R45 ;  /* 0x000000ffff051224 */ /* 0x001fe200078e002d */
[----:B------:R0:W-:Y:S04]  /*282c0*/  STL [R1+0xb50], R45 ;  /* 0x000b502d01007387 */ /* 0x0001e80000100800 */
[----:B------:R1:W5:Y:S04]  /*282d0*/  @P1 LDG.E.U16 R22, desc[UR20][R4.64] ;  /* 0x0000001404161981 */ /* 0x000368000c1e1500 */
[----:B0-----:R-:W2:Y:S04]  /*282e0*/  LDL.LU R45, [R1+0xb70] ;  /* 0x000b7000012d7983 */ /* 0x001ea80000300800 */
[----:B------:R0:W-:Y:S01]  /*282f0*/  STL [R1+0xb5c], R46 ;  /* 0x000b5c2e01007387 */ /* 0x0001e20000100800 */
[----:B-1----:R-:W-:-:S03]  /*28300*/  IMAD.MOV.U32 R5, RZ, RZ, R46 ;  /* 0x000000ffff057224 */ /* 0x002fc600078e002e */
[----:B------:R-:W4:Y:S04]  /*28310*/  LDL.LU R0, [R1+0xb74] ;  /* 0x000b740001007983 */ /* 0x000f280000300800 */
[----:B0-----:R-:W2:Y:S04]  /*28320*/  LDL.LU R46, [R1+0x139c] ;  /* 0x00139c00012e7983 */ /* 0x001ea80000300800 */
[----:B------:R-:W2:Y:S01]  /*28330*/  LDL.LU R4, [R1+0xb58] ;  /* 0x000b580001047983 */ /* 0x000ea20000300800 */
[----:B------:R-:W-:Y:S02]  /*28340*/  ISETP.GT.AND P3, PT, R40, 0x24, PT ;  /* 0x000000242800780c */ /* 0x000fe40003f64270 */
[----:B------:R-:W-:-:S05]  /*28350*/  IADD3 R60, P1, PT, R60, R72, RZ ;  /* 0x000000483c3c7210 */ /* 0x000fca0007f3e0ff */
[----:B------:R-:W-:Y:S01]  /*28360*/  STL [R1+0xb64], R60 ;  /* 0x000b643c01007387 */ /* 0x000fe20000100800 */
[----:B------:R-:W-:Y:S01]  /*28370*/  PRMT R44, RZ, 0x7610, R44 ;  /* 0x00007610ff2c7816 */ /* 0x000fe2000000002c */
[----:B--2---:R-:W-:-:S05]  /*28380*/  IMAD.X R4, R4, 0x1, R71, P5 ;  /* 0x0000000104047824 */ /* 0x004fca00028e0647 */
[-C--:B------:R-:W-:Y:S01]  /*28390*/  @P3 LOP3.LUT R5, R5, R4.reuse, RZ, 0x3c, !PT ;  /* 0x0000000405053212 */ /* 0x080fe200078e3cff */
[----:B------:R0:W-:Y:S03]  /*283a0*/  STL [R1+0xb58], R4 ;  /* 0x000b580401007387 */ /* 0x0001e60000100800 */
[----:B0-----:R-:W-:-:S04]  /*283b0*/  @P3 LOP3.LUT R4, R5, R4, RZ, 0x3c, !PT ;  /* 0x0000000405043212 */ /* 0x001fc800078e3cff */
[----:B------:R-:W-:-:S05]  /*283c0*/  @P3 LOP3.LUT R5, R5, R4, RZ, 0x3c, !PT ;  /* 0x0000000405053212 */ /* 0x000fca00078e3cff */
[----:B------:R0:W2:Y:S01]  /*283d0*/  @P3 LDG.E.U16 R44, desc[UR20][R4.64] ;  /* 0x00000014042c3981 */ /* 0x0000a2000c1e1500 */
[----:B------:R-:W-:Y:S01]  /*283e0*/  ISETP.GT.AND P4, PT, R40, 0x25, PT ;  /* 0x000000252800780c */ /* 0x000fe20003f84270 */
[----:B------:R-:W-:-:S04]  /*283f0*/  IMAD.X R43, R43, 0x1, R71, P1 ;  /* 0x000000012b2b7824 */ /* 0x000fc800008e0647 */
[----:B0-----:R-:W-:Y:S02]  /*28400*/  IMAD.MOV.U32 R4, RZ, RZ, R43 ;  /* 0x000000ffff047224 */ /* 0x001fe400078e002b */
[----:B------:R-:W-:-:S06]  /*28410*/  IMAD.MOV.U32 R5, RZ, RZ, R60 ;  /* 0x000000ffff057224 */ /* 0x000fcc00078e003c */
[----:B------:R-:W-:-:S04]  /*28420*/  @P4 LOP3.LUT R5, R5, R4, RZ, 0x3c, !PT ;  /* 0x0000000405054212 */ /* 0x000fc800078e3cff */
[C---:B------:R-:W-:Y:S02]  /*28430*/  @P4 LOP3.LUT R4, R5.reuse, R4, RZ, 0x3c, !PT ;  /* 0x0000000405044212 */ /* 0x040fe400078e3cff */
[----:B------:R-:W-:Y:S02]  /*28440*/  PRMT R93, RZ, 0x7610, R93 ;  /* 0x00007610ff5d7816 */ /* 0x000fe4000000005d */
[----:B---3--:R-:W-:Y:S02]  /*28450*/  IADD3 R62, P5, PT, R62, R72, RZ ;  /* 0x000000483e3e7210 */ /* 0x008fe40007fbe0ff */
[----:B------:R-:W-:-:S05]  /*28460*/  @P4 LOP3.LUT R5, R5, R4, RZ, 0x3c, !PT ;  /* 0x0000000405054212 */ /* 0x000fca00078e3cff */
[----:B------:R0:W3:Y:S04]  /*28470*/  @P4 LDG.E.U16 R93, desc[UR20][R4.64] ;  /* 0x00000014045d4981 */ /* 0x0000e8000c1e1500 */
[----:B--2---:R1:W-:Y:S04]  /*28480*/  STL [R1+0xb4], R44 ;  /* 0x0000b42c01007387 */ /* 0x0043e80000100800 */
[----:B-1----:R-:W2:Y:S04]  /*28490*/  LDL.LU R44, [R1+0x1398] ;  /* 0x00139800012c7983 */ /* 0x002ea80000300800 */
[----:B------:R1:W-:Y:S04]  /*284a0*/  STL [R1+0xb60], R43 ;  /* 0x000b602b01007387 */ /* 0x0003e80000100800 */
[----:B-1----:R-:W2:Y:S04]  /*284b0*/  LDL.LU R43, [R1+0x1394] ;  /* 0x00139400012b7983 */ /* 0x002ea80000300800 */
[----:B------:R-:W2:Y:S04]  /*284c0*/  LDL.LU R60, [R1+0xb7c] ;  /* 0x000b7c00013c7983 */ /* 0x000ea80000300800 */
[----:B------:R-:W-:Y:S04]  /*284d0*/  STL [R1+0xb6c], R62 ;  /* 0x000b6c3e01007387 */ /* 0x000fe80000100800 */
[----:B------:R-:W2:Y:S01]  /*284e0*/  LDL.LU R4, [R1+0xb68] ;  /* 0x000b680001047983 */ /* 0x000ea20000300800 */
[----:B------:R-:W-:Y:S01]  /*284f0*/  ISETP.GT.AND P1, PT, R40, 0x26, PT ;  /* 0x000000262800780c */ /* 0x000fe20003f24270 */
[----:B0-----:R-:W-:Y:S01]  /*28500*/  IMAD.MOV.U32 R5, RZ, RZ, R62 ;  /* 0x000000ffff057224 */ /* 0x001fe200078e003e */
[----:B----4-:R-:W-:Y:S01]  /*28510*/  IADD3 R0, P4, PT, R0, R72, RZ ;  /* 0x0000004800007210 */ /* 0x010fe20007f9e0ff */
[----:B---3--:R0:W-:Y:S04]  /*28520*/  STL [R1+0xb0], R93 ;  /* 0x0000b05d01007387 */ /* 0x0081e80000100800 */
[----:B0-----:R-:W3:Y:S04]  /*28530*/  LDL.LU R93, [R1+0xb80] ;  /* 0x000b8000015d7983 */ /* 0x001ee80000300800 */
[----:B------:R-:W4:Y:S04]  /*28540*/  LDL.LU R62, [R1+0xb84] ;  /* 0x000b8400013e7983 */ /* 0x000f280000300800 */
[----:B------:R-:W-:Y:S01]  /*28550*/  STL [R1+0xb74], R0 ;  /* 0x000b740001007387 */ /* 0x000fe20000100800 */
[----:B--2---:R-:W-:Y:S01]  /*28560*/  PRMT R44, RZ, 0x7610, R44 ;  /* 0x00007610ff2c7816 */ /* 0x004fe2000000002c */
[----:B------:R-:W-:-:S05]  /*28570*/  IMAD.X R4, R4, 0x1, R71, P5 ;  /* 0x0000000104047824 */ /* 0x000fca00028e0647 */
        /* <DEDUP_REMOVED lines=12> */
[----:B------:R-:W-:Y:S02]  /*28640*/  IADD3 R60, P5, PT, R60, R72, RZ ;  /* 0x000000483c3c7210 */ /* 0x000fe40007fbe0ff */
        /* <DEDUP_REMOVED lines=12> */
[----:B---3--:R0:W-:Y:S01]  /*28710*/  STL [R1+0xa8], R92 ;  /* 0x0000a85c01007387 */ /* 0x0081e20000100800 */
[----:B------:R-:W-:-:S03]  /*28720*/  PRMT R46, RZ, 0x7610, R46 ;  /* 0x00007610ff2e7816 */ /* 0x000fc6000000002e */
[----:B0-----:R-:W3:Y:S04]  /*28730*/  LDL.LU R92, [R1+0xb90] ;  /* 0x000b9000015c7983 */ /* 0x001ee80000300800 */
[----:B------:R-:W4:Y:S04]  /*28740*/  LDL.LU R60, [R1+0xb94] ;  /* 0x000b9400013c7983 */ /* 0x000f280000300800 */
[----:B------:R-:W-:Y:S01]  /*28750*/  STL [R1+0xb84], R62 ;  /* 0x000b843e01007387 */ /* 0x000fe20000100800 */
        /* <DEDUP_REMOVED lines=362> */
[----:B------:R1:W-:Y:S04]  /*29e00*/  STL [R1+0xc3c], R60 ;  /* 0x000c3c3c01007387 */ /* 0x0003e80000100800 */
[----:B------:R-:W2:Y:S01]  /*29e10*/  LDL.LU R4, [R1+0xc38] ;  /* 0x000c380001047983 */ /* 0x000ea20000300800 */
[----:B------:R-:W-:Y:S01]  /*29e20*/  ISETP.GT.AND P4, PT, R40, 0x40, PT ;  /* 0x000000402800780c */ /* 0x000fe20003f84270 */
[----:B0-----:R-:W-:Y:S01]  /*29e30*/  IMAD.MOV.U32 R5, RZ, RZ, R60 ;  /* 0x000000ffff057224 */ /* 0x001fe200078e003c */
[----:B----4-:R-:W-:Y:S01]  /*29e40*/  IADD3 R62, P3, PT, R62, R72, RZ ;  /* 0x000000483e3e7210 */ /* 0x010fe20007f7e0ff */
[----:B-1----:R-:W4:Y:S04]  /*29e50*/  LDL.LU R60, [R1+0xc50] ;  /* 0x000c5000013c7983 */ /* 0x002f280000300800 */
[----:B---3--:R0:W-:Y:S01]  /*29e60*/  STL [R1+0x48], R63 ;  /* 0x0000483f01007387 */ /* 0x0081e20000100800 */
[----:B------:R-:W-:-:S03]  /*29e70*/  PRMT R58, RZ, 0x7610, R58 ;  /* 0x00007610ff3a7816 */ /* 0x000fc6000000003a */
[----:B0-----:R-:W3:Y:S04]  /*29e80*/  LDL.LU R63, [R1+0xc54] ;  /* 0x000c5400013f7983 */ /* 0x001ee80000300800 */
        /* <DEDUP_REMOVED lines=26> */
[----:B---3--:R-:W-:Y:S01]  /*2a030*/  IADD3 R63, P1, PT, R63, R72, RZ ;  /* 0x000000483f3f7210 */ /* 0x008fe20007f3e0ff */
[----:B------:R0:W-:Y:S01]  /*2a040*/  STL [R1+0x40], R61 ;  /* 0x0000403d01007387 */ /* 0x0001e20000100800 */
[----:B------:R-:W-:-:S03]  /*2a050*/  PRMT R59, RZ, 0x7610, R59 ;  /* 0x00007610ff3b7816 */ /* 0x000fc6000000003b */
[----:B0-----:R-:W3:Y:S04]  /*2a060*/  LDL.LU R61, [R1+0xc60] ;  /* 0x000c6000013d7983 */ /* 0x001ee80000300800 */
[----:B------:R-:W3:Y:S04]  /*2a070*/  LDL.LU R0, [R1+0xc64] ;  /* 0x000c640001007983 */ /* 0x000ee80000300800 */
        /* <DEDUP_REMOVED lines=8> */
[----:B----4-:R-:W-:-:S04]  /*2a100*/  IMAD.X R60, R60, 0x1, R71, P1 ;  /* 0x000000013c3c7824 */ /* 0x010fc800008e0647 */
[----:B0-----:R-:W-:Y:S02]  /*2a110*/  IMAD.MOV.U32 R4, RZ, RZ, R60 ;  /* 0x000000ffff047224 */ /* 0x001fe400078e003c */
[----:B------:R-:W-:-:S06]  /*2a120*/  IMAD.MOV.U32 R5, RZ, RZ, R63 ;  /* 0x000000ffff057224 */ /* 0x000fcc00078e003f */
[----:B------:R-:W-:-:S04]  /*2a130*/  @P4 LOP3.LUT R5, R5, R4, RZ, 0x3c, !PT ;  /* 0x0000000405054212 */ /* 0x000fc800078e3cff */
[C---:B------:R-:W-:Y:S02]  /*2a140*/  @P4 LOP3.LUT R4, R5.reuse, R4, RZ, 0x3c, !PT ;  /* 0x0000000405044212 */ /* 0x040fe400078e3cff */
[----:B------:R-:W-:Y:S02]  /*2a150*/  PRMT R65, RZ, 0x7610, R65 ;  /* 0x00007610ff417816 */ /* 0x000fe40000000041 */
[----:B------:R-:W-:Y:S02]  /*2a160*/  IADD3 R62, P5, PT, R62, R72, RZ ;  /* 0x000000483e3e7210 */ /* 0x000fe40007fbe0ff */
[----:B------:R-:W-:-:S05]  /*2a170*/  @P4 LOP3.LUT R5, R5, R4, RZ, 0x3c, !PT ;  /* 0x0000000405054212 */ /* 0x000fca00078e3cff */
[----:B------:R0:W4:Y:S04]  /*2a180*/  @P4 LDG.E.U16 R65, desc[UR20][R4.64] ;  /* 0x0000001404414981 */ /* 0x000128000c1e1500 */
        /* <DEDUP_REMOVED lines=9> */
[----:B---3--:R-:W-:Y:S01]  /*2a220*/  IADD3 R0, P4, PT, R0, R72, RZ ;  /* 0x0000004800007210 */ /* 0x008fe20007f9e0ff */
[----:B-1----:R-:W3:Y:S04]  /*2a230*/  LDL.LU R62, [R1+0xc70] ;  /* 0x000c7000013e7983 */ /* 0x002ee80000300800 */
[----:B----4-:R0:W-:Y:S01]  /*2a240*/  STL [R1+0x38], R65 ;  /* 0x0000384101007387 */ /* 0x0101e20000100800 */
[----:B------:R-:W-:-:S03]  /*2a250*/  PRMT R80, RZ, 0x7610, R80 ;  /* 0x00007610ff507816 */ /* 0x000fc60000000050 */
[----:B0-----:R-:W4:Y:S04]  /*2a260*/  LDL.LU R65, [R1+0xc74] ;  /* 0x000c740001417983 */ /* 0x001f280000300800 */
        /* <DEDUP_REMOVED lines=12> */
[----:B------:R-:W-:Y:S02]  /*2a330*/  @P3 LOP3.LUT R4, R5, R4, RZ, 0x3c, !PT ;  /* 0x0000000405043212 */ /* 0x000fe400078e3cff */
        /* <DEDUP_REMOVED lines=61> */
[----:B------:R-:W-:Y:S02]  /*2a710*/  @P4 LOP3.LUT R4, R5, R4, RZ, 0x3c, !PT ;  /* 0x0000000405044212 */ /* 0x000fe400078e3cff */
        /* <DEDUP_REMOVED lines=88> */
[----:B------:R-:W-:Y:S01]  /*2aca0*/  IMAD.X R68, R68, 0x1, R71, P1 ;  /* 0x0000000144447824 */ /* 0x000fe200008e0647 */
[----:B------:R-:W-:Y:S02]  /*2acb0*/  PRMT R43, RZ, 0x7610, R43 ;  /* 0x00007610ff2b7816 */ /* 0x000fe4000000002b */
[----:B------:R-:W-:Y:S02]  /*2acc0*/  IADD3 R75, P5, PT, R75, R72, RZ ;  /* 0x000000484b4b7210 */ /* 0x000fe40007fbe0ff */
[----:B------:R-:W-:Y:S07]  /*2acd0*/  STL [R1+0xcb0], R68 ;  /* 0x000cb04401007387 */ /* 0x000fee0000100800 */
[----:B0-----:R-:W-:-:S02]  /*2ace0*/  @P4 IMAD.MOV.U32 R4, RZ, RZ, R67 ;  /* 0x000000ffff044224 */ /* 0x001fc400078e0043 */
[----:B------:R-:W-:-:S05]  /*2acf0*/  @P4 IMAD.MOV.U32 R5, RZ, RZ, R68 ;  /* 0x000000ffff054224 */ /* 0x000fca00078e0044 */
[----:B------:R0:W5:Y:S02]  /*2ad00*/  @P4 LDG.E.U16 R43, desc[UR20][R4.64] ;  /* 0x00000014042b4981 */ /* 0x000164000c1e1500 */
[----:B0-----:R-:W-:Y:S02]  /*2ad10*/  IMAD.MOV.U32 R5, RZ, RZ, R75 ;  /* 0x000000ffff057224 */ /* 0x001fe400078e004b */
[----:B--2---:R0:W-:Y:S04]  /*2ad20*/  STL [R1+0xc], R74 ;  /* 0x00000c4a01007387 */ /* 0x0041e80000100800 */
[----:B0-----:R-:W2:Y:S04]  /*2ad30*/  LDL.LU R74, [R1+0xccc] ;  /* 0x000ccc00014a7983 */ /* 0x001ea80000300800 */
[----:B------:R-:W2:Y:S04]  /*2ad40*/  LDL.LU R68, [R1+0xcd0] ;  /* 0x000cd00001447983 */ /* 0x000ea80000300800 */
[----:B------:R0:W-:Y:S04]  /*2ad50*/  STL [R1+0xcbc], R75 ;  /* 0x000cbc4b01007387 */ /* 0x0001e80000100800 */
[----:B------:R-:W2:Y:S04]  /*2ad60*/  LDL.LU R67, [R1+0xcd4] ;  /* 0x000cd40001437983 */ /* 0x000ea80000300800 */
[----:B0-----:R-:W2:Y:S04]  /*2ad70*/  LDL.LU R75, [R1+0x12f0] ;  /* 0x0012f000014b7983 */ /* 0x001ea80000300800 */
[----:B------:R-:W2:Y:S01]  /*2ad80*/  LDL.LU R4, [R1+0xcb8] ;  /* 0x000cb80001047983 */ /* 0x000ea20000300800 */
[----:B------:R-:W-:-:S02]  /*2ad90*/  ISETP.GT.AND P1, PT, R40, 0x50, PT ;  /* 0x000000502800780c */ /* 0x000fc40003f24270 */
[----:B----4-:R-:W-:-:S05]  /*2ada0*/  IADD3 R0, P4, PT, R0, R72, RZ ;  /* 0x0000004800007210 */ /* 0x010fca0007f9e0ff */
        /* <DEDUP_REMOVED lines=9> */
[----:B---3--:R-:W-:Y:S01]  /*2ae40*/  IMAD.X R69, R69, 0x1, R71, P4 ;  /* 0x0000000145457824 */ /* 0x008fe200020e0647 */
[----:B------:R-:W-:Y:S02]  /*2ae50*/  PRMT R44, RZ, 0x7610, R44 ;  /* 0x00007610ff2c7816 */ /* 0x000fe4000000002c */
[----:B------:R-:W-:Y:S02]  /*2ae60*/  IADD3 R74, P5, PT, R74, R72, RZ ;  /* 0x000000484a4a7210 */ /* 0x000fe40007fbe0ff */
[----:B------:R-:W-:Y:S07]  /*2ae70*/  STL [R1+0xcc0], R69 ;  /* 0x000cc04501007387 */ /* 0x000fee0000100800 */
[----:B0-----:R-:W-:-:S02]  /*2ae80*/  @P3 IMAD.MOV.U32 R4, RZ, RZ, R0 ;  /* 0x000000ffff043224 */ /* 0x001fc400078e0000 */
[----:B------:R-:W-:-:S05]  /*2ae90*/  @P3 IMAD.MOV.U32 R5, RZ, RZ, R69 ;  /* 0x000000ffff053224 */ /* 0x000fca00078e0045 */
[----:B------:R0:W5:Y:S04]  /*2aea0*/  @P3 LDG.E.U16 R44, desc[UR20][R4.64] ;  /* 0x00000014042c3981 */ /* 0x000168000c1e1500 */
[----:B--2---:R1:W-:Y:S04]  /*2aeb0*/  STL [R1+0x8], R66 ;  /* 0x0000084201007387 */ /* 0x0043e80000100800 */
[----:B-1----:R-:W2:Y:S04]  /*2aec0*/  LDL.LU R66, [R1+0xcdc] ;  /* 0x000cdc0001427983 */ /* 0x002ea80000300800 */
[----:B------:R-:W3:Y:S04]  /*2aed0*/  LDL.LU R69, [R1+0xce0] ;  /* 0x000ce00001457983 */ /* 0x000ee80000300800 */
[----:B------:R-:W-:Y:S04]  /*2aee0*/  STL [R1+0xccc], R74 ;  /* 0x000ccc4a01007387 */ /* 0x000fe80000100800 */
[----:B------:R-:W4:Y:S04]  /*2aef0*/  LDL.LU R0, [R1+0xce4] ;  /* 0x000ce40001007983 */ /* 0x000f280000300800 */
[----:B------:R-:W2:Y:S01]  /*2af00*/  LDL.LU R5, [R1+0xcc8] ;  /* 0x000cc80001057983 */ /* 0x000ea20000300800 */
[----:B------:R-:W-:-:S02]  /*2af10*/  ISETP.GT.AND P4, PT, R40, 0x52, PT ;  /* 0x000000522800780c */ /* 0x000fc40003f84270 */
[----:B------:R-:W-:-:S11]  /*2af20*/  PRMT R70, RZ, 0x7610, R70 ;  /* 0x00007610ff467816 */ /* 0x000fd60000000046 */
[----:B0-----:R-:W-:Y:S02]  /*2af30*/  @P4 IMAD.MOV.U32 R4, RZ, RZ, R74 ;  /* 0x000000ffff044224 */ /* 0x001fe400078e004a */
[----:B--2---:R-:W-:-:S05]  /*2af40*/  IMAD.X R5, R5, 0x1, R71, P5 ;  /* 0x0000000105057824 */ /* 0x004fca00028e0647 */
[----:B------:R0:W2:Y:S01]  /*2af50*/  @P4 LDG.E.U16 R70, desc[UR20][R4.64] ;  /* 0x0000001404464981 */ /* 0x0000a2000c1e1500 */
[----:B------:R-:W-:Y:S02]  /*2af60*/  ISETP.GT.AND P1, PT, R40, 0x53, PT ;  /* 0x000000532800780c */ /* 0x000fe40003f24270 */
[----:B------:R-:W-:-:S05]  /*2af70*/  IADD3 R67, P3, PT, R67, R72, RZ ;  /* 0x0000004843437210 */ /* 0x000fca0007f7e0ff */
[----:B------:R-:W-:Y:S01]  /*2af80*/  IMAD.X R68, R68, 0x1, R71, P3 ;  /* 0x0000000144447824 */ /* 0x000fe200018e0647 */
[----:B------:R-:W-:Y:S01]  /*2af90*/  STL [R1+0xcd4], R67 ;  /* 0x000cd44301007387 */ /* 0x000fe20000100800 */
[----:B------:R-:W-:Y:S02]  /*2afa0*/  PRMT R45, RZ, 0x7610, R45 ;  /* 0x00007610ff2d7816 */ /* 0x000fe4000000002d */
[----:B------:R-:W-:Y:S01]  /*2afb0*/  IADD3 R66, P5, PT, R66, R72, RZ ;  /* 0x0000004842427210 */ /* 0x000fe20007fbe0ff */
[----:B------:R1:W-:Y:S01]  /*2afc0*/  STL [R1+0xcc8], R5 ;  /* 0x000cc80501007387 */ /* 0x0003e20000100800 */
[----:B0-----:R-:W-:-:S03]  /*2afd0*/  @P1 IMAD.MOV.U32 R4, RZ, RZ, R67 ;  /* 0x000000ffff041224 */ /* 0x001fc600078e0043 */
[----:B------:R-:W-:Y:S01]  /*2afe0*/  STL [R1+0xcd0], R68 ;  /* 0x000cd04401007387 */ /* 0x000fe20000100800 */
[----:B-1----:R-:W-:-:S05]  /*2aff0*/  @P1 IMAD.MOV.U32 R5, RZ, RZ, R68 ;  /* 0x000000ffff051224 */ /* 0x002fca00078e0044 */
[----:B------:R0:W5:Y:S02]  /*2b000*/  @P1 LDG.E.U16 R45, desc[UR20][R4.64] ;  /* 0x00000014042d1981 */ /* 0x000164000c1e1500 */
[----:B0-----:R-:W-:Y:S02]  /*2b010*/  IMAD.MOV.U32 R5, RZ, RZ, R66 ;  /* 0x000000ffff057224 */ /* 0x001fe400078e0042 */
[----:B--2---:R0:W-:Y:S04]  /*2b020*/  STL [R1+0x4], R70 ;  /* 0x0000044601007387 */ /* 0x0041e80000100800 */
[----:B0-----:R-:W2:Y:S04]  /*2b030*/  LDL.LU R70, [R1+0xcec] ;  /* 0x000cec0001467983 */ /* 0x001ea80000300800 */
[----:B------:R-:W2:Y:S04]  /*2b040*/  LDL.LU R74, [R1+0xce8] ;  /* 0x000ce800014a7983 */ /* 0x000ea80000300800 */
[----:B------:R0:W-:Y:S04]  /*2b050*/  STL [R1+0xcdc], R66 ;  /* 0x000cdc4201007387 */ /* 0x0001e80000100800 */
[----:B------:R-:W2:Y:S04]  /*2b060*/  LDL.LU R68, [R1+0xcf0] ;  /* 0x000cf00001447983 */ /* 0x000ea80000300800 */
        /* <DEDUP_REMOVED lines=12> */
[----:B------:R-:W2:Y:S01]  /*2b130*/  @P3 LDG.E.U16 R73, desc[UR20][R4.64] ;  /* 0x0000001404493981 */ /* 0x000ea2000c1e1500 */
[----:B---3--:R-:W-:-:S05]  /*2b140*/  IMAD.X R69, R69, 0x1, R71, P1 ;  /* 0x0000000145457824 */ /* 0x008fca00008e0647 */
[----:B------:R-:W-:Y:S01]  /*2b150*/  STL [R1+0xce0], R69 ;  /* 0x000ce04501007387 */ /* 0x000fe20000100800 */
[C---:B------:R-:W-:Y:S02]  /*2b160*/  ISETP.GT.AND P4, PT, R40.reuse, 0x55, PT ;  /* 0x000000552800780c */ /* 0x040fe40003f84270 */
[----:B------:R-:W-:Y:S02]  /*2b170*/  ISETP.GT.AND P1, PT, R40, 0x56, PT ;  /* 0x000000562800780c */ /* 0x000fe40003f24270 */
[----:B------:R-:W-:Y:S01]  /*2b180*/  PRMT R46, RZ, 0x7610, R46 ;  /* 0x00007610ff2e7816 */ /* 0x000fe2000000002e */
[----:B--2---:R0:W-:Y:S04]  /*2b190*/  STL [R1], R73 ;  /* 0x0000004901007387 */ /* 0x0041e80000100800 */
[----:B0-----:R-:W2:Y:S01]  /*2b1a0*/  LDL.LU R73, [R1+0xcfc] ;  /* 0x000cfc0001497983 */ /* 0x001ea20000300800 */
[----:B------:R-:W-:-:S03]  /*2b1b0*/  IADD3 R70, P5, PT, R70, R72, RZ ;  /* 0x0000004846467210 */ /* 0x000fc60007fbe0ff */
[----:B------:R-:W-:Y:S02]  /*2b1c0*/  @P4 IMAD.MOV.U32 R4, RZ, RZ, R0 ;  /* 0x000000ffff044224 */ /* 0x000fe400078e0000 */
[----:B------:R-:W-:Y:S01]  /*2b1d0*/  @P4 IMAD.MOV.U32 R5, RZ, RZ, R69 ;  /* 0x000000ffff054224 */ /* 0x000fe200078e0045 */
[----:B------:R-:W-:Y:S01]  /*2b1e0*/  ISETP.GT.AND P3, PT, R40, 0x57, PT ;  /* 0x000000572800780c */ /* 0x000fe20003f64270 */
[----:B------:R-:W-:Y:S01]  /*2b1f0*/  IMAD.X R74, R74, 0x1, R71, P5 ;  /* 0x000000014a4a7824 */ /* 0x000fe200028e0647 */
[----:B------:R-:W-:Y:S01]  /*2b200*/  PRMT R93, RZ, 0x7610, R93 ;  /* 0x00007610ff5d7816 */ /* 0x000fe2000000005d */
[----:B------:R-:W3:Y:S04]  /*2b210*/  LDL.LU R69, [R1+0xd00] ;  /* 0x000d000001457983 */ /* 0x000ee80000300800 */
[----:B------:R0:W5:Y:S01]  /*2b220*/  @P4 LDG.E.U16 R46, desc[UR20][R4.64] ;  /* 0x00000014042e4981 */ /* 0x000162000c1e1500 */
[----:B------:R-:W-:-:S03]  /*2b230*/  IADD3 R67, P4, PT, R67, R72, RZ ;  /* 0x0000004843437210 */ /* 0x000fc60007f9e0ff */
[----:B------:R1:W-:Y:S02]  /*2b240*/  STL [R1+0xcec], R70 ;  /* 0x000cec4601007387 */ /* 0x0003e40000100800 */
[----:B------:R-:W-:Y:S02]  /*2b250*/  IMAD.X R68, R68, 0x1, R71, P4 ;  /* 0x0000000144447824 */ /* 0x000fe400020e0647 */
[----:B------:R-:W4:Y:S01]  /*2b260*/  LDL.LU R0, [R1+0xd04] ;  /* 0x000d040001007983 */ /* 0x000f220000300800 */
[----:B0-----:R-:W-:Y:S02]  /*2b270*/  @P1 IMAD.MOV.U32 R4, RZ, RZ, R70 ;  /* 0x000000ffff041224 */ /* 0x001fe400078e0046 */
[----:B------:R-:W-:Y:S01]  /*2b280*/  @P1 IMAD.MOV.U32 R5, RZ, RZ, R74 ;  /* 0x000000ffff051224 */ /* 0x000fe200078e004a */
[----:B------:R-:W-:Y:S01]  /*2b290*/  STL [R1+0xcf4], R67 ;  /* 0x000cf44301007387 */ /* 0x000fe20000100800 */
[----:B------:R-:W-:-:S03]  /*2b2a0*/  PRMT R47, RZ, 0x7610, R47 ;  /* 0x00007610ff2f7816 */ /* 0x000fc6000000002f */
[----:B------:R0:W-:Y:S04]  /*2b2b0*/  STL [R1+0xce8], R74 ;  /* 0x000ce84a01007387 */ /* 0x0001e80000100800 */
[----:B------:R0:W5:Y:S04]  /*2b2c0*/  @P1 LDG.E.U16 R93, desc[UR20][R4.64] ;  /* 0x00000014045d1981 */ /* 0x000168000c1e1500 */
[----:B-1----:R-:W3:Y:S04]  /*2b2d0*/  LDL.LU R70, [R1+0xd0c] ;  /* 0x000d0c0001467983 */ /* 0x002ee80000300800 */
[----:B------:R1:W-:Y:S01]  /*2b2e0*/  STL [R1+0xcf0], R68 ;  /* 0x000cf04401007387 */ /* 0x0003e20000100800 */
[----:B0-----:R-:W-:-:S02]  /*2b2f0*/  @P3 IMAD.MOV.U32 R4, RZ, RZ, R67 ;  /* 0x000000ffff043224 */ /* 0x001fc400078e0043 */
[----:B------:R-:W-:Y:S01]  /*2b300*/  @P3 IMAD.MOV.U32 R5, RZ, RZ, R68 ;  /* 0x000000ffff053224 */ /* 0x000fe200078e0044 */
[----:B------:R-:W3:Y:S04]  /*2b310*/  LDL.LU R74, [R1+0xd08] ;  /* 0x000d0800014a7983 */ /* 0x000ee80000300800 */
[----:B------:R0:W5:Y:S01]  /*2b320*/  @P3 LDG.E.U16 R47, desc[UR20][R4.64] ;  /* 0x00000014042f3981 */ /* 0x000162000c1e1500 */
[----:B--2---:R-:W-:-:S05]  /*2b330*/  IADD3 R73, P5, PT, R73, R72, RZ ;  /* 0x0000004849497210 */ /* 0x004fca0007fbe0ff */
[----:B------:R2:W-:Y:S04]  /*2b340*/  STL [R1+0xcfc], R73 ;  /* 0x000cfc4901007387 */ /* 0x0005e80000100800 */
[----:B-1----:R-:W2:Y:S04]  /*2b350*/  LDL.LU R68, [R1+0xd10] ;  /* 0x000d100001447983 */ /* 0x002ea80000300800 */
[----:B------:R-:W2:Y:S04]  /*2b360*/  LDL.LU R67, [R1+0xd14] ;  /* 0x000d140001437983 */ /* 0x000ea80000300800 */
[----:B------:R-:W2:Y:S01]  /*2b370*/  LDL.LU R5, [R1+0xcf8] ;  /* 0x000cf80001057983 */ /* 0x000ea20000300800 */
[----:B------:R-:W-:-:S02]  /*2b380*/  ISETP.GT.AND P4, PT, R40, 0x58, PT ;  /* 0x000000582800780c */ /* 0x000fc40003f84270 */
[----:B----4-:R-:W-:-:S05]  /*2b390*/  IADD3 R0, P3, PT, R0, R72, RZ ;  /* 0x0000004800007210 */ /* 0x010fca0007f7e0ff */
[----:B------:R-:W-:Y:S06]  /*2b3a0*/  STL [R1+0xd04], R0 ;  /* 0x000d040001007387 */ /* 0x000fec0000100800 */
[----:B0-----:R-:W-:Y:S01]  /*2b3b0*/  @P4 IMAD.MOV.U32 R4, RZ, RZ, R73 ;  /* 0x000000ffff044224 */ /* 0x001fe200078e0049 */
[----:B------:R-:W-:Y:S01]  /*2b3c0*/  ISETP.GT.AND P1, PT, R40, 0x59, PT ;  /* 0x000000592800780c */ /* 0x000fe20003f24270 */
[----:B--2---:R-:W-:-:S05]  /*2b3d0*/  IMAD.X R5, R5, 0x1, R71, P5 ;  /* 0x0000000105057824 */ /* 0x004fca00028e0647 */
[----:B------:R0:W-:Y:S04]  /*2b3e0*/  STL [R1+0xcf8], R5 ;  /* 0x000cf80501007387 */ /* 0x0001e80000100800 */
[----:B------:R-:W2:Y:S01]  /*2b3f0*/  LDL.LU R73, [R1+0xd1c] ;  /* 0x000d1c0001497983 */ /* 0x000ea20000300800 */
[----:B------:R-:W-:Y:S01]  /*2b400*/  PRMT R92, RZ, 0x7610, R92 ;  /* 0x00007610ff5c7816 */ /* 0x000fe2000000005c */
[----:B---3--:R-:W-:Y:S01]  /*2b410*/  IMAD.X R69, R69, 0x1, R71, P3 ;  /* 0x0000000145457824 */ /* 0x008fe200018e0647 */
[----:B------:R-:W-:Y:S02]  /*2b420*/  ISETP.GT.AND P3, PT, R40, 0x5a, PT ;  /* 0x0000005a2800780c */ /* 0x000fe40003f64270 */
[----:B------:R-:W-:Y:S02]  /*2b430*/  PRMT R48, RZ, 0x7610, R48 ;  /* 0x00007610ff307816 */ /* 0x000fe40000000030 */
[----:B------:R1:W5:Y:S01]  /*2b440*/  @P4 LDG.E.U16 R92, desc[UR20][R4.64] ;  /* 0x00000014045c4981 */ /* 0x000362000c1e1500 */
[----:B------:R-:W-:-:S02]  /*2b450*/  IADD3 R70, P5, PT, R70, R72, RZ ;  /* 0x0000004846467210 */ /* 0x000fc40007fbe0ff */
[----:B------:R-:W-:Y:S01]  /*2b460*/  ISETP.GT.AND P4, PT, R40, 0x5b, PT ;  /* 0x0000005b2800780c */ /* 0x000fe20003f84270 */
[----:B-1----:R-:W-:Y:S02]  /*2b470*/  @P1 IMAD.MOV.U32 R4, RZ, RZ, R0 ;  /* 0x000000ffff041224 */ /* 0x002fe400078e0000 */
[----:B0-----:R-:W-:Y:S02]  /*2b480*/  @P1 IMAD.MOV.U32 R5, RZ, RZ, R69 ;  /* 0x000000ffff051224 */ /* 0x001fe400078e0045 */
[----:B------:R-:W-:-:S03]  /*2b490*/  IMAD.X R74, R74, 0x1, R71, P5 ;  /* 0x000000014a4a7824 */ /* 0x000fc600028e0647 */
[----:B------:R0:W5:Y:S01]  /*2b4a0*/  @P1 LDG.E.U16 R48, desc[UR20][R4.64] ;  /* 0x0000001404301981 */ /* 0x000162000c1e1500 */
[----:B------:R-:W-:Y:S02]  /*2b4b0*/  IADD3 R67, P1, PT, R67, R72, RZ ;  /* 0x0000004843437210 */ /* 0x000fe40007f3e0ff */
[----:B------:R-:W-:Y:S01]  /*2b4c0*/  PRMT R91, RZ, 0x7610, R91 ;  /* 0x00007610ff5b7816 */ /* 0x000fe2000000005b */
[----:B------:R1:W-:Y:S02]  /*2b4d0*/  STL [R1+0xd00], R69 ;  /* 0x000d004501007387 */ /* 0x0003e40000100800 */
[----:B------:R-:W-:Y:S02]  /*2b4e0*/  IMAD.X R68, R68, 0x1, R71, P1 ;  /* 0x0000000144447824 */ /* 0x000fe400008e0647 */
[----:B0-----:R-:W-:Y:S02]  /*2b4f0*/  @P3 IMAD.MOV.U32 R4, RZ, RZ, R70 ;  /* 0x000000ffff043224 */ /* 0x001fe400078e0046 */
[----:B------:R-:W-:Y:S01]  /*2b500*/  @P3 IMAD.MOV.U32 R5, RZ, RZ, R74 ;  /* 0x000000ffff053224 */ /* 0x000fe200078e004a */
[----:B-1----:R-:W3:Y:S01]  /*2b510*/  LDL.LU R69, [R1+0xd20] ;  /* 0x000d200001457983 */ /* 0x002ee20000300800 */
[----:B------:R-:W-:-:S03]  /*2b520*/  PRMT R49, RZ, 0x7610, R49 ;  /* 0x00007610ff317816 */ /* 0x000fc60000000031 */
[----:B------:R0:W-:Y:S04]  /*2b530*/  STL [R1+0xd0c], R70 ;  /* 0x000d0c4601007387 */ /* 0x0001e80000100800 */
[----:B------:R-:W4:Y:S04]  /*2b540*/  LDL.LU R0, [R1+0xd24] ;  /* 0x000d240001007983 */ /* 0x000f280000300800 */
[----:B------:R-:W-:Y:S04]  /*2b550*/  STL [R1+0xd14], R67 ;  /* 0x000d144301007387 */ /* 0x000fe80000100800 */
[----:B------:R1:W-:Y:S04]  /*2b560*/  STL [R1+0xd08], R74 ;  /* 0x000d084a01007387 */ /* 0x0003e80000100800 */
[----:B------:R1:W5:Y:S04]  /*2b570*/  @P3 LDG.E.U16 R91, desc[UR20][R4.64] ;  /* 0x00000014045b3981 */ /* 0x000368000c1e1500 */
[----:B0-----:R-:W3:Y:S04]  /*2b580*/  LDL.LU R70, [R1+0xd2c] ;  /* 0x000d2c0001467983 */ /* 0x001ee80000300800 */
[----:B------:R0:W-:Y:S01]  /*2b590*/  STL [R1+0xd10], R68 ;  /* 0x000d104401007387 */ /* 0x0001e20000100800 */
[----:B-1----:R-:W-:-:S02]  /*2b5a0*/  @P4 IMAD.MOV.U32 R4, RZ, RZ, R67 ;  /* 0x000000ffff044224 */ /* 0x002fc400078e0043 */
[----:B------:R-:W-:Y:S01]  /*2b5b0*/  @P4 IMAD.MOV.U32 R5, RZ, RZ, R68 ;  /* 0x000000ffff054224 */ /* 0x000fe200078e0044 */
[----:B------:R-:W3:Y:S04]  /*2b5c0*/  LDL.LU R74, [R1+0xd28] ;  /* 0x000d2800014a7983 */ /* 0x000ee80000300800 */
[----:B------:R1:W5:Y:S01]  /*2b5d0*/  @P4 LDG.E.U16 R49, desc[UR20][R4.64] ;  /* 0x0000001404314981 */ /* 0x000362000c1e1500 */
[----:B--2---:R-:W-:-:S05]  /*2b5e0*/  IADD3 R73, P5, PT, R73, R72, RZ ;  /* 0x0000004849497210 */ /* 0x004fca0007fbe0ff */
[----:B------:R2:W-:Y:S04]  /*2b5f0*/  STL [R1+0xd1c], R73 ;  /* 0x000d1c4901007387 */ /* 0x0005e80000100800 */
[----:B0-----:R-:W2:Y:S04]  /*2b600*/  LDL.LU R68, [R1+0xd30] ;  /* 0x000d300001447983 */ /* 0x001ea80000300800 */
[----:B------:R-:W2:Y:S04]  /*2b610*/  LDL.LU R67, [R1+0xd34] ;  /* 0x000d340001437983 */ /* 0x000ea80000300800 */
[----:B------:R-:W2:Y:S01]  /*2b620*/  LDL.LU R5, [R1+0xd18] ;  /* 0x000d180001057983 */ /* 0x000ea20000300800 */
[----:B------:R-:W-:-:S13]  /*2b630*/  ISETP.GT.AND P1, PT, R40, 0x5c, PT ;  /* 0x0000005c2800780c */ /* 0x000fda0003f24270 */
[----:B-1----:R-:W-:Y:S01]  /*2b640*/  @P1 IMAD.MOV.U32 R4, RZ, RZ, R73 ;  /* 0x000000ffff041224 */ /* 0x002fe200078e0049 */
[----:B----4-:R-:W-:-:S05]  /*2b650*/  IADD3 R0, P4, PT, R0, R72, RZ ;  /* 0x0000004800007210 */ /* 0x010fca0007f9e0ff */
[----:B------:R-:W-:Y:S01]  /*2b660*/  STL [R1+0xd24], R0 ;  /* 0x000d240001007387 */ /* 0x000fe20000100800 */
[----:B--2---:R-:W-:-:S05]  /*2b670*/  IMAD.X R5, R5, 0x1, R71, P5 ;  /* 0x0000000105057824 */ /* 0x004fca00028e0647 */
[----:B------:R0:W-:Y:S04]  /*2b680*/  STL [R1+0xd18], R5 ;  /* 0x000d180501007387 */ /* 0x0001e80000100800 */
[----:B------:R-:W2:Y:S01]  /*2b690*/  LDL.LU R73, [R1+0xd3c] ;  /* 0x000d3c0001497983 */ /* 0x000ea20000300800 */
[C---:B------:R-:W-:Y:S02]  /*2b6a0*/  ISETP.GT.AND P3, PT, R40.reuse, 0x5d, PT ;  /* 0x0000005d2800780c */ /* 0x040fe40003f64270 */
[----:B------:R-:W-:Y:S01]  /*2b6b0*/  PRMT R90, RZ, 0x7610, R90 ;  /* 0x00007610ff5a7816 */ /* 0x000fe2000000005a */
[----:B---3--:R-:W-:Y:S01]  /*2b6c0*/  IMAD.X R69, R69, 0x1, R71, P4 ;  /* 0x0000000145457824 */ /* 0x008fe200020e0647 */
[----:B------:R-:W-:Y:S02]  /*2b6d0*/  ISETP.GT.AND P4, PT, R40, 0x5e, PT ;  /* 0x0000005e2800780c */ /* 0x000fe40003f84270 */
[----:B------:R-:W-:-:S02]  /*2b6e0*/  PRMT R50, RZ, 0x7610, R50 ;  /* 0x00007610ff327816 */ /* 0x000fc40000000032 */
[----:B------:R1:W5:Y:S01]  /*2b6f0*/  @P1 LDG.E.U16 R90, desc[UR20][R4.64] ;  /* 0x00000014045a1981 */ /* 0x000362000c1e1500 */
[----:B------:R-:W-:Y:S02]  /*2b700*/  IADD3 R70, P5, PT, R70, R72, RZ ;  /* 0x0000004846467210 */ /* 0x000fe40007fbe0ff */
[----:B------:R-:W-:Y:S02]  /*2b710*/  ISETP.GT.AND P1, PT, R40, 0x5f, PT ;  /* 0x0000005f2800780c */ /* 0x000fe40003f24270 */
        /* <DEDUP_REMOVED lines=270> */
[----:B------:R-:W-:Y:S04]  /*2c800*/  STL [R1+0xdec], R70 ;  /* 0x000dec4601007387 */ /* 0x000fe80000100800 */
[----:B------:R-:W4:Y:S04]  /*2c810*/  LDL.LU R0, [R1+0xe04] ;  /* 0x000e040001007983 */ /* 0x000f280000300800 */
[----:B------:R-:W-:Y:S04]  /*2c820*/  STL [R1+0xdf4], R67 ;  /* 0x000df44301007387 */ /* 0x000fe80000100800 */
[----:B------:R0:W-:Y:S04]  /*2c830*/  STL [R1+0xde8], R74 ;  /* 0x000de84a01007387 */ /* 0x0001e80000100800 */
[----:B------:R1:W5:Y:S04]  /*2c840*/  @P4 LDG.E.U16 R63, desc[UR20][R4.64] ;  /* 0x00000014043f4981 */ /* 0x000368000c1e1500 */
[----:B0-----:R-:W3:Y:S01]  /*2c850*/  LDL.LU R74, [R1+0xe0c] ;  /* 0x000e0c00014a7983 */ /* 0x001ee20000300800 */
[----:B-1----:R-:W-:-:S03]  /*2c860*/  @P1 IMAD.MOV.U32 R4, RZ, RZ, R67 ;  /* 0x000000ffff041224 */ /* 0x002fc600078e0043 */
[----:B------:R0:W-:Y:S01]  /*2c870*/  STL [R1+0xdf0], R68 ;  /* 0x000df04401007387 */ /* 0x0001e20000100800 */
[----:B------:R-:W-:-:S03]  /*2c880*/  @P1 IMAD.MOV.U32 R5, RZ, RZ, R68 ;  /* 0x000000ffff051224 */ /* 0x000fc600078e0044 */
[----:B------:R-:W3:Y:S04]  /*2c890*/  LDL.LU R70, [R1+0xe10] ;  /* 0x000e100001467983 */ /* 0x000ee80000300800 */
[----:B------:R1:W5:Y:S01]  /*2c8a0*/  @P1 LDG.E.U16 R77, desc[UR20][R4.64] ;  /* 0x00000014044d1981 */ /* 0x000362000c1e1500 */
[----:B--2---:R-:W-:-:S05]  /*2c8b0*/  IADD3 R73, P5, PT, R73, R72, RZ ;  /* 0x0000004849497210 */ /* 0x004fca0007fbe0ff */
[----:B------:R2:W-:Y:S04]  /*2c8c0*/  STL [R1+0xdfc], R73 ;  /* 0x000dfc4901007387 */ /* 0x0005e80000100800 */
[----:B0-----:R-:W2:Y:S04]  /*2c8d0*/  LDL.LU R68, [R1+0xe14] ;  /* 0x000e140001447983 */ /* 0x001ea80000300800 */
[----:B------:R-:W2:Y:S04]  /*2c8e0*/  LDL.LU R67, [R1+0xe1c] ;  /* 0x000e1c0001437983 */ /* 0x000ea80000300800 */
[----:B------:R-:W2:Y:S01]  /*2c8f0*/  LDL.LU R5, [R1+0xdf8] ;  /* 0x000df80001057983 */ /* 0x000ea20000300800 */
[----:B------:R-:W-:-:S02]  /*2c900*/  ISETP.GT.AND P3, PT, R40, 0x78, PT ;  /* 0x000000782800780c */ /* 0x000fc40003f64270 */
[----:B------:R-:W-:Y:S02]  /*2c910*/  ISETP.GT.AND P4, PT, R40, 0x79, PT ;  /* 0x000000792800780c */ /* 0x000fe40003f84270 */
[----:B------:R-:W-:Y:S02]  /*2c920*/  PRMT R64, RZ, 0x7610, R64 ;  /* 0x00007610ff407816 */ /* 0x000fe40000000040 */
[----:B------:R-:W-:-:S07]  /*2c930*/  PRMT R76, RZ, 0x7610, R76 ;  /* 0x00007610ff4c7816 */ /* 0x000fce000000004c */
[----:B-1----:R-:W-:Y:S01]  /*2c940*/  @P3 IMAD.MOV.U32 R4, RZ, RZ, R73 ;  /* 0x000000ffff043224 */ /* 0x002fe200078e0049 */
[----:B----4-:R-:W-:-:S05]  /*2c950*/  IADD3 R0, P1, PT, R0, R72, RZ ;  /* 0x0000004800007210 */ /* 0x010fca0007f3e0ff */
[--C-:B---3--:R-:W-:Y:S01]  /*2c960*/  IMAD.X R69, R69, 0x1, R71.reuse, P1 ;  /* 0x0000000145457824 */ /* 0x108fe200008e0647 */
[----:B------:R-:W-:Y:S01]  /*2c970*/  STL [R1+0xe04], R0 ;  /* 0x000e040001007387 */ /* 0x000fe20000100800 */
[----:B--2---:R-:W-:Y:S01]  /*2c980*/  IMAD.X R5, R5, 0x1, R71, P5 ;  /* 0x0000000105057824 */ /* 0x004fe200028e0647 */
[----:B------:R-:W-:-:S04]  /*2c990*/  IADD3 R74, P5, PT, R74, R72, RZ ;  /* 0x000000484a4a7210 */ /* 0x000fc80007fbe0ff */
[----:B------:R0:W-:Y:S04]  /*2c9a0*/  STL [R1+0xdf8], R5 ;  /* 0x000df80501007387 */ /* 0x0001e80000100800 */
[----:B------:R1:W5:Y:S04]  /*2c9b0*/  @P3 LDG.E.U16 R64, desc[UR20][R4.64] ;  /* 0x0000001404403981 */ /* 0x000368000c1e1500 */
[----:B------:R2:W-:Y:S04]  /*2c9c0*/  STL [R1+0xe00], R69 ;  /* 0x000e004501007387 */ /* 0x0005e80000100800 */
[----:B------:R-:W3:Y:S01]  /*2c9d0*/  LDL.LU R73, [R1+0xe24] ;  /* 0x000e240001497983 */ /* 0x000ee20000300800 */
[----:B-1----:R-:W-:-:S02]  /*2c9e0*/  @P4 IMAD.MOV.U32 R4, RZ, RZ, R0 ;  /* 0x000000ffff044224 */ /* 0x002fc400078e0000 */
[----:B0-----:R-:W-:Y:S02]  /*2c9f0*/  @P4 IMAD.MOV.U32 R5, RZ, RZ, R69 ;  /* 0x000000ffff054224 */ /* 0x001fe400078e0045 */
[----:B--2---:R-:W2:Y:S04]  /*2ca00*/  LDL.LU R69, [R1+0xe2c] ;  /* 0x000e2c0001457983 */ /* 0x004ea80000300800 */
[----:B------:R0:W-:Y:S04]  /*2ca10*/  STL [R1+0xe0c], R74 ;  /* 0x000e0c4a01007387 */ /* 0x0001e80000100800 */
[----:B------:R1:W5:Y:S04]  /*2ca20*/  @P4 LDG.E.U16 R76, desc[UR20][R4.64] ;  /* 0x00000014044c4981 */ /* 0x000368000c1e1500 */
[----:B------:R-:W4:Y:S01]  /*2ca30*/  LDL.LU R0, [R1+0xe34] ;  /* 0x000e340001007983 */ /* 0x000f220000300800 */
[----:B-1----:R-:W-:-:S03]  /*2ca40*/  IMAD.MOV.U32 R5, RZ, RZ, R74 ;  /* 0x000000ffff057224 */ /* 0x002fc600078e004a */
[----:B0-----:R-:W2:Y:S04]  /*2ca50*/  LDL.LU R74, [R1+0x12e8] ;  /* 0x0012e800014a7983 */ /* 0x001ea80000300800 */
[----:B------:R-:W2:Y:S01]  /*2ca60*/  LDL.LU R4, [R1+0xe08] ;  /* 0x000e080001047983 */ /* 0x000ea20000300800 */
[----:B------:R-:W-:Y:S02]  /*2ca70*/  ISETP.GT.AND P1, PT, R40, 0x7a, PT ;  /* 0x0000007a2800780c */ /* 0x000fe40003f24270 */
[----:B------:R-:W-:Y:S02]  /*2ca80*/  IADD3 R68, P4, PT, R68, R72, RZ ;  /* 0x0000004844447210 */ /* 0x000fe40007f9e0ff */
[----:B------:R-:W-:-:S03]  /*2ca90*/  ISETP.GT.AND P3, PT, R40, 0x7b, PT ;  /* 0x0000007b2800780c */ /* 0x000fc60003f64270 */
[----:B------:R-:W-:Y:S01]  /*2caa0*/  STL [R1+0xe14], R68 ;  /* 0x000e144401007387 */ /* 0x000fe20000100800 */
[----:B------:R-:W-:Y:S01]  /*2cab0*/  PRMT R65, RZ, 0x7610, R65 ;  /* 0x00007610ff417816 */ /* 0x000fe20000000041 */
[----:B------:R-:W-:Y:S01]  /*2cac0*/  IMAD.X R70, R70, 0x1, R71, P4 ;  /* 0x0000000146467824 */ /* 0x000fe200020e0647 */
[----:B------:R-:W-:Y:S02]  /*2cad0*/  PRMT R75, RZ, 0x7610, R75 ;  /* 0x00007610ff4b7816 */ /* 0x000fe4000000004b */
[----:B------:R-:W-:Y:S01]  /*2cae0*/  IADD3 R67, P4, PT, R67, R72, RZ ;  /* 0x0000004843437210 */ /* 0x000fe20007f9e0ff */
[----:B--2---:R-:W-:-:S05]  /*2caf0*/  IMAD.X R4, R4, 0x1, R71, P5 ;  /* 0x0000000104047824 */ /* 0x004fca00028e0647 */
[-C--:B------:R-:W-:Y:S01]  /*2cb00*/  @P1 LOP3.LUT R5, R5, R4.reuse, RZ, 0x3c, !PT ;  /* 0x0000000405051212 */ /* 0x080fe200078e3cff */
[----:B------:R0:W-:Y:S03]  /*2cb10*/  STL [R1+0xe08], R4 ;  /* 0x000e080401007387 */ /* 0x0001e60000100800 */
[----:B0-----:R-:W-:-:S04]  /*2cb20*/  @P1 LOP3.LUT R4, R5, R4, RZ, 0x3c, !PT ;  /* 0x0000000405041212 */ /* 0x001fc800078e3cff */
[----:B------:R-:W-:Y:S01]  /*2cb30*/  @P1 LOP3.LUT R5, R5, R4, RZ, 0x3c, !PT ;  /* 0x0000000405051212 */ /* 0x000fe200078e3cff */
[----:B------:R0:W-:Y:S04]  /*2cb40*/  STL [R1+0xe10], R70 ;  /* 0x000e104601007387 */ /* 0x0001e80000100800 */
[----:B------:R1:W5:Y:S04]  /*2cb50*/  @P1 LDG.E.U16 R65, desc[UR20][R4.64] ;  /* 0x0000001404411981 */ /* 0x000368000c1e1500 */
[----:B------:R2:W-:Y:S01]  /*2cb60*/  STL [R1+0xe1c], R67 ;  /* 0x000e1c4301007387 */ /* 0x0005e20000100800 */
[----:B-1----:R-:W-:-:S02]  /*2cb70*/  @P3 IMAD.MOV.U32 R4, RZ, RZ, R68 ;  /* 0x000000ffff043224 */ /* 0x002fc400078e0044 */
[----:B------:R-:W-:Y:S02]  /*2cb80*/  @P3 IMAD.MOV.U32 R5, RZ, RZ, R70 ;  /* 0x000000ffff053224 */ /* 0x000fe400078e0046 */
[----:B0-----:R-:W3:Y:S04]  /*2cb90*/  LDL.LU R70, [R1+0xe28] ;  /* 0x000e280001467983 */ /* 0x001ee80000300800 */
[----:B------:R0:W5:Y:S04]  /*2cba0*/  @P3 LDG.E.U16 R75, desc[UR20][R4.64] ;  /* 0x00000014044b3981 */ /* 0x000168000c1e1500 */
[----:B------:R-:W3:Y:S01]  /*2cbb0*/  LDL.LU R68, [R1+0xe30] ;  /* 0x000e300001447983 */ /* 0x000ee20000300800 */
[----:B0-----:R-:W-:-:S03]  /*2cbc0*/  IMAD.MOV.U32 R5, RZ, RZ, R67 ;  /* 0x000000ffff057224 */ /* 0x001fc600078e0043 */
[----:B--2---:R-:W2:Y:S04]  /*2cbd0*/  LDL.LU R67, [R1+0x12e4] ;  /* 0x0012e40001437983 */ /* 0x004ea80000300800 */
[----:B------:R-:W2:Y:S01]  /*2cbe0*/  LDL.LU R4, [R1+0xe18] ;  /* 0x000e180001047983 */ /* 0x000ea20000300800 */
[----:B------:R-:W-:Y:S02]  /*2cbf0*/  ISETP.GT.AND P5, PT, R40, 0x7c, PT ;  /* 0x0000007c2800780c */ /* 0x000fe40003fa4270 */
[----:B------:R-:W-:Y:S01]  /*2cc00*/  PRMT R66, RZ, 0x7610, R66 ;  /* 0x00007610ff427816 */ /* 0x000fe20000000042 */
[----:B--2---:R-:W-:-:S10]  /*2cc10*/  IMAD.X R4, R4, 0x1, R71, P4 ;  /* 0x0000000104047824 */ /* 0x004fd400020e0647 */
[----:B------:R-:W-:Y:S01]  /*2cc20*/  @P5 LOP3.LUT R5, R5, R4, RZ, 0x3c, !PT ;  /* 0x0000000405055212 */ /* 0x000fe200078e3cff */
[----:B------:R0:W-:Y:S01]  /*2cc30*/  STL [R1+0xe18], R4 ;  /* 0x000e180401007387 */ /* 0x0001e20000100800 */
[----:B---3--:R-:W-:Y:S02]  /*2cc40*/  IADD3 R73, P4, PT, R73, R72, RZ ;  /* 0x0000004849497210 */ /* 0x008fe40007f9e0ff */
[----:B0-----:R-:W-:-:S04]  /*2cc50*/  @P5 LOP3.LUT R4, R5, R4, RZ, 0x3c, !PT ;  /* 0x0000000405045212 */ /* 0x001fc800078e3cff */
[----:B------:R-:W-:Y:S01]  /*2cc60*/  @P5 LOP3.LUT R5, R5, R4, RZ, 0x3c, !PT ;  /* 0x0000000405055212 */ /* 0x000fe200078e3cff */
[----:B------:R0:W-:Y:S04]  /*2cc70*/  STL [R1+0xe24], R73 ;  /* 0x000e244901007387 */ /* 0x0001e80000100800 */
[----:B------:R1:W5:Y:S02]  /*2cc80*/  @P5 LDG.E.U16 R66, desc[UR20][R4.64] ;  /* 0x0000001404425981 */ /* 0x000364000c1e1500 */
[----:B-1----:R-:W-:Y:S02]  /*2cc90*/  IMAD.MOV.U32 R5, RZ, RZ, R73 ;  /* 0x000000ffff057224 */ /* 0x002fe400078e0049 */
[----:B0-----:R-:W2:Y:S04]  /*2cca0*/  LDL.LU R73, [R1+0x12e0] ;  /* 0x0012e00001497983 */ /* 0x001ea80000300800 */
[----:B------:R-:W3:Y:S01]  /*2ccb0*/  LDL.LU R4, [R1+0xe20] ;  /* 0x000e200001047983 */ /* 0x000ee20000300800 */
[----:B------:R-:W-:-:S02]  /*2ccc0*/  ISETP.GT.AND P3, PT, R40, 0x7d, PT ;  /* 0x0000007d2800780c */ /* 0x000fc40003f64270 */
[----:B------:R-:W-:Y:S02]  /*2ccd0*/  IADD3 R69, P6, PT, R69, R72, RZ ;  /* 0x0000004845457210 */ /* 0x000fe40007fde0ff */
[----:B------:R-:W-:-:S03]  /*2cce0*/  ISETP.GT.AND P1, PT, R40, 0x7e, PT ;  /* 0x0000007e2800780c */ /* 0x000fc60003f24270 */
[----:B------:R-:W-:Y:S01]  /*2ccf0*/  STL [R1+0xe2c], R69 ;  /* 0x000e2c4501007387 */ /* 0x000fe20000100800 */
[----:B------:R-:W-:Y:S02]  /*2cd00*/  ISETP.GT.AND P5, PT, R40, 0x7f, PT ;  /* 0x0000007f2800780c */ /* 0x000fe40003fa4270 */
[----:B------:R-:W-:Y:S01]  /*2cd10*/  PRMT R74, RZ, 0x7610, R74 ;  /* 0x00007610ff4a7816 */ /* 0x000fe2000000004a */
[----:B------:R-:W-:Y:S01]  /*2cd20*/  IMAD.X R70, R70, 0x1, R71, P6 ;  /* 0x0000000146467824 */ /* 0x000fe200030e0647 */
[----:B------:R-:W-:Y:S01]  /*2cd30*/  PRMT R67, RZ, 0x7610, R67 ;  /* 0x00007610ff437816 */ /* 0x000fe20000000043 */
[----:B------:R-:W-:Y:S01]  /*2cd40*/  USHF.L.U32 UR4, UR4, 0x1f, URZ ;  /* 0x0000001f04047899 */ /* 0x000fe200080006ff */
[----:B---3--:R-:W-:-:S05]  /*2cd50*/  IMAD.X R4, R4, 0x1, R71, P4 ;  /* 0x0000000104047824 */ /* 0x008fca00020e0647 */
[----:B------:R-:W-:Y:S01]  /*2cd60*/  @P3 LOP3.LUT R5, R5, R4, RZ, 0x3c, !PT ;  /* 0x0000000405053212 */ /* 0x000fe200078e3cff */
[----:B------:R0:W-:Y:S01]  /*2cd70*/  STL [R1+0xe20], R4 ;  /* 0x000e200401007387 */ /* 0x0001e20000100800 */
[----:B----4-:R-:W-:Y:S02]  /*2cd80*/  IADD3 R0, P4, PT, R0, R72, RZ ;  /* 0x0000004800007210 */ /* 0x010fe40007f9e0ff */
[----:B0-----:R-:W-:-:S04]  /*2cd90*/  @P3 LOP3.LUT R4, R5, R4, RZ, 0x3c, !PT ;  /* 0x0000000405043212 */ /* 0x001fc800078e3cff */
[----:B------:R-:W-:Y:S01]  /*2cda0*/  @P3 LOP3.LUT R5, R5, R4, RZ, 0x3c, !PT ;  /* 0x0000000405053212 */ /* 0x000fe200078e3cff */
[----:B------:R-:W-:Y:S01]  /*2cdb0*/  IMAD.X R68, R68, 0x1, R71, P4 ;  /* 0x0000000144447824 */ /* 0x000fe200020e0647 */
[----:B------:R-:W-:Y:S04]  /*2cdc0*/  STL [R1+0xe34], R0 ;  /* 0x000e340001007387 */ /* 0x000fe80000100800 */
[----:B------:R0:W5:Y:S04]  /*2cdd0*/  @P3 LDG.E.U16 R74, desc[UR20][R4.64] ;  /* 0x00000014044a3981 */ /* 0x000168000c1e1500 */
[----:B------:R1:W-:Y:S01]  /*2cde0*/  STL [R1+0xe28], R70 ;  /* 0x000e284601007387 */ /* 0x0003e20000100800 */
[----:B0-----:R-:W-:-:S02]  /*2cdf0*/  @P1 IMAD.MOV.U32 R4, RZ, RZ, R69 ;  /* 0x000000ffff041224 */ /* 0x001fc400078e0045 */
[----:B------:R-:W-:Y:S02]  /*2ce00*/  @P1 IMAD.MOV.U32 R5, RZ, RZ, R70 ;  /* 0x000000ffff051224 */ /* 0x000fe400078e0046 */
[----:B-1----:R-:W5:Y:S04]  /*2ce10*/  LDL.LU R70, [R1+0x12dc] ;  /* 0x0012dc0001467983 */ /* 0x002f680000300800 */
[----:B------:R-:W5:Y:S04]  /*2ce20*/  LDL.LU R69, [R1+0x12d8] ;  /* 0x0012d80001457983 */ /* 0x000f680000300800 */
[----:B------:R0:W5:Y:S04]  /*2ce30*/  @P1 LDG.E.U16 R67, desc[UR20][R4.64] ;  /* 0x0000001404431981 */ /* 0x000168000c1e1500 */
[----:B------:R1:W-:Y:S01]  /*2ce40*/  STL [R1+0xe30], R68 ;  /* 0x000e304401007387 */ /* 0x0003e20000100800 */
[----:B0-----:R-:W-:-:S02]  /*2ce50*/  @P5 IMAD.MOV.U32 R5, RZ, RZ, R68 ;  /* 0x000000ffff055224 */ /* 0x001fc400078e0044 */
[----:B------:R-:W-:Y:S01]  /*2ce60*/  @P5 IMAD.MOV.U32 R4, RZ, RZ, R0 ;  /* 0x000000ffff045224 */ /* 0x000fe200078e0000 */
[----:B-1----:R-:W5:Y:S04]  /*2ce70*/  LDL.LU R68, [R1+0x12d4] ;  /* 0x0012d40001447983 */ /* 0x002f680000300800 */
[----:B------:R-:W5:Y:S01]  /*2ce80*/  LDL.LU R0, [R1+0x12d0] ;  /* 0x0012d00001007983 */ /* 0x000f620000300800 */
[----:B--2---:R-:W-:-:S06]  /*2ce90*/  PRMT R73, RZ, 0x7610, R73 ;  /* 0x00007610ff497816 */ /* 0x004fcc0000000049 */
[----:B------:R0:W5:Y:S02]  /*2cea0*/  @P5 LDG.E.U16 R73, desc[UR20][R4.64] ;  /* 0x0000001404495981 */ /* 0x000164000c1e1500 */
[----:B0-----:R-:W0:Y:S02]  /*2ceb0*/  S2R R5, SR_TID.X ;  /* 0x0000000000057919 */ /* 0x001e240000002100 */
[----:B0-----:R-:W-:Y:S01]  /*2cec0*/  LOP3.LUT R4, R5, 0x7f, RZ, 0xc0, !PT ;  /* 0x0000007f05047812 */ /* 0x001fe200078ec0ff */
[----:B------:R-:W-:-:S04]  /*2ced0*/  IMAD.U32 R5, RZ, RZ, UR4 ;  /* 0x00000004ff057e24 */ /* 0x000fc8000f8e00ff */
[----:B------:R-:W0:Y:S01]  /*2cee0*/  SYNCS.PHASECHK.TRANS64.TRYWAIT P3, [UR6], R5 ;  /* 0x00000005ff0075a7 */ /* 0x000e220008061106 */
[----:B------:R-:W-:Y:S02]  /*2cef0*/  ISETP.GE.AND P1, PT, R4, R40, PT ;  /* 0x000000280400720c */ /* 0x000fe40003f26270 */
[----:B------:R-:W-:Y:S01]  /*2cf00*/  PRMT R4, R41, 0x5410, R42 ;  /* 0x0000541029047816 */ /* 0x000fe2000000002a */
[----:B0-----:R-:W-:Y:S10]  /*2cf10*/  @!P3 BRA `(.L_x_9) ;  /* 0x000001a00008b947 */ /* 0x001ff40003800000 */
.L_x_17:
[----:B------:R-:W2:Y:S04]  /*2cf20*/  LDL.LU R42, [R1+0x84] ;  /* 0x00008400012a7983 */ /* 0x000ea80000300800 */
[----:B------:R-:W3:Y:S04]  /*2cf30*/  LDL.LU R41, [R1+0x78] ;  /* 0x0000780001297983 */ /* 0x000ee80000300800 */
[----:B------:R-:W3:Y:S04]  /*2cf40*/  LDL.LU R40, [R1+0x7c] ;  /* 0x00007c0001287983 */ /* 0x000ee80000300800 */
[----:B-----5:R0:W-:Y:S04]  /*2cf50*/  STL [R1+0x1590], R63 ;  /* 0x0015903f01007387 */ /* 0x0201e80000100800 */
[----:B0-----:R-:W2:Y:S04]  /*2cf60*/  LDL.LU R63, [R1+0x80] ;  /* 0x00008000013f7983 */ /* 0x001ea80000300800 */
[----:B------:R0:W-:Y:S04]  /*2cf70*/  STL [R1+0x158c], R77 ;  /* 0x00158c4d01007387 */ /* 0x0001e80000100800 */
[----:B0-----:R-:W4:Y:S04]  /*2cf80*/  LDL.LU R77, [R1+0x8c] ;  /* 0x00008c00014d7983 */ /* 0x001f280000300800 */
        /* <DEDUP_REMOVED lines=21> */
[----:B0-----:R-:W4:Y:S01]  /*2d0e0*/  LDL.LU R69, [R1+0xb0] ;  /* 0x0000b00001457983 */ /* 0x001f220000300800 */
[----:B------:R-:W-:-:S02]  /*2d0f0*/  PRMT R15, R15, 0x5410, R28 ;  /* 0x000054100f0f7816 */ /* 0x000fc4000000001c */
[----:B------:R-:W-:Y:S01]  /*2d100*/  PRMT R13, R13, 0x5410, R30 ;  /* 0x000054100d0d7816 */ /* 0x000fe2000000001e */
[----:B------:R-:W-:Y:S01]  /*2d110*/  STL [R1+0x1354], R68 ;  /* 0x0013544401007387 */ /* 0x000fe20000100800 */
[----:B------:R-:W-:Y:S02]  /*2d120*/  PRMT R16, R16, 0x5410, R27 ;  /* 0x0000541010107816 */ /* 0x000fe4000000001b */
[----:B------:R-:W-:Y:S01]  /*2d130*/  PRMT R12, R12, 0x5410, R31 ;  /* 0x000054100c0c7816 */ /* 0x000fe2000000001f */
[----:B------:R-:W-:Y:S01]  /*2d140*/  STL [R1+0x13c4], R68 ;  /* 0x0013c44401007387 */ /* 0x000fe20000100800 */
[----:B------:R-:W-:Y:S02]  /*2d150*/  PRMT R11, R32, 0x5410, R11 ;  /* 0x00005410200b7816 */ /* 0x000fe4000000000b */
[----:B------:R-:W-:Y:S01]  /*2d160*/  PRMT R17, R17, 0x5410, R26 ;  /* 0x0000541011117816 */ /* 0x000fe2000000001a */
[----:B------:R-:W-:Y:S01]  /*2d170*/  STL [R1+0x13c8], R68 ;  /* 0x0013c84401007387 */ /* 0x000fe20000100800 */
        /* <DEDUP_REMOVED lines=15> */
[----:B------:R-:W-:-:S03]  /*2d270*/  PRMT R21, R21, 0x5410, R22 ;  /* 0x0000541015157816 */ /* 0x000fc60000000016 */
        /* <DEDUP_REMOVED lines=21> */
[----:B---3--:R-:W-:-:S03]  /*2d3d0*/  PRMT R29, R40, 0x5410, R41 ;  /* 0x00005410281d7816 */ /* 0x008fc60000000029 */
[----:B------:R-:W-:Y:S04]  /*2d3e0*/  STL [R1+0x150c], R68 ;  /* 0x00150c4401007387 */ /* 0x000fe80000100800 */
[----:B------:R-:W-:Y:S04]  /*2d3f0*/  STL [R1+0x1518], R68 ;  /* 0x0015184401007387 */ /* 0x000fe80000100800 */
[----:B------:R-:W-:Y:S04]  /*2d400*/  STL [R1+0x1524], R68 ;  /* 0x0015244401007387 */ /* 0x000fe80000100800 */
[----:B------:R-:W-:Y:S01]  /*2d410*/  STL [R1+0x1530], R68 ;  /* 0x0015304401007387 */ /* 0x000fe20000100800 */
[----:B--2---:R-:W-:-:S03]  /*2d420*/  PRMT R28, R42, 0x5410, R63 ;  /* 0x000054102a1c7816 */ /* 0x004fc6000000003f */
[----:B------:R-:W-:Y:S04]  /*2d430*/  STL [R1+0x153c], R68 ;  /* 0x00153c4401007387 */ /* 0x000fe80000100800 */
[----:B------:R-:W-:Y:S04]  /*2d440*/  STL [R1+0x1548], R68 ;  /* 0x0015484401007387 */ /* 0x000fe80000100800 */
[----:B------:R-:W-:Y:S04]  /*2d450*/  STL [R1+0x1554], R68 ;  /* 0x0015544401007387 */ /* 0x000fe80000100800 */
[----:B------:R-:W-:Y:S04]  /*2d460*/  STL [R1+0x12e0], R72 ;  /* 0x0012e04801007387 */ /* 0x000fe80000100800 */
[----:B------:R-:W-:Y:S04]  /*2d470*/  STL [R1+0x1358], R72 ;  /* 0x0013584801007387 */ /* 0x000fe80000100800 */
[----:B------:R-:W-:Y:S04]  /*2d480*/  STL [R1+0x135c], R72 ;  /* 0x00135c4801007387 */ /* 0x000fe80000100800 */
[----:B------:R-:W-:Y:S01]  /*2d490*/  STL [R1+0x1368], R72 ;  /* 0x0013684801007387 */ /* 0x000fe20000100800 */
[----:B----4-:R-:W-:-:S03]  /*2d4a0*/  PRMT R27, R77, 0x5410, R64 ;  /* 0x000054104d1b7816 */ /* 0x010fc60000000040 */
[----:B------:R-:W-:Y:S04]  /*2d4b0*/  STL [R1+0x1374], R72 ;  /* 0x0013744801007387 */ /* 0x000fe80000100800 */
[----:B------:R-:W-:Y:S04]  /*2d4c0*/  STL [R1+0x1380], R72 ;  /* 0x0013804801007387 */ /* 0x000fe80000100800 */
[----:B------:R-:W-:Y:S04]  /*2d4d0*/  STL [R1+0x138c], R72 ;  /* 0x00138c4801007387 */ /* 0x000fe80000100800 */
[----:B------:R-:W-:Y:S04]  /*2d4e0*/  STL [R1+0x1398], R72 ;  /* 0x0013984801007387 */ /* 0x000fe80000100800 */
[----:B------:R-:W-:Y:S04]  /*2d4f0*/  STL [R1+0x13a4], R72 ;  /* 0x0013a44801007387 */ /* 0x000fe80000100800 */
[----:B------:R-:W-:Y:S04]  /*2d500*/  STL [R1+0x13b0], R72 ;  /* 0x0013b04801007387 */ /* 0x000fe80000100800 */
        /* <DEDUP_REMOVED lines=20> */
[----:B------:R0:W-:Y:S04]  /*2d650*/  STL [R1+0x154c], R72 ;  /* 0x00154c4801007387 */ /* 0x0001e80000100800 */
        /* <DEDUP_REMOVED lines=95> */
[----:B0-----:R-:W4:Y:S04]  /*2dc50*/  LDL.LU R72, [R1+0xc] ;  /* 0x00000c0001487983 */ /* 0x001f280000300800 */
[----:B-1----:R-:W4:Y:S04]  /*2dc60*/  LDL.LU R71, [R1+0x8] ;  /* 0x0000080001477983 */ /* 0x002f280000300800 */
[----:B--2---:R-:W2:Y:S04]  /*2dc70*/  LDL.LU R3, [R1+0x4] ;  /* 0x0000040001037983 */ /* 0x004ea80000300800 */
[----:B---3--:R-:W3:Y:S01]  /*2dc80*/  LDL.LU R0, [R1] ;  /* 0x0000000001007983 */ /* 0x008ee20000300800 */
[----:B----4-:R-:W-:-:S03]  /*2dc90*/  PRMT R30, R30, 0x5410, R63 ;  /* 0x000054101e1e7816 */ /* 0x010fc6000000003f */
[----:B------:R-:W4:Y:S01]  /*2dca0*/  LDL.LU R63, [R1+0x1590] ;  /* 0x00159000013f7983 */ /* 0x000f220000300800 */
[----:B------:R-:W-:-:S03]  /*2dcb0*/  PRMT R31, R31, 0x5410, R77 ;  /* 0x000054101f1f7816 */ /* 0x000fc6000000004d */
        /* <DEDUP_REMOVED lines=27> */
[----:B--2---:R-:W-:-:S03]  /*2de70*/  PRMT R45, R3, 0x5410, R45 ;  /* 0x00005410032d7816 */ /* 0x004fc6000000002d */
[----:B------:R-:W2:Y:S01]  /*2de80*/  LDL.LU R3, [R1+0x2c4] ;  /* 0x0002c40001037983 */ /* 0x000ea20000300800 */
[----:B---3--:R-:W-:-:S03]  /*2de90*/  PRMT R46, R0, 0x5410, R46 ;  /* 0x00005410002e7816 */ /* 0x008fc6000000002e */
[----:B------:R-:W3:Y:S01]  /*2dea0*/  LDL.LU R0, [R1+0x2d4] ;  /* 0x0002d40001007983 */ /* 0x000ee20000300800 */
        /* <DEDUP_REMOVED lines=12> */
[----:B------:R-:W-:Y:S01]  /*2df70*/  PRMT R59, R81, 0x5410, R59 ;  /* 0x00005410513b7816 */ /* 0x000fe2000000003b */
[----:B---3--:R0:W-:Y:S04]  /*2df80*/  STL [R1+0x155c], R0 ;  /* 0x00155c0001007387 */ /* 0x0081e80000100800 */
[----:B0-----:R-:W3:Y:S01]  /*2df90*/  LDL.LU R0, [R1+0x2c0] ;  /* 0x0002c00001007983 */ /* 0x001ee20000300800 */
[----:B------:R-:W-:Y:S02]  /*2dfa0*/  PRMT R60, R60, 0x5410, R80 ;  /* 0x000054103c3c7816 */ /* 0x000fe40000000050 */
[----:B------:R-:W-:Y:S02]  /*2dfb0*/  PRMT R61, R61, 0x5410, R79 ;  /* 0x000054103d3d7816 */ /* 0x000fe4000000004f */
[----:B------:R-:W-:-:S02]  /*2dfc0*/  PRMT R62, R62, 0x5410, R78 ;  /* 0x000054103e3e7816 */ /* 0x000fc4000000004e */
[----:B----4-:R-:W-:Y:S02]  /*2dfd0*/  PRMT R63, R63, 0x5410, R77 ;  /* 0x000054103f3f7816 */ /* 0x010fe4000000004d */
[----:B------:R-:W-:Y:S02]  /*2dfe0*/  PRMT R64, R64, 0x5410, R76 ;  /* 0x0000541040407816 */ /* 0x000fe4000000004c */
[----:B------:R-:W-:Y:S02]  /*2dff0*/  PRMT R65, R65, 0x5410, R75 ;  /* 0x0000541041417816 */ /* 0x000fe4000000004b */
[----:B------:R-:W-:Y:S02]  /*2e000*/  PRMT R66, R66, 0x5410, R74 ;  /* 0x0000541042427816 */ /* 0x000fe4000000004a */
[----:B------:R-:W-:-:S04]  /*2e010*/  PRMT R67, R67, 0x5410, R73 ;  /* 0x0000541043437816 */ /* 0x000fc80000000049 */
[----:B------:R0:W-:Y:S01]  /*2e020*/  STTM.x64 tmem[UR10+0x100], R4 ;  /* 0x00010004000079ed */ /* 0x0001e2000834000a */
[----:B------:R-:W1:Y:S01]  /*2e030*/  FENCE.VIEW.ASYNC.T ;  /* 0x00000000000073c6 */ /* 0x000e620000000200 */
[-C--:B------:R-:W-:Y:S02]  /*2e040*/  IADD3 R71, P3, PT, R71, R70.reuse, RZ ;  /* 0x0000004647477210 */ /* 0x080fe40007f7e0ff */
[----:B--2---:R-:W-:-:S03]  /*2e050*/  IADD3 R3, P4, PT, R3, R70, RZ ;  /* 0x0000004603037210 */ /* 0x004fc60007f9e0ff */
[----:B------:R-:W-:Y:S01]  /*2e060*/  IMAD.X R72, R72, 0x1, R69, P3 ;  /* 0x0000000148487824 */ /* 0x000fe200018e0645 */
[----:B------:R-:W-:Y:S04]  /*2e070*/  STL [R1+0x1388], R93 ;  /* 0x0013885d01007387 */ /* 0x000fe80000100800 */
[----:B------:R-:W-:Y:S04]  /*2e080*/  STL [R1+0x1390], R93 ;  /* 0x0013905d01007387 */ /* 0x000fe80000100800 */
[----:B------:R-:W-:Y:S04]  /*2e090*/  STL [R1+0x1394], R92 ;  /* 0x0013945c01007387 */ /* 0x000fe80000100800 */
[----:B------:R2:W-:Y:S01]  /*2e0a0*/  STL [R1+0x139c], R92 ;  /* 0x00139c5c01007387 */ /* 0x0005e20000100800 */
[----:B------:R-:W-:-:S03]  /*2e0b0*/  PRMT R68, RZ, 0x7610, R68 ;  /* 0x00007610ff447816 */ /* 0x000fc60000000044 */
[----:B--2---:R-:W2:Y:S01]  /*2e0c0*/  LDL.LU R92, [R1+0x2cc] ;  /* 0x0002cc00015c7983 */ /* 0x004ea20000300800 */
[----:B0-----:R-:W-:Y:S01]  /*2e0d0*/  PRMT R39, RZ, 0x7610, R39 ;  /* 0x00007610ff277816 */ /* 0x001fe20000000027 */
[----:B------:R-:W-:Y:S02]  /*2e0e0*/  @!P1 IMAD.MOV.U32 R4, RZ, RZ, R71 ;  /* 0x000000ffff049224 */ /* 0x000fe400078e0047 */
[----:B------:R-:W4:Y:S01]  /*2e0f0*/  LDL.LU R33, [R1+0x2c8] ;  /* 0x0002c80001217983 */ /* 0x000f220000300800 */
[----:B------:R-:W-:Y:S01]  /*2e100*/  @!P1 IMAD.MOV.U32 R5, RZ, RZ, R72 ;  /* 0x000000ffff059224 */ /* 0x000fe200078e0048 */
[----:B-1----:R-:W-:Y:S06]  /*2e110*/  BAR.SYNC.DEFER_BLOCKING 0x0 ;  /* 0x0000000000007b1d */ /* 0x002fec0000010000 */
[----:B------:R0:W4:Y:S02]  /*2e120*/  @!P1 LDG.E.U16 R39, desc[UR20][R4.64] ;  /* 0x0000001404279981 */ /* 0x000124000c1e1500 */
[----:B0-----:R-:W-:-:S02]  /*2e130*/  IMAD.MOV.U32 R5, RZ, RZ, R3 ;  /* 0x000000ffff057224 */ /* 0x001fc400078e0003 */
[----:B---3--:R-:W-:-:S04]  /*2e140*/  IMAD.X R0, R0, 0x1, R69, P4 ;  /* 0x0000000100007824 */ /* 0x008fc800020e0645 */
[----:B------:R-:W-:-:S05]  /*2e150*/  IMAD.MOV.U32 R4, RZ, RZ, R0 ;  /* 0x000000ffff047224 */ /* 0x000fca00078e0000 */
[----:B------:R-:W-:-:S04]  /*2e160*/  @!P1 LOP3.LUT R5, R5, R4, RZ, 0x3c, !PT ;  /* 0x0000000405059212 */ /* 0x000fc800078e3cff */
[----:B------:R-:W-:-:S04]  /*2e170*/  @!P1 LOP3.LUT R4, R5, R4, RZ, 0x3c, !PT ;  /* 0x0000000405049212 */ /* 0x000fc800078e3cff */
[----:B------:R-:W-:-:S05]  /*2e180*/  @!P1 LOP3.LUT R5, R5, R4, RZ, 0x3c, !PT ;  /* 0x0000000405059212 */ /* 0x000fca00078e3cff */
[----:B------:R0:W3:Y:S04]  /*2e190*/  @!P1 LDG.E.U16 R68, desc[UR20][R4.64] ;  /* 0x0000001404449981 */ /* 0x0000e8000c1e1500 */
[----:B------:R-:W-:Y:S04]  /*2e1a0*/  STL [R1+0x2bc], R71 ;  /* 0x0002bc4701007387 */ /* 0x000fe80000100800 */
[----:B------:R-:W-:Y:S04]  /*2e1b0*/  STL [R1+0x2c4], R3 ;  /* 0x0002c40301007387 */ /* 0x000fe80000100800 */
[----:B------:R1:W-:Y:S01]  /*2e1c0*/  STL [R1+0x2b8], R72 ;  /* 0x0002b84801007387 */ /* 0x0003e20000100800 */
[----:B------:R-:W-:-:S02]  /*2e1d0*/  PRMT R2, RZ, 0x7610, R2 ;  /* 0x00007610ff027816 */ /* 0x000fc40000000002 */
[----:B--2---:R-:W-:-:S05]  /*2e1e0*/  IADD3 R92, P3, PT, R92, R70, RZ ;  /* 0x000000465c5c7210 */ /* 0x004fca0007f7e0ff */
[----:B------:R-:W-:Y:S04]  /*2e1f0*/  STL [R1+0x2cc], R92 ;  /* 0x0002cc5c01007387 */ /* 0x000fe80000100800 */
[----:B-1----:R-:W2:Y:S01]  /*2e200*/  LDL.LU R72, [R1+0x2d8] ;  /* 0x0002d80001487983 */ /* 0x002ea20000300800 */
[----:B0-----:R-:W-:-:S03]  /*2e210*/  @!P1 IMAD.MOV.U32 R4, RZ, RZ, R92 ;  /* 0x000000ffff049224 */ /* 0x001fc600078e005c */
[----:B------:R0:W-:Y:S04]  /*2e220*/  STL [R1+0x2c0], R0 ;  /* 0x0002c00001007387 */ /* 0x0001e80000100800 */
[----:B------:R-:W2:Y:S04]  /*2e230*/  LDL.LU R71, [R1+0x2dc] ;  /* 0x0002dc0001477983 */ /* 0x000ea80000300800 */
[----:B------:R-:W2:Y:S04]  /*2e240*/  LDL.LU R93, [R1+0x2e4] ;  /* 0x0002e400015d7983 */ /* 0x000ea80000300800 */
[----:B0-----:R-:W2:Y:S04]  /*2e250*/  LDL.LU R0, [R1+0x155c] ;  /* 0x00155c0001007983 */ /* 0x001ea80000300800 */
[----:B------:R-:W2:Y:S01]  /*2e260*/  LDL.LU R3, [R1+0x1558] ;  /* 0x0015580001037983 */ /* 0x000ea20000300800 */
[----:B----4-:R-:W-:-:S04]  /*2e270*/  IMAD.X R33, R33, 0x1, R69, P3 ;  /* 0x0000000121217824 */ /* 0x010fc800018e0645 */
[----:B------:R-:W-:-:S05]  /*2e280*/  IMAD.MOV.U32 R5, RZ, RZ, R33 ;  /* 0x000000ffff057224 */ /* 0x000fca00078e0021 */
[----:B------:R0:W4:Y:S04]  /*2e290*/  @!P1 LDG.E.U16 R2, desc[UR20][R4.64] ;  /* 0x0000001404029981 */ /* 0x000128000c1e1500 */
[----:B---3--:R1:W-:Y:S04]  /*2e2a0*/  STL [R1+0x2ac], R68 ;  /* 0x0002ac4401007387 */ /* 0x0083e80000100800 */
[----:B-1----:R-:W3:Y:S04]  /*2e2b0*/  LDL.LU R68, [R1+0x1554] ;  /* 0x0015540001447983 */ /* 0x002ee80000300800 */
[----:B------:R1:W-:Y:S04]  /*2e2c0*/  STL [R1+0x2c8], R33 ;  /* 0x0002c82101007387 */ /* 0x0003e80000100800 */
[----:B-1----:R-:W3:Y:S04]  /*2e2d0*/  LDL.LU R33, [R1+0x2e0] ;  /* 0x0002e00001217983 */ /* 0x002ee80000300800 */
[----:B------:R-:W3:Y:S01]  /*2e2e0*/  LDL.LU R4, [R1+0x2d0] ;  /* 0x0002d00001047983 */ /* 0x000ee20000300800 */
[----:B--2---:R-:W-:-:S02]  /*2e2f0*/  IADD3 R71, P4, PT, R71, R70, RZ ;  /* 0x0000004647477210 */ /* 0x004fc40007f9e0ff */
[----:B------:R-:W-:-:S05]  /*2e300*/  IADD3 R0, P3, PT, R0, R70, RZ ;  /* 0x0000004600007210 */ /* 0x000fca0007f7e0ff */
[----:B0-----:R-:W-:Y:S01]  /*2e310*/  IMAD.MOV.U32 R5, RZ, RZ, R0 ;  /* 0x000000ffff057224 */ /* 0x001fe200078e0000 */
[----:B------:R0:W-:Y:S01]  /*2e320*/  STL [R1+0x2d4], R0 ;  /* 0x0002d40001007387 */ /* 0x0001e20000100800 */
[----:B------:R-:W-:-:S03]  /*2e330*/  PRMT R3, RZ, 0x7610, R3 ;  /* 0x00007610ff037816 */ /* 0x000fc60000000003 */
[----:B0-----:R-:W2:Y:S04]  /*2e340*/  LDL.LU R0, [R1+0x2ec] ;  /* 0x0002ec0001007983 */ /* 0x001ea80000300800 */
[----:B----4-:R0:W-:Y:S04]  /*2e350*/  STL [R1+0x2a8], R2 ;  /* 0x0002a80201007387 */ /* 0x0101e80000100800 */
[----:B0-----:R-:W4:Y:S04]  /*2e360*/  LDL.LU R2, [R1+0x2f4] ;  /* 0x0002f40001027983 */ /* 0x001f280000300800 */
[----:B------:R-:W2:Y:S04]  /*2e370*/  LDL.LU R92, [R1+0x2fc] ;  /* 0x0002fc00015c7983 */ /* 0x000ea80000300800 */
[----:B------:R-:W-:Y:S01]  /*2e380*/  STL [R1+0x2dc], R71 ;  /* 0x0002dc4701007387 */ /* 0x000fe20000100800 */
[----:B---3--:R-:W-:-:S05]  /*2e390*/  IMAD.X R4, R4, 0x1, R69, P3 ;  /* 0x0000000104047824 */ /* 0x008fca00018e0645 */
[-C--:B------:R-:W-:Y:S01]  /*2e3a0*/  @!P1 LOP3.LUT R5, R5, R4.reuse, RZ, 0x3c, !PT ;  /* 0x0000000405059212 */ /* 0x080fe200078e3cff */
[----:B------:R0:W-:Y:S03]  /*2e3b0*/  STL [R1+0x2d0], R4 ;  /* 0x0002d00401007387 */ /* 0x0001e60000100800 */
[----:B0-----:R-:W-:-:S04]  /*2e3c0*/  @!P1 LOP3.LUT R4, R5, R4, RZ, 0x3c, !PT ;  /* 0x0000000405049212 */ /* 0x001fc800078e3cff */
[----:B------:R-:W-:-:S05]  /*2e3d0*/  @!P1 LOP3.LUT R5, R5, R4, RZ, 0x3c, !PT ;  /* 0x0000000405059212 */ /* 0x000fca00078e3cff */
[----:B------:R0:W3:Y:S01]  /*2e3e0*/  @!P1 LDG.E.U16 R3, desc[UR20][R4.64] ;  /* 0x0000001404039981 */ /* 0x0000e2000c1e1500 */
[----:B------:R-:W-:Y:S01]  /*2e3f0*/  IMAD.X R72, R72, 0x1, R69, P4 ;  /* 0x0000000148487824 */ /* 0x000fe200020e0645 */
[----:B------:R-:W-:-:S03]  /*2e400*/  IADD3 R93, P3, PT, R93, R70, RZ ;  /* 0x000000465d5d7210 */ /* 0x000fc60007f7e0ff */
[----:B0-----:R-:W-:Y:S02]  /*2e410*/  IMAD.MOV.U32 R4, RZ, RZ, R72 ;  /* 0x000000ffff047224 */ /* 0x001fe400078e0048 */
[----:B------:R-:W-:-:S05]  /*2e420*/  IMAD.MOV.U32 R5, RZ, RZ, R71 ;  /* 0x000000ffff057224 */ /* 0x000fca00078e0047 */
[----:B------:R-:W-:-:S04]  /*2e430*/  @!P1 LOP3.LUT R5, R5, R4, RZ, 0x3c, !PT ;  /* 0x0000000405059212 */ /* 0x000fc800078e3cff */
[C---:B------:R-:W-:Y:S01]  /*2e440*/  @!P1 LOP3.LUT R4, R5.reuse, R4, RZ, 0x3c, !PT ;  /* 0x0000000405049212 */ /* 0x040fe200078e3cff */
[----:B------:R-:W-:Y:S01]  /*2e450*/  STL [R1+0x2e4], R93 ;  /* 0x0002e45d01007387 */ /* 0x000fe20000100800 */
[----:B------:R-:W-:Y:S02]  /*2e460*/  PRMT R68, RZ, 0x7610, R68 ;  /* 0x00007610ff447816 */ /* 0x000fe40000000044 */
[----:B------:R-:W-:-:S05]  /*2e470*/  @!P1 LOP3.LUT R5, R5, R4, RZ, 0x3c, !PT ;  /* 0x0000000405059212 */ /* 0x000fca00078e3cff */
[----:B------:R0:W2:Y:S04]  /*2e480*/  @!P1 LDG.E.U16 R68, desc[UR20][R4.64] ;  /* 0x0000001404449981 */ /* 0x0000a8000c1e1500 */
[----:B---3--:R1:W-:Y:S04]  /*2e490*/  STL [R1+0x2a4], R3 ;  /* 0x0002a40301007387 */ /* 0x0083e80000100800 */
[----:B-1----:R-:W3:Y:S01]  /*2e4a0*/  LDL.LU R3, [R1+0x1550] ;  /* 0x0015500001037983 */ /* 0x002ee20000300800 */
[----:B------:R-:W-:Y:S02]  /*2e4b0*/  IMAD.X R33, R33, 0x1, R69, P3 ;  /* 0x0000000121217824 */ /* 0x000fe400018e0645 */
[----:B0-----:R-:W-:Y:S01]  /*2e4c0*/  @!P1 IMAD.MOV.U32 R4, RZ, RZ, R93 ;  /* 0x000000ffff049224 */ /* 0x001fe200078e005d */
[----:B------:R0:W-:Y:S01]  /*2e4d0*/  STL [R1+0x2d8], R72 ;  /* 0x0002d84801007387 */ /* 0x0001e20000100800 */
[----:B------:R-:W-:-:S03]  /*2e4e0*/  IMAD.MOV.U32 R5, RZ, RZ, R33 ;  /* 0x000000ffff057224 */ /* 0x000fc600078e0021 */
[----:B0-----:R-:W4:Y:S04]  /*2e4f0*/  LDL.LU R72, [R1+0x154c] ;  /* 0x00154c0001487983 */ /* 0x001f280000300800 */
[----:B------:R-:W4:Y:S04]  /*2e500*/  LDL.LU R71, [R1+0x2f0] ;  /* 0x0002f00001477983 */ /* 0x000f280000300800 */
[----:B--2---:R0:W-:Y:S04]  /*2e510*/  STL [R1+0x2a0], R68 ;  /* 0x0002a04401007387 */ /* 0x0041e80000100800 */
[----:B0-----:R-:W2:Y:S04]  /*2e520*/  LDL.LU R68, [R1+0x1548] ;  /* 0x0015480001447983 */ /* 0x001ea80000300800 */
[----:B------:R0:W-:Y:S04]  /*2e530*/  STL [R1+0x2e0], R33 ;  /* 0x0002e02101007387 */ /* 0x0001e80000100800 */
[----:B0-----:R-:W2:Y:S01]  /*2e540*/  LDL.LU R33, [R1+0x2f8] ;  /* 0x0002f80001217983 */ /* 0x001ea20000300800 */
[----:B---3--:R-:W-:-:S06]  /*2e550*/  PRMT R3, RZ, 0x7610, R3 ;  /* 0x00007610ff037816 */ /* 0x008fcc0000000003 */
[----:B------:R0:W3:Y:S04]  /*2e560*/  @!P1 LDG.E.U16 R3, desc[UR20][R4.64] ;  /* 0x0000001404039981 */ /* 0x0000e8000c1e1500 */
[----:B------:R-:W2:Y:S01]  /*2e570*/  LDL.LU R4, [R1+0x2e8] ;  /* 0x0002e80001047983 */ /* 0x000ea20000300800 */
[-C--:B------:R-:W-:Y:S02]  /*2e580*/  IADD3 R0, P3, PT, R0, R70.reuse, RZ ;  /* 0x0000004600007210 */ /* 0x080fe40007f7e0ff */
[----:B----4-:R-:W-:-:S03]  /*2e590*/  IADD3 R2, P4, PT, R2, R70, RZ ;  /* 0x0000004602027210 */ /* 0x010fc60007f9e0ff */
[----:B0-----:R-:W-:Y:S01]  /*2e5a0*/  IMAD.MOV.U32 R5, RZ, RZ, R0 ;  /* 0x000000ffff057224 */ /* 0x001fe200078e0000 */
[----:B------:R0:W-:Y:S01]  /*2e5b0*/  STL [R1+0x2ec], R0 ;  /* 0x0002ec0001007387 */ /* 0x0001e20000100800 */
[----:B------:R-:W-:-:S03]  /*2e5c0*/  PRMT R72, RZ, 0x7610, R72 ;  /* 0x00007610ff487816 */ /* 0x000fc60000000048 */
[----:B0-----:R-:W4:Y:S04]  /*2e5d0*/  LDL.LU R0, [R1+0x304] ;  /* 0x0003040001007983 */ /* 0x001f280000300800 */
[----:B---3--:R0:W-:Y:S01]  /*2e5e0*/  STL [R1+0x29c], R3 ;  /* 0x00029c0301007387 */ /* 0x0081e20000100800 */
[----:B--2---:R-:W-:-:S03]  /*2e5f0*/  IMAD.X R4, R4, 0x1, R69, P3 ;  /* 0x0000000104047824 */ /* 0x004fc600018e0645 */
[----:B0-----:R-:W2:Y:S02]  /*2e600*/  LDL.LU R3, [R1+0x314] ;  /* 0x0003140001037983 */ /* 0x001ea40000300800 */
[-C--:B------:R-:W-:Y:S02]  /*2e610*/  @!P1 LOP3.LUT R5, R5, R4.reuse, RZ, 0x3c, !PT ;  /* 0x0000000405059212 */ /* 0x080fe400078e3cff */
[----:B------:R-:W3:Y:S04]  /*2e620*/  LDL.LU R93, [R1+0x504] ;  /* 0x00050400015d7983 */ /* 0x000ee80000300800 */
[----:B------:R-:W-:Y:S04]  /*2e630*/  STL [R1+0x2f4], R2 ;  /* 0x0002f40201007387 */ /* 0x000fe80000100800 */
[----:B------:R0:W-:Y:S02]  /*2e640*/  STL [R1+0x2e8], R4 ;  /* 0x0002e80401007387 */ /* 0x0001e40000100800 */
[----:B0-----:R-:W-:-:S04]  /*2e650*/  @!P1 LOP3.LUT R4, R5, R4, RZ, 0x3c, !PT ;  /* 0x0000000405049212 */ /* 0x001fc800078e3cff */
[----:B------:R-:W-:-:S05]  /*2e660*/  @!P1 LOP3.LUT R5, R5, R4, RZ, 0x3c, !PT ;  /* 0x0000000405059212 */ /* 0x000fca00078e3cff */
[----:B------:R0:W2:Y:S01]  /*2e670*/  @!P1 LDG.E.U16 R72, desc[UR20][R4.64] ;  /* 0x0000001404489981 */ /* 0x0000a2000c1e1500 */
        /* <DEDUP_REMOVED lines=9> */
[----:B------:R0:W3:Y:S04]  /*2e710*/  @!P1 LDG.E.U16 R68, desc[UR20][R4.64] ;  /* 0x0000001404449981 */ /* 0x0000e8000c1e1500 */
[----:B--2---:R1:W-:Y:S04]  /*2e720*/  STL [R1+0x298], R72 ;  /* 0x0002984801007387 */ /* 0x0043e80000100800 */
[----:B-1----:R-:W2:Y:S01]  /*2e730*/  LDL.LU R72, [R1+0x1544] ;  /* 0x0015440001487983 */ /* 0x002ea20000300800 */
[----:B------:R-:W-:Y:S02]  /*2e740*/  IMAD.X R33, R33, 0x1, R69, P3 ;  /* 0x0000000121217824 */ /* 0x000fe400018e0645 */
[----:B0-----:R-:W-:Y:S01]  /*2e750*/  @!P1 IMAD.MOV.U32 R4, RZ, RZ, R92 ;  /* 0x000000ffff049224 */ /* 0x001fe200078e005c */
[----:B------:R0:W-:Y:S01]  /*2e760*/  STL [R1+0x2f0], R71 ;  /* 0x0002f04701007387 */ /* 0x0001e20000100800 */
[----:B------:R-:W-:-:S03]  /*2e770*/  IMAD.MOV.U32 R5, RZ, RZ, R33 ;  /* 0x000000ffff057224 */ /* 0x000fc600078e0021 */
[----:B0-----:R-:W4:Y:S04]  /*2e780*/  LDL.LU R71, [R1+0x1540] ;  /* 0x0015400001477983 */ /* 0x001f280000300800 */
[----:B------:R-:W4:Y:S04]  /*2e790*/  LDL.LU R2, [R1+0x308] ;  /* 0x0003080001027983 */ /* 0x000f280000300800 */
[----:B---3--:R0:W-:Y:S04]  /*2e7a0*/  STL [R1+0x294], R68 ;  /* 0x0002944401007387 */ /* 0x0081e80000100800 */
[----:B0-----:R-:W3:Y:S04]  /*2e7b0*/  LDL.LU R68, [R1+0x153c] ;  /* 0x00153c0001447983 */ /* 0x001ee80000300800 */
[----:B------:R0:W-:Y:S04]  /*2e7c0*/  STL [R1+0x2f8], R33 ;  /* 0x0002f82101007387 */ /* 0x0001e80000100800 */
[----:B0-----:R-:W3:Y:S01]  /*2e7d0*/  LDL.LU R33, [R1+0x500] ;  /* 0x0005000001217983 */ /* 0x001ee20000300800 */
[----:B--2---:R-:W-:-:S06]  /*2e7e0*/  PRMT R72, RZ, 0x7610, R72 ;  /* 0x00007610ff487816 */ /* 0x004fcc0000000048 */
[----:B------:R0:W2:Y:S04]  /*2e7f0*/  @!P1 LDG.E.U16 R72, desc[UR20][R4.64] ;  /* 0x0000001404489981 */ /* 0x0000a8000c1e1500 */
[----:B------:R-:W3:Y:S01]  /*2e800*/  LDL.LU R4, [R1+0x300] ;  /* 0x0003000001047983 */ /* 0x000ee20000300800 */
[-C--:B----4-:R-:W-:Y:S02]  /*2e810*/  IADD3 R0, P3, PT, R0, R70.reuse, RZ ;  /* 0x0000004600007210 */ /* 0x090fe40007f7e0ff */
[----:B------:R-:W-:-:S03]  /*2e820*/  IADD3 R3, P4, PT, R3, R70, RZ ;  /* 0x0000004603037210 */ /* 0x000fc60007f9e0ff */
[----:B0-----:R-:W-:Y:S01]  /*2e830*/  IMAD.MOV.U32 R5, RZ, RZ, R0 ;  /* 0x000000ffff057224 */ /* 0x001fe200078e0000 */
[----:B------:R0:W-:Y:S01]  /*2e840*/  STL [R1+0x304], R0 ;  /* 0x0003040001007387 */ /* 0x0001e20000100800 */
[----:B------:R-:W-:-:S03]  /*2e850*/  PRMT R71, RZ, 0x7610, R71 ;  /* 0x00007610ff477816 */ /* 0x000fc60000000047 */
[----:B0-----:R-:W4:Y:S04]  /*2e860*/  LDL.LU R0, [R1+0x50c] ;  /* 0x00050c0001007983 */ /* 0x001f280000300800 */
[----:B--2---:R0:W-:Y:S01]  /*2e870*/  STL [R1+0x290], R72 ;  /* 0x0002904801007387 */ /* 0x0041e20000100800 */
[----:B---3--:R-:W-:-:S03]  /*2e880*/  IMAD.X R4, R4, 0x1, R69, P3 ;  /* 0x0000000104047824 */ /* 0x008fc600018e0645 */
        /* <DEDUP_REMOVED lines=1262> */
[----:B------:R-:W2:Y:S01]  /*33770*/  LDL.LU R4, [R1+0x3c0] ;  /* 0x0003c00001047983 */ /* 0x000ea20000300800 */
[-C--:B----4-:R-:W-:Y:S02]  /*33780*/  IADD3 R0, P3, PT, R0, R70.reuse, RZ ;  /* 0x0000004600007210 */ /* 0x090fe40007f7e0ff */
[----:B------:R-:W-:-:S03]  /*33790*/  IADD3 R2, P4, PT, R2, R70, RZ ;  /* 0x0000004602027210 */ /* 0x000fc60007f9e0ff */
[----:B0-----:R-:W-:Y:S01]  /*337a0*/  IMAD.MOV.U32 R5, RZ, RZ, R0 ;  /* 0x000000ffff057224 */ /* 0x001fe200078e0000 */
[----:B------:R0:W-:Y:S04]  /*337b0*/  STL [R1+0x3c4], R0 ;  /* 0x0003c40001007387 */ /* 0x0001e80000100800 */
[----:B0-----:R-:W4:Y:S01]  /*337c0*/  LDL.LU R0, [R1+0x734] ;  /* 0x0007340001007983 */ /* 0x001f220000300800 */
[----:B---3--:R-:W-:-:S03]  /*337d0*/  PRMT R68, RZ, 0x7610, R68 ;  /* 0x00007610ff447816 */ /* 0x008fc60000000044 */
[----:B--2---:R0:W-:Y:S01]  /*337e0*/  STL [R1+0x11c], R3 ;  /* 0x00011c0301007387 */ /* 0x0041e20000100800 */
[----:B------:R-:W-:-:S03]  /*337f0*/  IMAD.X R4, R4, 0x1, R69, P3 ;  /* 0x0000000104047824 */ /* 0x000fc600018e0645 */
        /* <DEDUP_REMOVED lines=39> */
[----:B------:R-:W4:Y:S04]  /*33a70*/  LDL.LU R92, [R1+0x754] ;  /* 0x00075400015c7983 */ /* 0x000f280000300800 */
[----:B--2---:R0:W-:Y:S01]  /*33a80*/  STL [R1+0x110], R68 ;  /* 0x0001104401007387 */ /* 0x0041e20000100800 */
[----:B---3--:R-:W-:-:S03]  /*33a90*/  IMAD.X R4, R4, 0x1, R69, P3 ;  /* 0x0000000104047824 */ /* 0x008fc600018e0645 */
[----:B0-----:R-:W2:Y:S02]  /*33aa0*/  LDL.LU R68, [R1+0x3d4] ;  /* 0x0003d40001447983 */ /* 0x001ea40000300800 */
[-C--:B------:R-:W-:Y:S02]  /*33ab0*/  @!P1 LOP3.LUT R5, R5, R4.reuse, RZ, 0x3c, !PT ;  /* 0x0000000405059212 */ /* 0x080fe400078e3cff */
[----:B------:R-:W-:Y:S04]  /*33ac0*/  STL [R1+0x73c], R3 ;  /* 0x00073c0301007387 */ /* 0x000fe80000100800 */
[----:B------:R0:W-:Y:S02]  /*33ad0*/  STL [R1+0x730], R4 ;  /* 0x0007300401007387 */ /* 0x0001e40000100800 */
        /* <DEDUP_REMOVED lines=28> */
[-C--:B----4-:R-:W-:Y:S02]  /*33ca0*/  IADD3 R0, P3, PT, R0, R70.reuse, RZ ;  /* 0x0000004600007210 */ /* 0x090fe40007f7e0ff */
[----:B------:R-:W-:-:S03]  /*33cb0*/  IADD3 R92, P4, PT, R92, R70, RZ ;  /* 0x000000465c5c7210 */ /* 0x000fc60007f9e0ff */
[----:B0-----:R-:W-:Y:S01]  /*33cc0*/  IMAD.MOV.U32 R5, RZ, RZ, R0 ;  /* 0x000000ffff057224 */ /* 0x001fe200078e0000 */
[----:B------:R0:W-:Y:S01]  /*33cd0*/  STL [R1+0x74c], R0 ;  /* 0x00074c0001007387 */ /* 0x0001e20000100800 */
[----:B------:R-:W-:-:S03]  /*33ce0*/  PRMT R2, RZ, 0x7610, R2 ;  /* 0x00007610ff027816 */ /* 0x000fc60000000002 */
[----:B0-----:R-:W4:Y:S04]  /*33cf0*/  LDL.LU R0, [R1+0x3dc] ;  /* 0x0003dc0001007983 */ /* 0x001f280000300800 */
[----:B------:R-:W4:Y:S04]  /*33d00*/  LDL.LU R93, [R1+0x75c] ;  /* 0x00075c00015d7983 */ /* 0x000f280000300800 */
[----:B---3--:R0:W-:Y:S01]  /*33d10*/  STL [R1+0x104], R71 ;  /* 0x0001044701007387 */ /* 0x0081e20000100800 */
[----:B--2---:R-:W-:-:S03]  /*33d20*/  IMAD.X R4, R4, 0x1, R69, P3 ;  /* 0x0000000104047824 */ /* 0x004fc600018e0645 */
        /* <DEDUP_REMOVED lines=35> */
[----:B------:R-:W-:Y:S01]  /*33f60*/  STL [R1+0x3dc], R0 ;  /* 0x0003dc0001007387 */ /* 0x000fe20000100800 */
[----:B------:R-:W-:-:S03]  /*33f70*/  PRMT R3, RZ, 0x7610, R3 ;  /* 0x00007610ff037816 */ /* 0x000fc60000000003 */
[----:B---3--:R0:W-:Y:S01]  /*33f80*/  STL [R1+0xf8], R2 ;  /* 0x0000f80201007387 */ /* 0x0081e20000100800 */
[----:B--2---:R-:W-:-:S03]  /*33f90*/  IMAD.X R4, R4, 0x1, R69, P3 ;  /* 0x0000000104047824 */ /* 0x004fc600018e0645 */
[----:B0-----:R-:W2:Y:S04]  /*33fa0*/  LDL.LU R2, [R1+0x76c] ;  /* 0x00076c0001027983 */ /* 0x001ea80000300800 */
[----:B------:R-:W3:Y:S01]  /*33fb0*/  LDL.LU R0, [R1+0x774] ;  /* 0x0007740001007983 */ /* 0x000ee20000300800 */
[----:B------:R-:W-:-:S03]  /*33fc0*/  @!P1 LOP3.LUT R5, R5, R4, RZ, 0x3c, !PT ;  /* 0x0000000405059212 */ /* 0x000fc600078e3cff */
[----:B------:R-:W4:Y:S04]  /*33fd0*/  LDL.LU R68, [R1+0x77c] ;  /* 0x00077c0001447983 */ /* 0x000f280000300800 */
        /* <DEDUP_REMOVED lines=30> */
[-C--:B------:R-:W-:Y:S02]  /*341c0*/  IADD3 R2, P3, PT, R2, R70.reuse, RZ ;  /* 0x0000004602027210 */ /* 0x080fe40007f7e0ff */
[----:B------:R-:W-:-:S03]  /*341d0*/  IADD3 R0, P4, PT, R0, R70, RZ ;  /* 0x0000004600007210 */ /* 0x000fc60007f9e0ff */
[----:B0-----:R-:W-:Y:S01]  /*341e0*/  IMAD.MOV.U32 R5, RZ, RZ, R2 ;  /* 0x000000ffff057224 */ /* 0x001fe200078e0002 */
[----:B------:R-:W-:Y:S01]  /*341f0*/  STL [R1+0x76c], R2 ;  /* 0x00076c0201007387 */ /* 0x000fe20000100800 */
[----:B----4-:R-:W-:Y:S01]  /*34200*/  PRMT R92, RZ, 0x7610, R92 ;  /* 0x00007610ff5c7816 */ /* 0x010fe2000000005c */
[--C-:B------:R-:W-:Y:S01]  /*34210*/  IMAD.X R93, R93, 0x1, R69.reuse, P4 ;  /* 0x000000015d5d7824 */ /* 0x100fe200020e0645 */
[----:B---3--:R-:W-:Y:S01]  /*34220*/  PRMT R72, RZ, 0x7610, R72 ;  /* 0x00007610ff487816 */ /* 0x008fe20000000048 */
[----:B--2---:R0:W-:Y:S01]  /*34230*/  STL [R1+0xec], R3 ;  /* 0x0000ec0301007387 */ /* 0x0041e20000100800 */
[----:B------:R-:W-:-:S03]  /*34240*/  IMAD.X R4, R4, 0x1, R69, P3 ;  /* 0x0000000104047824 */ /* 0x000fc600018e0645 */
        /* <DEDUP_REMOVED lines=8> */
[----:B------:R0:W2:Y:S02]  /*342d0*/  @!P1 LDG.E.U16 R92, desc[UR20][R4.64] ;  /* 0x00000014045c9981 */ /* 0x0000a4000c1e1500 */
[----:B0-----:R-:W-:Y:S02]  /*342e0*/  IMAD.MOV.U32 R4, RZ, RZ, R93 ;  /* 0x000000ffff047224 */ /* 0x001fe400078e005d */
[----:B------:R-:W-:-:S05]  /*342f0*/  IMAD.MOV.U32 R5, RZ, RZ, R0 ;  /* 0x000000ffff057224 */ /* 0x000fca00078e0000 */
[----:B------:R-:W-:-:S04]  /*34300*/  @!P1 LOP3.LUT R5, R5, R4, RZ, 0x3c, !PT ;  /* 0x0000000405059212 */ /* 0x000fc800078e3cff */
[----:B------:R-:W-:-:S04]  /*34310*/  @!P1 LOP3.LUT R4, R5, R4, RZ, 0x3c, !PT ;  /* 0x0000000405049212 */ /* 0x000fc800078e3cff */
[----:B------:R-:W-:-:S05]  /*34320*/  @!P1 LOP3.LUT R5, R5, R4, RZ, 0x3c, !PT ;  /* 0x0000000405059212 */ /* 0x000fca00078e3cff */
[----:B------:R0:W3:Y:S01]  /*34330*/  @!P1 LDG.E.U16 R72, desc[UR20][R4.64] ;  /* 0x0000001404489981 */ /* 0x0000e2000c1e1500 */
[----:B------:R-:W-:Y:S02]  /*34340*/  IADD3 R68, P3, PT, R68, R70, RZ ;  /* 0x0000004644447210 */ /* 0x000fe40007f7e0ff */
[----:B------:R-:W-:-:S03]  /*34350*/  PRMT R15, RZ, 0x7610, R15 ;  /* 0x00007610ff0f7816 */ /* 0x000fc6000000000f */
[----:B------:R-:W-:Y:S01]  /*34360*/  STL [R1+0x77c], R68 ;  /* 0x00077c4401007387 */ /* 0x000fe20000100800 */
[----:B------:R-:W-:Y:S02]  /*34370*/  IMAD.X R33, R33, 0x1, R69, P3 ;  /* 0x0000000121217824 */ /* 0x000fe400018e0645 */
[----:B0-----:R-:W-:Y:S02]  /*34380*/  @!P1 IMAD.MOV.U32 R4, RZ, RZ, R68 ;  /* 0x000000ffff049224 */ /* 0x001fe400078e0044 */
[----:B------:R-:W-:-:S05]  /*34390*/  IMAD.MOV.U32 R5, RZ, RZ, R33 ;  /* 0x000000ffff057224 */ /* 0x000fca00078e0021 */
[----:B------:R0:W4:Y:S04]  /*343a0*/  @!P1 LDG.E.U16 R15, desc[UR20][R4.64] ;  /* 0x00000014040f9981 */ /* 0x000128000c1e1500 */
[----:B--2---:R1:W-:Y:S04]  /*343b0*/  STL [R1+0xe8], R92 ;  /* 0x0000e85c01007387 */ /* 0x0043e80000100800 */
[----:B-1----:R-:W2:Y:S04]  /*343c0*/  LDL.LU R92, [R1+0x1394] ;  /* 0x00139400015c7983 */ /* 0x002ea80000300800 */
[----:B------:R1:W-:Y:S04]  /*343d0*/  STL [R1+0x770], R93 ;  /* 0x0007705d01007387 */ /* 0x0003e80000100800 */
[----:B-1----:R-:W2:Y:S04]  /*343e0*/  LDL.LU R93, [R1+0x1390] ;  /* 0x00139000015d7983 */ /* 0x002ea80000300800 */
[----:B------:R-:W2:Y:S04]  /*343f0*/  LDL.LU R0, [R1+0x3e0] ;  /* 0x0003e00001007983 */ /* 0x000ea80000300800 */
[----:B---3--:R1:W-:Y:S04]  /*34400*/  STL [R1+0xe4], R72 ;  /* 0x0000e44801007387 */ /* 0x0083e80000100800 */
[----:B-1----:R-:W3:Y:S04]  /*34410*/  LDL.LU R72, [R1+0x138c] ;  /* 0x00138c0001487983 */ /* 0x002ee80000300800 */
[----:B------:R1:W-:Y:S04]  /*34420*/  STL [R1+0x778], R33 ;  /* 0x0007782101007387 */ /* 0x0003e80000100800 */
[----:B-1----:R-:W3:Y:S04]  /*34430*/  LDL.LU R33, [R1+0x3e8] ;  /* 0x0003e80001217983 */ /* 0x002ee80000300800 */
[----:B------:R-:W3:Y:S01]  /*34440*/  LDL.LU R4, [R1+0x780] ;  /* 0x0007800001047983 */ /* 0x000ee20000300800 */
[----:B------:R-:W-:-:S02]  /*34450*/  IADD3 R3, P3, PT, R3, R70, RZ ;  /* 0x0000004603037210 */ /* 0x000fc40007f7e0ff */
[----:B------:R-:W-:-:S03]  /*34460*/  IADD3 R2, P4, PT, R2, R70, RZ ;  /* 0x0000004602027210 */ /* 0x000fc60007f9e0ff */
[----:B0-----:R-:W-:Y:S01]  /*34470*/  IMAD.MOV.U32 R5, RZ, RZ, R3 ;  /* 0x000000ffff057224 */ /* 0x001fe200078e0003 */
[----:B------:R-:W-:Y:S04]  /*34480*/  STL [R1+0x784], R3 ;  /* 0x0007840301007387 */ /* 0x000fe80000100800 */
[----:B----4-:R0:W-:Y:S04]  /*34490*/  STL [R1+0xe0], R15 ;  /* 0x0000e00f01007387 */ /* 0x0101e80000100800 */
[----:B0-----:R-:W4:Y:S04]  /*344a0*/  LDL.LU R15, [R1+0x78c] ;  /* 0x00078c00010f7983 */ /* 0x001f280000300800 */
[----:B------:R-:W4:Y:S04]  /*344b0*/  LDL.LU R3, [R1+0x794] ;  /* 0x0007940001037983 */ /* 0x000f280000300800 */
[----:B------:R-:W4:Y:S04]  /*344c0*/  LDL.LU R68, [R1+0x79c] ;  /* 0x00079c0001447983 */ /* 0x000f280000300800 */
[----:B------:R-:W-:Y:S01]  /*344d0*/  STL [R1+0x3e4], R2 ;  /* 0x0003e40201007387 */ /* 0x000fe20000100800 */
[----:B--2---:R-:W-:Y:S01]  /*344e0*/  PRMT R93, RZ, 0x7610, R93 ;  /* 0x00007610ff5d7816 */ /* 0x004fe2000000005d */
[----:B------:R-:W-:-:S02]  /*344f0*/  IMAD.X R0, R0, 0x1, R69, P4 ;  /* 0x0000000100007824 */ /* 0x000fc400020e0645 */
[----:B---3--:R-:W-:-:S05]  /*34500*/  IMAD.X R4, R4, 0x1, R69, P3 ;  /* 0x0000000104047824 */ /* 0x008fca00018e0645 */
[-C--:B------:R-:W-:Y:S01]  /*34510*/  @!P1 LOP3.LUT R5, R5, R4.reuse, RZ, 0x3c, !PT ;  /* 0x0000000405059212 */ /* 0x080fe200078e3cff */
[----:B------:R0:W-:Y:S03]  /*34520*/  STL [R1+0x780], R4 ;  /* 0x0007800401007387 */ /* 0x0001e60000100800 */
[----:B0-----:R-:W-:-:S04]  /*34530*/  @!P1 LOP3.LUT R4, R5, R4, RZ, 0x3c, !PT ;  /* 0x0000000405049212 */ /* 0x001fc800078e3cff */
[----:B------:R-:W-:-:S05]  /*34540*/  @!P1 LOP3.LUT R5, R5, R4, RZ, 0x3c, !PT ;  /* 0x0000000405059212 */ /* 0x000fca00078e3cff */
[----:B------:R0:W2:Y:S02]  /*34550*/  @!P1 LDG.E.U16 R93, desc[UR20][R4.64] ;  /* 0x00000014045d9981 */ /* 0x0000a4000c1e1500 */
[----:B0-----:R-:W-:Y:S02]  /*34560*/  IMAD.MOV.U32 R4, RZ, RZ, R0 ;  /* 0x000000ffff047224 */ /* 0x001fe400078e0000 */
[----:B------:R-:W-:-:S05]  /*34570*/  IMAD.MOV.U32 R5, RZ, RZ, R2 ;  /* 0x000000ffff057224 */ /* 0x000fca00078e0002 */
[----:B------:R-:W-:-:S04]  /*34580*/  @!P1 LOP3.LUT R5, R5, R4, RZ, 0x3c, !PT ;  /* 0x0000000405059212 */ /* 0x000fc800078e3cff */
[C---:B------:R-:W-:Y:S02]  /*34590*/  @!P1 LOP3.LUT R4, R5.reuse, R4, RZ, 0x3c, !PT ;  /* 0x0000000405049212 */ /* 0x040fe400078e3cff */
[----:B------:R-:W-:Y:S02]  /*345a0*/  PRMT R72, RZ, 0x7610, R72 ;  /* 0x00007610ff487816 */ /* 0x000fe40000000048 */
        /* <DEDUP_REMOVED lines=19> */
[----:B----4-:R-:W-:-:S02]  /*346e0*/  IADD3 R15, P3, PT, R15, R70, RZ ;  /* 0x000000460f0f7210 */ /* 0x010fc40007f7e0ff */
[----:B------:R-:W-:-:S03]  /*346f0*/  IADD3 R3, P4, PT, R3, R70, RZ ;  /* 0x0000004603037210 */ /* 0x000fc60007f9e0ff */
[----:B0-----:R-:W-:Y:S01]  /*34700*/  IMAD.MOV.U32 R5, RZ, RZ, R15 ;  /* 0x000000ffff057224 */ /* 0x001fe200078e000f */
[----:B------:R0:W-:Y:S04]  /*34710*/  STL [R1+0x78c], R15 ;  /* 0x00078c0f01007387 */ /* 0x0001e80000100800 */
[----:B0-----:R-:W4:Y:S04]  /*34720*/  LDL.LU R15, [R1+0x7a4] ;  /* 0x0007a400010f7983 */ /* 0x001f280000300800 */
[----:B------:R-:W4:Y:S04]  /*34730*/  LDL.LU R71, [R1+0x7ac] ;  /* 0x0007ac0001477983 */ /* 0x000f280000300800 */
[----:B------:R0:W-:Y:S04]  /*34740*/  STL [R1+0xd4], R43 ;  /* 0x0000d42b01007387 */ /* 0x0001e80000100800 */
[----:B0-----:R-:W4:Y:S04]  /*34750*/  LDL.LU R43, [R1+0x7b4] ;  /* 0x0007b400012b7983 */ /* 0x001f280000300800 */
        /* <DEDUP_REMOVED lines=104> */
[----:B------:R-:W4:Y:S04]  /*34de0*/  @!P1 LDG.E.U16 R9, desc[UR20][R4.64] ;  /* 0x0000001404099981 */ /* 0x000f28000c1e1500 */
[----:B--2---:R0:W-:Y:S04]  /*34df0*/  STL [R1+0xb8], R3 ;  /* 0x0000b80301007387 */ /* 0x0041e80000100800 */
[----:B0-----:R-:W2:Y:S04]  /*34e00*/  LDL.LU R3, [R1+0x1364] ;  /* 0x0013640001037983 */ /* 0x001ea80000300800 */
[----:B------:R0:W-:Y:S04]  /*34e10*/  STL [R1+0x3f8], R71 ;  /* 0x0003f84701007387 */ /* 0x0001e80000100800 */
[----:B0-----:R-:W2:Y:S04]  /*34e20*/  LDL.LU R71, [R1+0x1360] ;  /* 0x0013600001477983 */ /* 0x001ea80000300800 */
[----:B------:R-:W2:Y:S04]  /*34e30*/  LDL.LU R68, [R1+0x7c8] ;  /* 0x0007c80001447983 */ /* 0x000ea80000300800 */
[----:B---3--:R0:W-:Y:S04]  /*34e40*/  STL [R1+0xb4], R72 ;  /* 0x0000b44801007387 */ /* 0x0081e80000100800 */
[----:B0-----:R-:W3:Y:S04]  /*34e50*/  LDL.LU R72, [R1+0x135c] ;  /* 0x00135c0001487983 */ /* 0x001ee80000300800 */
[----:B------:R0:W-:Y:S04]  /*34e60*/  STL [R1+0x7b8], R33 ;  /* 0x0007b82101007387 */ /* 0x0001e80000100800 */
[----:B0-----:R-:W3:Y:S04]  /*34e70*/  LDL.LU R33, [R1+0x7d0] ;  /* 0x0007d00001217983 */ /* 0x001ee80000300800 */
[----:B------:R-:W3:Y:S01]  /*34e80*/  LDL.LU R5, [R1+0x7c0] ;  /* 0x0007c00001057983 */ /* 0x000ee20000300800 */
[----:B----4-:R-:W-:-:S02]  /*34e90*/  IADD3 R15, P3, PT, R15, R70, RZ ;  /* 0x000000460f0f7210 */ /* 0x010fc40007f7e0ff */
[----:B------:R-:W-:Y:S01]  /*34ea0*/  IADD3 R43, P4, PT, R43, R70, RZ ;  /* 0x000000462b2b7210 */ /* 0x000fe20007f9e0ff */
[----:B------:R0:W-:Y:S02]  /*34eb0*/  STL [R1+0xb0], R9 ;  /* 0x0000b00901007387 */ /* 0x0001e40000100800 */
[----:B------:R-:W-:Y:S01]  /*34ec0*/  @!P1 IMAD.MOV.U32 R4, RZ, RZ, R15 ;  /* 0x000000ffff049224 */ /* 0x000fe200078e000f */
[----:B------:R-:W-:Y:S01]  /*34ed0*/  PRMT R37, RZ, 0x7610, R37 ;  /* 0x00007610ff257816 */ /* 0x000fe20000000025 */
[----:B0-----:R-:W4:Y:S04]  /*34ee0*/  LDL.LU R9, [R1+0x7dc] ;  /* 0x0007dc0001097983 */ /* 0x001f280000300800 */
[----:B------:R-:W-:Y:S04]  /*34ef0*/  STL [R1+0x7c4], R15 ;  /* 0x0007c40f01007387 */ /* 0x000fe80000100800 */
[----:B------:R-:W4:Y:S04]  /*34f00*/  LDL.LU R42, [R1+0x7e4] ;  /* 0x0007e400012a7983 */ /* 0x000f280000300800 */
[----:B------:R-:W-:Y:S01]  /*34f10*/  STL [R1+0x7cc], R43 ;  /* 0x0007cc2b01007387 */ /* 0x000fe20000100800 */
[--C-:B--2---:R-:W-:Y:S01]  /*34f20*/  IMAD.X R68, R68, 0x1, R69.reuse, P4 ;  /* 0x0000000144447824 */ /* 0x104fe200020e0645 */
[----:B---3--:R-:W-:Y:S01]  /*34f30*/  PRMT R72, RZ, 0x7610, R72 ;  /* 0x00007610ff487816 */ /* 0x008fe20000000048 */
[----:B------:R-:W-:-:S05]  /*34f40*/  IMAD.X R5, R5, 0x1, R69, P3 ;  /* 0x0000000105057824 */ /* 0x000fca00018e0645 */
[----:B------:R0:W-:Y:S04]  /*34f50*/  STL [R1+0x7c0], R5 ;  /* 0x0007c00501007387 */ /* 0x0001e80000100800 */
[----:B------:R0:W2:Y:S02]  /*34f60*/  @!P1 LDG.E.U16 R72, desc[UR20][R4.64] ;  /* 0x0000001404489981 */ /* 0x0000a4000c1e1500 */
[----:B0-----:R-:W-:Y:S02]  /*34f70*/  IMAD.MOV.U32 R5, RZ, RZ, R68 ;  /* 0x000000ffff057224 */ /* 0x001fe400078e0044 */
[----:B------:R-:W-:-:S05]  /*34f80*/  @!P1 IMAD.MOV.U32 R4, RZ, RZ, R43 ;  /* 0x000000ffff049224 */ /* 0x000fca00078e002b */
[----:B------:R0:W3:Y:S01]  /*34f90*/  @!P1 LDG.E.U16 R37, desc[UR20][R4.64] ;  /* 0x0000001404259981 */ /* 0x0000e2000c1e1500 */
[----:B------:R-:W-:-:S05]  /*34fa0*/  IADD3 R19, P3, PT, R19, R70, RZ ;  /* 0x0000004613137210 */ /* 0x000fca0007f7e0ff */
[----:B------:R-:W-:Y:S01]  /*34fb0*/  STL [R1+0x7d4], R19 ;  /* 0x0007d41301007387 */ /* 0x000fe20000100800 */
[----:B------:R-:W-:-:S03]  /*34fc0*/  IMAD.X R33, R33, 0x1, R69, P3 ;  /* 0x0000000121217824 */ /* 0x000fc600018e0645 */
[----:B------:R-:W3:Y:S01]  /*34fd0*/  LDL.LU R15, [R1+0x404] ;  /* 0x00040400010f7983 */ /* 0x000ee20000300800 */
[----:B------:R-:W-:-:S03]  /*34fe0*/  PRMT R12, RZ, 0x7610, R12 ;  /* 0x00007610ff0c7816 */ /* 0x000fc6000000000c */
[----:B------:R-:W-:Y:S01]  /*34ff0*/  STL [R1+0x7c8], R68 ;  /* 0x0007c84401007387 */ /* 0x000fe20000100800 */
[----:B----4-:R-:W-:Y:S01]  /*35000*/  IADD3 R9, P3, PT, R9, R70, RZ ;  /* 0x0000004609097210 */ /* 0x010fe20007f7e0ff */
[----:B0-----:R-:W-:Y:S02]  /*35010*/  @!P1 IMAD.MOV.U32 R4, RZ, RZ, R19 ;  /* 0x000000ffff049224 */ /* 0x001fe400078e0013 */
[----:B------:R-:W-:-:S05]  /*35020*/  @!P1 IMAD.MOV.U32 R5, RZ, RZ, R33 ;  /* 0x000000ffff059224 */ /* 0x000fca00078e0021 */
[----:B------:R0:W4:Y:S04]  /*35030*/  @!P1 LDG.E.U16 R12, desc[UR20][R4.64] ;  /* 0x00000014040c9981 */ /* 0x000128000c1e1500 */
[----:B--2---:R1:W-:Y:S04]  /*35040*/  STL [R1+0xac], R72 ;  /* 0x0000ac4801007387 */ /* 0x0043e80000100800 */
[----:B-1----:R-:W2:Y:S04]  /*35050*/  LDL.LU R72, [R1+0x1358] ;  /* 0x0013580001487983 */ /* 0x002ea80000300800 */
[----:B------:R-:W2:Y:S04]  /*35060*/  LDL.LU R68, [R1+0x1354] ;  /* 0x0013540001447983 */ /* 0x000ea80000300800 */
[----:B------:R-:W2:Y:S04]  /*35070*/  LDL.LU R43, [R1+0x7e0] ;  /* 0x0007e000012b7983 */ /* 0x000ea80000300800 */
[----:B------:R-:W-:Y:S04]  /*35080*/  STL [R1+0x7d0], R33 ;  /* 0x0007d02101007387 */ /* 0x000fe80000100800 */
[----:B---3--:R1:W-:Y:S04]  /*35090*/  STL [R1+0xa8], R37 ;  /* 0x0000a82501007387 */ /* 0x0083e80000100800 */
[----:B-1----:R-:W3:Y:S04]  /*350a0*/  LDL.LU R37, [R1+0x400] ;  /* 0x0004000001257983 */ /* 0x002ee80000300800 */
[----:B------:R-:W-:Y:S04]  /*350b0*/  STL [R1+0x7dc], R9 ;  /* 0x0007dc0901007387 */ /* 0x000fe80000100800 */
[----:B------:R-:W3:Y:S01]  /*350c0*/  LDL.LU R4, [R1+0x7d8] ;  /* 0x0007d80001047983 */ /* 0x000ee20000300800 */
[----:B0-----:R-:W-:Y:S01]  /*350d0*/  IMAD.MOV.U32 R5, RZ, RZ, R9 ;  /* 0x000000ffff057224 */ /* 0x001fe200078e0009 */
[----:B------:R-:W-:-:S02]  /*350e0*/  IADD3 R42, P4, PT, R42, R70, RZ ;  /* 0x000000462a2a7210 */ /* 0x000fc40007f9e0ff */
[----:B------:R-:W3:Y:S04]  /*350f0*/  LDL.LU R19, [R1+0x408] ;  /* 0x0004080001137983 */ /* 0x000ee80000300800 */
[----:B----4-:R0:W-:Y:S01]  /*35100*/  STL [R1+0xa4], R12 ;  /* 0x0000a40c01007387 */ /* 0x0101e20000100800 */
[----:B------:R-:W-:-:S03]  /*35110*/  PRMT R35, RZ, 0x7610, R35 ;  /* 0x00007610ff237816 */ /* 0x000fc60000000023 */
[----:B0-----:R-:W4:Y:S04]  /*35120*/  LDL.LU R12, [R1+0x40c] ;  /* 0x00040c00010c7983 */ /* 0x001f280000300800 */
[----:B------:R-:W4:Y:S04]  /*35130*/  LDL.LU R33, [R1+0x7ec] ;  /* 0x0007ec0001217983 */ /* 0x000f280000300800 */
[----:B------:R-:W4:Y:S04]  /*35140*/  LDL.LU R9, [R1+0x7f4] ;  /* 0x0007f40001097983 */ /* 0x000f280000300800 */
[----:B------:R-:W-:Y:S01]  /*35150*/  STL [R1+0x7e4], R42 ;  /* 0x0007e42a01007387 */ /* 0x000fe20000100800 */
[----:B------:R-:W-:-:S02]  /*35160*/  PRMT R38, RZ, 0x7610, R38 ;  /* 0x00007610ff267816 */ /* 0x000fc40000000026 */
[----:B------:R-:W-:Y:S01]  /*35170*/  PRMT R36, RZ, 0x7610, R36 ;  /* 0x00007610ff247816 */ /* 0x000fe20000000024 */
[--C-:B--2---:R-:W-:Y:S02]  /*35180*/  IMAD.X R43, R43, 0x1, R69.reuse, P4 ;  /* 0x000000012b2b7824 */ /* 0x104fe400020e0645 */
[----:B---3--:R-:W-:-:S05]  /*35190*/  IMAD.X R4, R4, 0x1, R69, P3 ;  /* 0x0000000104047824 */ /* 0x008fca00018e0645 */
[----:B------:R-:W-:Y:S01]  /*351a0*/  @!P1 LOP3.LUT R5, R5, R4, RZ, 0x3c, !PT ;  /* 0x0000000405059212 */ /* 0x000fe200078e3cff */
[----:B------:R0:W-:Y:S01]  /*351b0*/  STL [R1+0x7d8], R4 ;  /* 0x0007d80401007387 */ /* 0x0001e20000100800 */
[----:B------:R-:W-:Y:S02]  /*351c0*/  IADD3 R15, P3, PT, R15, R70, RZ ;  /* 0x000000460f0f7210 */ /* 0x000fe40007f7e0ff */
[----:B0-----:R-:W-:-:S04]  /*351d0*/  @!P1 LOP3.LUT R4, R5, R4, RZ, 0x3c, !PT ;  /* 0x0000000405049212 */ /* 0x001fc800078e3cff */
[----:B------:R-:W-:Y:S01]  /*351e0*/  @!P1 LOP3.LUT R5, R5, R4, RZ, 0x3c, !PT ;  /* 0x0000000405059212 */ /* 0x000fe200078e3cff */
[----:B------:R-:W-:-:S04]  /*351f0*/  IMAD.X R37, R37, 0x1, R69, P3 ;  /* 0x0000000125257824 */ /* 0x000fc800018e0645 */
[----:B------:R0:W2:Y:S02]  /*35200*/  @!P1 LDG.E.U16 R35, desc[UR20][R4.64] ;  /* 0x0000001404239981 */ /* 0x0000a4000c1e1500 */
[----:B0-----:R-:W-:Y:S02]  /*35210*/  @!P1 IMAD.MOV.U32 R4, RZ, RZ, R42 ;  /* 0x000000ffff049224 */ /* 0x001fe400078e002a */
[----:B------:R-:W-:-:S05]  /*35220*/  @!P1 IMAD.MOV.U32 R5, RZ, RZ, R43 ;  /* 0x000000ffff059224 */ /* 0x000fca00078e002b */
[----:B------:R0:W3:Y:S02]  /*35230*/  @!P1 LDG.E.U16 R38, desc[UR20][R4.64] ;  /* 0x0000001404269981 */ /* 0x0000e4000c1e1500 */
[----:B0-----:R-:W-:Y:S02]  /*35240*/  @!P1 IMAD.MOV.U32 R4, RZ, RZ, R15 ;  /* 0x000000ffff049224 */ /* 0x001fe400078e000f */
[----:B------:R-:W-:-:S05]  /*35250*/  @!P1 IMAD.MOV.U32 R5, RZ, RZ, R37 ;  /* 0x000000ffff059224 */ /* 0x000fca00078e0025 */
[----:B------:R0:W3:Y:S04]  /*35260*/  @!P1 LDG.E.U16 R36, desc[UR20][R4.64] ;  /* 0x0000001404249981 */ /* 0x0000e8000c1e1500 */
[----:B------:R-:W-:Y:S04]  /*35270*/  STL [R1+0x404], R15 ;  /* 0x0004040f01007387 */ /* 0x000fe80000100800 */
[----:B------:R-:W-:Y:S01]  /*35280*/  STL [R1+0x7e0], R43 ;  /* 0x0007e02b01007387 */ /* 0x000fe20000100800 */
[-C--:B----4-:R-:W-:Y:S02]  /*35290*/  IADD3 R12, P3, PT, R12, R70.reuse, RZ ;  /* 0x000000460c0c7210 */ /* 0x090fe40007f7e0ff */
[----:B------:R-:W-:-:S03]  /*352a0*/  IADD3 R33, P4, PT, R33, R70, RZ ;  /* 0x0000004621217210 */ /* 0x000fc60007f9e0ff */
[----:B------:R-:W-:Y:S01]  /*352b0*/  IMAD.X R19, R19, 0x1, R69, P3 ;  /* 0x0000000113137824 */ /* 0x000fe200018e0645 */
[----:B------:R-:W-:Y:S01]  /*352c0*/  PRMT R72, RZ, 0x7610, R72 ;  /* 0x00007610ff487816 */ /* 0x000fe20000000048 */
[----:B0-----:R-:W-:Y:S01]  /*352d0*/  @!P1 IMAD.MOV.U32 R4, RZ, RZ, R12 ;  /* 0x000000ffff049224 */ /* 0x001fe200078e000c */
[----:B------:R-:W-:Y:S01]  /*352e0*/  IADD3 R9, P3, PT, R9, R70, RZ ;  /* 0x0000004609097210 */ /* 0x000fe20007f7e0ff */
[----:B------:R-:W-:-:S05]  /*352f0*/  @!P1 IMAD.MOV.U32 R5, RZ, RZ, R19 ;  /* 0x000000ffff059224 */ /* 0x000fca00078e0013 */
[----:B------:R0:W4:Y:S04]  /*35300*/  @!P1 LDG.E.U16 R72, desc[UR20][R4.64] ;  /* 0x0000001404489981 */ /* 0x000128000c1e1500 */
[----:B--2---:R1:W-:Y:S04]  /*35310*/  STL [R1+0xa0], R35 ;  /* 0x0000a02301007387 */ /* 0x0043e80000100800 */
[----:B-1----:R-:W2:Y:S04]  /*35320*/  LDL.LU R35, [R1+0x7e8] ;  /* 0x0007e80001237983 */ /* 0x002ea80000300800 */
[----:B------:R-:W-:Y:S04]  /*35330*/  STL [R1+0x400], R37 ;  /* 0x0004002501007387 */ /* 0x000fe80000100800 */
[----:B------:R-:W4:Y:S04]  /*35340*/  LDL.LU R15, [R1+0x7f0] ;  /* 0x0007f000010f7983 */ /* 0x000f280000300800 */
[----:B------:R-:W-:Y:S04]  /*35350*/  STL [R1+0x40c], R12 ;  /* 0x00040c0c01007387 */ /* 0x000fe80000100800 */
[----:B---3--:R1:W-:Y:S04]  /*35360*/  STL [R1+0x98], R36 ;  /* 0x0000982401007387 */ /* 0x0083e80000100800 */
[----:B-1----:R-:W3:Y:S04]  /*35370*/  LDL.LU R36, [R1+0x7fc] ;  /* 0x0007fc0001247983 */ /* 0x002ee80000300800 */
[----:B------:R-:W-:Y:S04]  /*35380*/  STL [R1+0x7ec], R33 ;  /* 0x0007ec2101007387 */ /* 0x000fe80000100800 */
[----:B------:R1:W-:Y:S04]  /*35390*/  STL [R1+0x408], R19 ;  /* 0x0004081301007387 */ /* 0x0003e80000100800 */
[----:B------:R-:W-:Y:S04]  /*353a0*/  STL [R1+0x7f4], R9 ;  /* 0x0007f40901007387 */ /* 0x000fe80000100800 */
[----:B------:R-:W3:Y:S01]  /*353b0*/  LDL.LU R37, [R1+0x7f8] ;  /* 0x0007f80001257983 */ /* 0x000ee20000300800 */
[----:B------:R-:W-:Y:S01]  /*353c0*/  PRMT R27, RZ, 0x7610, R27 ;  /* 0x00007610ff1b7816 */ /* 0x000fe2000000001b */
[----:B0-----:R-:W-:Y:S01]  /*353d0*/  @!P1 IMAD.MOV.U32 R4, RZ, RZ, R33 ;  /* 0x000000ffff049224 */ /* 0x001fe200078e0021 */
[----:B------:R-:W-:-:S02]  /*353e0*/  PRMT R8, RZ, 0x7610, R8 ;  /* 0x00007610ff087816 */ /* 0x000fc40000000008 */
[----:B------:R-:W-:Y:S01]  /*353f0*/  PRMT R30, RZ, 0x7610, R30 ;  /* 0x00007610ff1e7816 */ /* 0x000fe2000000001e */
[----:B--2---:R-:W-:-:S04]  /*35400*/  IMAD.X R35, R35, 0x1, R69, P4 ;  /* 0x0000000123237824 */ /* 0x004fc800020e0645 */
[----:B------:R-:W-:Y:S02]  /*35410*/  @!P1 IMAD.MOV.U32 R5, RZ, RZ, R35 ;  /* 0x000000ffff059224 */ /* 0x000fe400078e0023 */
[----:B----4-:R-:W-:-:S03]  /*35420*/  IMAD.X R15, R15, 0x1, R69, P3 ;  /* 0x000000010f0f7824 */ /* 0x010fc600018e0645 */
[----:B------:R0:W2:Y:S04]  /*35430*/  @!P1 LDG.E.U16 R27, desc[UR20][R4.64] ;  /* 0x00000014041b9981 */ /* 0x0000a8000c1e1500 */
[----:B------:R4:W-:Y:S04]  /*35440*/  STL [R1+0x7e8], R35 ;  /* 0x0007e82301007387 */ /* 0x0009e80000100800 */
[----:B------:R-:W2:Y:S01]  /*35450*/  LDL.LU R12, [R1+0x804] ;  /* 0x00080400010c7983 */ /* 0x000ea20000300800 */
[----:B0-----:R-:W-:Y:S02]  /*35460*/  @!P1 IMAD.MOV.U32 R4, RZ, RZ, R9 ;  /* 0x000000ffff049224 */ /* 0x001fe400078e0009 */
[----:B------:R-:W-:Y:S01]  /*35470*/  @!P1 IMAD.MOV.U32 R5, RZ, RZ, R15 ;  /* 0x000000ffff059224 */ /* 0x000fe200078e000f */
[----:B-1----:R-:W2:Y:S04]  /*35480*/  LDL.LU R19, [R1+0x80c] ;  /* 0x00080c0001137983 */ /* 0x002ea80000300800 */
[----:B------:R0:W2:Y:S01]  /*35490*/  @!P1 LDG.E.U16 R8, desc[UR20][R4.64] ;  /* 0x0000001404089981 */ /* 0x0000a2000c1e1500 */
[----:B---3--:R-:W-:-:S03]  /*354a0*/  IADD3 R36, P3, PT, R36, R70, RZ ;  /* 0x0000004624247210 */ /* 0x008fc60007f7e0ff */
[----:B------:R-:W-:Y:S04]  /*354b0*/  STL [R1+0x12e4], R72 ;  /* 0x0012e44801007387 */ /* 0x000fe80000100800 */
[----:B----4-:R-:W3:Y:S01]  /*354c0*/  LDL.LU R35, [R1+0x800] ;  /* 0x0008000001237983 */ /* 0x010ee20000300800 */
[----:B0-----:R-:W-:-:S03]  /*354d0*/  @!P1 IMAD.MOV.U32 R4, RZ, RZ, R36 ;  /* 0x000000ffff049224 */ /* 0x001fc600078e0024 */
[----:B------:R-:W-:Y:S01]  /*354e0*/  STL [R1+0x7f0], R15 ;  /* 0x0007f00f01007387 */ /* 0x000fe20000100800 */
[----:B------:R-:W-:-:S03]  /*354f0*/  IMAD.X R37, R37, 0x1, R69, P3 ;  /* 0x0000000125257824 */ /* 0x000fc600018e0645 */
[----:B------:R-:W-:Y:S01]  /*35500*/  STL [R1+0x9c], R38 ;  /* 0x00009c2601007387 */ /* 0x000fe20000100800 */
[----:B------:R-:W-:-:S03]  /*35510*/  @!P1 IMAD.MOV.U32 R5, RZ, RZ, R37 ;  /* 0x000000ffff059224 */ /* 0x000fc600078e0025 */
[----:B------:R-:W4:Y:S04]  /*35520*/  LDL.LU R33, [R1+0x808] ;  /* 0x0008080001217983 */ /* 0x000f280000300800 */
[----:B------:R0:W4:Y:S04]  /*35530*/  @!P1 LDG.E.U16 R30, desc[UR20][R4.64] ;  /* 0x00000014041e9981 */ /* 0x000128000c1e1500 */
[----:B------:R-:W-:Y:S01]  /*35540*/  STL [R1+0x7fc], R36 ;  /* 0x0007fc2401007387 */ /* 0x000fe20000100800 */
[----:B------:R-:W-:Y:S02]  /*35550*/  PRMT R34, RZ, 0x7610, R34 ;  /* 0x00007610ff227816 */ /* 0x000fe40000000022 */
[----:B------:R-:W-:Y:S01]  /*35560*/  PRMT R17, RZ, 0x7610, R17 ;  /* 0x00007610ff117816 */ /* 0x000fe20000000011 */
[----:B--2---:R1:W-:Y:S01]  /*35570*/  STL [R1+0x90], R27 ;  /* 0x0000901b01007387 */ /* 0x0043e20000100800 */
[----:B------:R-:W-:-:S03]  /*35580*/  IADD3 R12, P4, PT, R12, R70, RZ ;  /* 0x000000460c0c7210 */ /* 0x000fc60007f9e0ff */
[----:B-1----:R-:W2:Y:S01]  /*35590*/  LDL.LU R27, [R1+0x810] ;  /* 0x00081000011b7983 */ /* 0x002ea20000300800 */
[----:B------:R-:W-:-:S03]  /*355a0*/  IADD3 R19, P3, PT, R19, R70, RZ ;  /* 0x0000004613137210 */ /* 0x000fc60007f7e0ff */
[----:B------:R1:W-:Y:S01]  /*355b0*/  STL [R1+0x8c], R8 ;  /* 0x00008c0801007387 */ /* 0x0003e20000100800 */
[----:B0-----:R-:W-:-:S03]  /*355c0*/  @!P1 IMAD.MOV.U32 R4, RZ, RZ, R12 ;  /* 0x000000ffff049224 */ /* 0x001fc600078e000c */
[----:B-1----:R-:W2:Y:S01]  /*355d0*/  LDL.LU R8, [R1+0x814] ;  /* 0x0008140001087983 */ /* 0x002ea20000300800 */
[----:B---3--:R-:W-:-:S03]  /*355e0*/  IMAD.X R35, R35, 0x1, R69, P4 ;  /* 0x0000000123237824 */ /* 0x008fc600020e0645 */
[----:B------:R-:W3:Y:S01]  /*355f0*/  LDL.LU R15, [R1+0x414] ;  /* 0x00041400010f7983 */ /* 0x000ee20000300800 */
[----:B------:R-:W-:-:S03]  /*35600*/  @!P1 IMAD.MOV.U32 R5, RZ, RZ, R35 ;  /* 0x000000ffff059224 */ /* 0x000fc600078e0023 */
[----:B------:R-:W3:Y:S04]  /*35610*/  LDL.LU R9, [R1+0x41c] ;  /* 0x00041c0001097983 */ /* 0x000ee80000300800 */
[----:B------:R-:W-:Y:S04]  /*35620*/  STL [R1+0x804], R12 ;  /* 0x0008040c01007387 */ /* 0x000fe80000100800 */
[----:B------:R-:W-:Y:S01]  /*35630*/  STL [R1+0x7f8], R37 ;  /* 0x0007f82501007387 */ /* 0x000fe20000100800 */
[----:B----4-:R-:W-:-:S03]  /*35640*/  IMAD.X R33, R33, 0x1, R69, P3 ;  /* 0x0000000121217824 */ /* 0x010fc600018e0645 */
[----:B------:R-:W-:Y:S04]  /*35650*/  STL [R1+0x80c], R19 ;  /* 0x00080c1301007387 */ /* 0x000fe80000100800 */
[----:B------:R-:W-:Y:S04]  /*35660*/  STL [R1+0x800], R35 ;  /* 0x0008002301007387 */ /* 0x000fe80000100800 */
[----:B------:R0:W-:Y:S04]  /*35670*/  STL [R1+0x88], R30 ;  /* 0x0000881e01007387 */ /* 0x0001e80000100800 */
[----:B------:R1:W4:Y:S04]  /*35680*/  @!P1 LDG.E.U16 R34, desc[UR20][R4.64] ;  /* 0x0000001404229981 */ /* 0x000328000c1e1500 */
[----:B0-----:R-:W4:Y:S01]  /*35690*/  LDL.LU R30, [R1+0x410] ;  /* 0x00041000011e7983 */ /* 0x001f220000300800 */
[----:B-1----:R-:W-:-:S03]  /*356a0*/  @!P1 IMAD.MOV.U32 R4, RZ, RZ, R19 ;  /* 0x000000ffff049224 */ /* 0x002fc600078e0013 */
[----:B------:R-:W4:Y:S01]  /*356b0*/  LDL.LU R12, [R1+0x418] ;  /* 0x00041800010c7983 */ /* 0x000f220000300800 */
[----:B------:R-:W-:-:S05]  /*356c0*/  @!P1 IMAD.MOV.U32 R5, RZ, RZ, R33 ;  /* 0x000000ffff059224 */ /* 0x000fca00078e0021 */
[----:B------:R0:W4:Y:S01]  /*356d0*/  @!P1 LDG.E.U16 R17, desc[UR20][R4.64] ;  /* 0x0000001404119981 */ /* 0x000122000c1e1500 */
[----:B------:R-:W-:Y:S02]  /*356e0*/  PRMT R32, RZ, 0x7610, R32 ;  /* 0x00007610ff207816 */ /* 0x000fe40000000020 */
[----:B------:R-:W-:Y:S01]  /*356f0*/  PRMT R14, RZ, 0x7610, R14 ;  /* 0x00007610ff0e7816 */ /* 0x000fe2000000000e */
[----:B------:R-:W-:Y:S04]  /*35700*/  STL [R1+0x808], R33 ;  /* 0x0008082101007387 */ /* 0x000fe80000100800 */
[----:B------:R-:W4:Y:S01]  /*35710*/  LDL.LU R19, [R1+0x81c] ;  /* 0x00081c0001137983 */ /* 0x000f220000300800 */
[----:B------:R-:W-:Y:S02]  /*35720*/  PRMT R71, RZ, 0x7610, R71 ;  /* 0x00007610ff477816 */ /* 0x000fe40000000047 */
[----:B--2---:R-:W-:-:S02]  /*35730*/  IADD3 R8, P3, PT, R8, R70, RZ ;  /* 0x0000004608087210 */ /* 0x004fc40007f7e0ff */
[----:B---3--:R-:W-:-:S03]  /*35740*/  IADD3 R15, P4, PT, R15, R70, RZ ;  /* 0x000000460f0f7210 */ /* 0x008fc60007f9e0ff */
[----:B------:R-:W-:Y:S02]  /*35750*/  IMAD.X R27, R27, 0x1, R69, P3 ;  /* 0x000000011b1b7824 */ /* 0x000fe400018e0645 */
[----:B0-----:R-:W-:Y:S02]  /*35760*/  @!P1 IMAD.MOV.U32 R4, RZ, RZ, R8 ;  /* 0x000000ffff049224 */ /* 0x001fe400078e0008 */
[----:B------:R-:W-:Y:S01]  /*35770*/  @!P1 IMAD.MOV.U32 R5, RZ, RZ, R27 ;  /* 0x000000ffff059224 */ /* 0x000fe200078e001b */
[----:B------:R-:W-:Y:S01]  /*35780*/  IADD3 R9, P3, PT, R9, R70, RZ ;  /* 0x0000004609097210 */ /* 0x000fe20007f7e0ff */
[----:B------:R-:W-:Y:S04]  /*35790*/  STL [R1+0x814], R8 ;  /* 0x0008140801007387 */ /* 0x000fe80000100800 */
[----:B------:R0:W2:Y:S02]  /*357a0*/  @!P1 LDG.E.U16 R32, desc[UR20][R4.64] ;  /* 0x0000001404209981 */ /* 0x0000a4000c1e1500 */
[----:B0-----:R-:W-:-:S02]  /*357b0*/  @!P1 IMAD.MOV.U32 R4, RZ, RZ, R15 ;  /* 0x000000ffff049224 */ /* 0x001fc400078e000f */
[----:B----4-:R-:W-:-:S04]  /*357c0*/  IMAD.X R30, R30, 0x1, R69, P4 ;  /* 0x000000011e1e7824 */ /* 0x010fc800020e0645 */
[----:B------:R-:W-:Y:S02]  /*357d0*/  @!P1 IMAD.MOV.U32 R5, RZ, RZ, R30 ;  /* 0x000000ffff059224 */ /* 0x000fe400078e001e */
[----:B------:R-:W-:-:S03]  /*357e0*/  IMAD.X R12, R12, 0x1, R69, P3 ;  /* 0x000000010c0c7824 */ /* 0x000fc600018e0645 */
[----:B------:R0:W3:Y:S04]  /*357f0*/  @!P1 LDG.E.U16 R14, desc[UR20][R4.64] ;  /* 0x00000014040e9981 */ /* 0x0000e8000c1e1500 */
[----:B------:R1:W-:Y:S01]  /*35800*/  STL [R1+0x80], R17 ;  /* 0x0000801101007387 */ /* 0x0003e20000100800 */
[----:B0-----:R-:W-:-:S03]  /*35810*/  @!P1 IMAD.MOV.U32 R4, RZ, RZ, R9 ;  /* 0x000000ffff049224 */ /* 0x001fc600078e0009 */
[----:B-1----:R-:W4:Y:S01]  /*35820*/  LDL.LU R17, [R1+0x824] ;  /* 0x0008240001117983 */ /* 0x002f220000300800 */
[----:B------:R-:W-:-:S03]  /*35830*/  @!P1 IMAD.MOV.U32 R5, RZ, RZ, R12 ;  /* 0x000000ffff059224 */ /* 0x000fc600078e000c */
[----:B------:R-:W-:Y:S04]  /*35840*/  STL [R1+0x414], R15 ;  /* 0x0004140f01007387 */ /* 0x000fe80000100800 */
[----:B------:R0:W-:Y:S04]  /*35850*/  STL [R1+0x810], R27 ;  /* 0x0008101b01007387 */ /* 0x0001e80000100800 */
[----:B------:R-:W-:Y:S04]  /*35860*/  STL [R1+0x41c], R9 ;  /* 0x00041c0901007387 */ /* 0x000fe80000100800 */
[----:B------:R1:W2:Y:S04]  /*35870*/  @!P1 LDG.E.U16 R71, desc[UR20][R4.64] ;  /* 0x0000001404479981 */ /* 0x0002a8000c1e1500 */
[----:B0-----:R-:W2:Y:S04]  /*35880*/  LDL.LU R27, [R1+0x818] ;  /* 0x00081800011b7983 */ /* 0x001ea80000300800 */
[----:B------:R0:W-:Y:S04]  /*35890*/  STL [R1+0x410], R30 ;  /* 0x0004101e01007387 */ /* 0x0001e80000100800 */
[----:B------:R-:W2:Y:S04]  /*358a0*/  LDL.LU R8, [R1+0x82c] ;  /* 0x00082c0001087983 */ /* 0x000ea80000300800 */
[----:B0-----:R-:W2:Y:S01]  /*358b0*/  LDL.LU R30, [R1+0x820] ;  /* 0x00082000011e7983 */ /* 0x001ea20000300800 */
[----:B------:R-:W-:-:S03]  /*358c0*/  IADD3 R19, P3, PT, R19, R70, RZ ;  /* 0x0000004613137210 */ /* 0x000fc60007f7e0ff */
[----:B------:R0:W-:Y:S04]  /*358d0*/  STL [R1+0x418], R12 ;  /* 0x0004180c01007387 */ /* 0x0001e80000100800 */
[----:B------:R-:W2:Y:S04]  /*358e0*/  LDL.LU R9, [R1+0x828] ;  /* 0x0008280001097983 */ /* 0x000ea80000300800 */
[----:B------:R-:W2:Y:S04]  /*358f0*/  LDL.LU R15, [R1+0x834] ;  /* 0x00083400010f7983 */ /* 0x000ea80000300800 */
[----:B------:R-:W-:Y:S04]  /*35900*/  STL [R1+0x84], R34 ;  /* 0x0000842201007387 */ /* 0x000fe80000100800 */
[----:B------:R-:W-:Y:S04]  /*35910*/  STL [R1+0x81c], R19 ;  /* 0x00081c1301007387 */ /* 0x000fe80000100800 */
[----:B0-----:R-:W2:Y:S01]  /*35920*/  LDL.LU R12, [R1+0x83c] ;  /* 0x00083c00010c7983 */ /* 0x001ea20000300800 */
[----:B------:R-:W-:Y:S01]  /*35930*/  PRMT R31, RZ, 0x7610, R31 ;  /* 0x00007610ff1f7816 */ /* 0x000fe2000000001f */
[----:B-1----:R-:W-:Y:S01]  /*35940*/  @!P1 IMAD.MOV.U32 R4, RZ, RZ, R19 ;  /* 0x000000ffff049224 */ /* 0x002fe200078e0013 */
[----:B------:R-:W-:Y:S01]  /*35950*/  PRMT R10, RZ, 0x7610, R10 ;  /* 0x00007610ff0a7816 */ /* 0x000fe2000000000a */
[----:B---3--:R0:W-:Y:S04]  /*35960*/  STL [R1+0x78], R14 ;  /* 0x0000780e01007387 */ /* 0x0081e80000100800 */
[----:B0-----:R-:W3:Y:S01]  /*35970*/  LDL.LU R14, [R1+0x844] ;  /* 0x00084400010e7983 */ /* 0x001ee20000300800 */
[----:B----4-:R-:W-:-:S03]  /*35980*/  IADD3 R17, P4, PT, R17, R70, RZ ;  /* 0x0000004611117210 */ /* 0x010fc60007f9e0ff */
[----:B--2---:R-:W-:Y:S01]  /*35990*/  STL [R1+0x12e8], R71 ;  /* 0x0012e84701007387 */ /* 0x004fe20000100800 */
[----:B------:R-:W-:-:S03]  /*359a0*/  IMAD.X R27, R27, 0x1, R69, P3 ;  /* 0x000000011b1b7824 */ /* 0x000fc600018e0645 */
[----:B------:R-:W-:Y:S01]  /*359b0*/  STL [R1+0x824], R17 ;  /* 0x0008241101007387 */ /* 0x000fe20000100800 */
[----:B------:R-:W-:Y:S01]  /*359c0*/  @!P1 IMAD.MOV.U32 R5, RZ, RZ, R27 ;  /* 0x000000ffff059224 */ /* 0x000fe200078e001b */
[----:B------:R-:W-:Y:S02]  /*359d0*/  IADD3 R8, P3, PT, R8, R70, RZ ;  /* 0x0000004608087210 */ /* 0x000fe40007f7e0ff */
[----:B------:R0:W-:Y:S04]  /*359e0*/  STL [R1+0x818], R27 ;  /* 0x0008181b01007387 */ /* 0x0001e80000100800 */
[----:B------:R-:W-:Y:S01]  /*359f0*/  STL [R1+0x82c], R8 ;  /* 0x00082c0801007387 */ /* 0x000fe20000100800 */
[----:B------:R-:W-:-:S03]  /*35a00*/  IMAD.X R30, R30, 0x1, R69, P4 ;  /* 0x000000011e1e7824 */ /* 0x000fc600020e0645 */
[----:B------:R-:W2:Y:S04]  /*35a10*/  LDL.LU R19, [R1+0x830] ;  /* 0x0008300001137983 */ /* 0x000ea80000300800 */
[----:B------:R1:W4:Y:S04]  /*35a20*/  @!P1 LDG.E.U16 R31, desc[UR20][R4.64] ;  /* 0x00000014041f9981 */ /* 0x000328000c1e1500 */
[----:B------:R-:W-:Y:S04]  /*35a30*/  STL [R1+0x820], R30 ;  /* 0x0008201e01007387 */ /* 0x000fe80000100800 */
[----:B0-----:R-:W4:Y:S01]  /*35a40*/  LDL.LU R27, [R1+0x838] ;  /* 0x00083800011b7983 */ /* 0x001f220000300800 */
[----:B-1----:R-:W-:-:S02]  /*35a50*/  @!P1 IMAD.MOV.U32 R4, RZ, RZ, R17 ;  /* 0x000000ffff049224 */ /* 0x002fc400078e0011 */
[----:B------:R-:W-:-:S05]  /*35a60*/  @!P1 IMAD.MOV.U32 R5, RZ, RZ, R30 ;  /* 0x000000ffff059224 */ /* 0x000fca00078e001e */
[----:B------:R0:W4:Y:S01]  /*35a70*/  @!P1 LDG.E.U16 R10, desc[UR20][R4.64] ;  /* 0x00000014040a9981 */ /* 0x000122000c1e1500 */
[----:B------:R-:W-:Y:S01]  /*35a80*/  IMAD.X R9, R9, 0x1, R69, P3 ;  /* 0x0000000109097824 */ /* 0x000fe200018e0645 */
[-C--:B------:R-:W-:Y:S02]  /*35a90*/  IADD3 R15, P3, PT, R15, R70.reuse, RZ ;  /* 0x000000460f0f7210 */ /* 0x080fe40007f7e0ff */
[----:B------:R-:W-:Y:S02]  /*35aa0*/  PRMT R29, RZ, 0x7610, R29 ;  /* 0x00007610ff1d7816 */ /* 0x000fe4000000001d */
[----:B------:R-:W-:Y:S01]  /*35ab0*/  IADD3 R12, P4, PT, R12, R70, RZ ;  /* 0x000000460c0c7210 */ /* 0x000fe20007f9e0ff */
[----:B0-----:R-:W-:Y:S02]  /*35ac0*/  @!P1 IMAD.MOV.U32 R4, RZ, RZ, R8 ;  /* 0x000000ffff049224 */ /* 0x001fe400078e0008 */
[----:B------:R-:W-:Y:S01]  /*35ad0*/  @!P1 IMAD.MOV.U32 R5, RZ, RZ, R9 ;  /* 0x000000ffff059224 */ /* 0x000fe200078e0009 */
[----:B------:R-:W-:Y:S01]  /*35ae0*/  PRMT R28, RZ, 0x7610, R28 ;  /* 0x00007610ff1c7816 */ /* 0x000fe2000000001c */
[----:B------:R-:W-:Y:S04]  /*35af0*/  STL [R1+0x7c], R32 ;  /* 0x00007c2001007387 */ /* 0x000fe80000100800 */
[----:B------:R0:W4:Y:S04]  /*35b00*/  @!P1 LDG.E.U16 R29, desc[UR20][R4.64] ;  /* 0x00000014041d9981 */ /* 0x000128000c1e1500 */
[----:B------:R1:W-:Y:S01]  /*35b10*/  STL [R1+0x828], R9 ;  /* 0x0008280901007387 */ /* 0x0003e20000100800 */
[----:B------:R-:W-:-:S03]  /*35b20*/  PRMT R20, RZ, 0x7610, R20 ;  /* 0x00007610ff147816 */ /* 0x000fc60000000014 */
[----:B------:R-:W4:Y:S01]  /*35b30*/  LDL.LU R17, [R1+0x840] ;  /* 0x0008400001117983 */ /* 0x000f220000300800 */
[----:B0-----:R-:W-:-:S03]  /*35b40*/  @!P1 IMAD.MOV.U32 R4, RZ, RZ, R15 ;  /* 0x000000ffff049224 */ /* 0x001fc600078e000f */
[----:B-1----:R-:W4:Y:S04]  /*35b50*/  LDL.LU R9, [R1+0x424] ;  /* 0x0004240001097983 */ /* 0x002f280000300800 */
[----:B------:R-:W-:Y:S01]  /*35b60*/  STL [R1+0x834], R15 ;  /* 0x0008340f01007387 */ /* 0x000fe20000100800 */
[----:B--2---:R-:W-:-:S04]  /*35b70*/  IMAD.X R19, R19, 0x1, R69, P3 ;  /* 0x0000000113137824 */ /* 0x004fc800018e0645 */
[----:B------:R-:W-:Y:S01]  /*35b80*/  @!P1 IMAD.MOV.U32 R5, RZ, RZ, R19 ;  /* 0x000000ffff059224 */ /* 0x000fe200078e0013 */
[----:B---3--:R-:W-:-:S04]  /*35b90*/  IADD3 R14, P3, PT, R14, R70, RZ ;  /* 0x000000460e0e7210 */ /* 0x008fc80007f7e0ff */
[----:B------:R0:W2:Y:S01]  /*35ba0*/  @!P1 LDG.E.U16 R28, desc[UR20][R4.64] ;  /* 0x00000014041c9981 */ /* 0x0000a2000c1e1500 */
[----:B----4-:R-:W-:Y:S02]  /*35bb0*/  IMAD.X R27, R27, 0x1, R69, P4 ;  /* 0x000000011b1b7824 */ /* 0x010fe400020e0645 */
[----:B0-----:R-:W-:Y:S01]  /*35bc0*/  @!P1 IMAD.MOV.U32 R4, RZ, RZ, R12 ;  /* 0x000000ffff049224 */ /* 0x001fe200078e000c */
[----:B------:R0:W-:Y:S01]  /*35bd0*/  STL [R1+0x6c], R10 ;  /* 0x00006c0a01007387 */ /* 0x0001e20000100800 */
[----:B------:R-:W-:-:S05]  /*35be0*/  @!P1 IMAD.MOV.U32 R5, RZ, RZ, R27 ;  /* 0x000000ffff059224 */ /* 0x000fca00078e001b */
[----:B------:R1:W3:Y:S04]  /*35bf0*/  @!P1 LDG.E.U16 R20, desc[UR20][R4.64] ;  /* 0x0000001404149981 */ /* 0x0002e8000c1e1500 */
[----:B0-----:R-:W4:Y:S04]  /*35c00*/  LDL.LU R10, [R1+0x42c] ;  /* 0x00042c00010a7983 */ /* 0x001f280000300800 */
[----:B------:R-:W2:Y:S04]  /*35c10*/  LDL.LU R8, [R1+0x84c] ;  /* 0x00084c0001087983 */ /* 0x000ea80000300800 */
[----:B------:R-:W-:Y:S04]  /*35c20*/  STL [R1+0x83c], R12 ;  /* 0x00083c0c01007387 */ /* 0x000fe80000100800 */
[----:B------:R0:W-:Y:S04]  /*35c30*/  STL [R1+0x830], R19 ;  /* 0x0008301301007387 */ /* 0x0001e80000100800 */
[----:B------:R-:W-:Y:S04]  /*35c40*/  STL [R1+0x844], R14 ;  /* 0x0008440e01007387 */ /* 0x000fe80000100800 */
[----:B0-----:R-:W2:Y:S04]  /*35c50*/  LDL.LU R19, [R1+0x420] ;  /* 0x0004200001137983 */ /* 0x001ea80000300800 */
[----:B------:R-:W-:Y:S04]  /*35c60*/  STL [R1+0x838], R27 ;  /* 0x0008381b01007387 */ /* 0x000fe80000100800 */
[----:B------:R-:W2:Y:S01]  /*35c70*/  LDL.LU R15, [R1+0x428] ;  /* 0x00042800010f7983 */ /* 0x000ea20000300800 */
[----:B------:R-:W-:Y:S01]  /*35c80*/  IMAD.X R17, R17, 0x1, R69, P3 ;  /* 0x0000000111117824 */ /* 0x000fe200018e0645 */
[----:B------:R-:W-:Y:S01]  /*35c90*/  IADD3 R9, P3, PT, R9, R70, RZ ;  /* 0x0000004609097210 */ /* 0x000fe20007f7e0ff */
[----:B-1----:R-:W-:Y:S01]  /*35ca0*/  @!P1 IMAD.MOV.U32 R4, RZ, RZ, R14 ;  /* 0x000000ffff049224 */ /* 0x002fe200078e000e */
[----:B------:R-:W-:Y:S01]  /*35cb0*/  PRMT R26, RZ, 0x7610, R26 ;  /* 0x00007610ff1a7816 */ /* 0x000fe2000000001a */
[----:B------:R-:W-:Y:S01]  /*35cc0*/  STL [R1+0x70], R31 ;  /* 0x0000701f01007387 */ /* 0x000fe20000100800 */
[----:B------:R-:W-:-:S03]  /*35cd0*/  @!P1 IMAD.MOV.U32 R5, RZ, RZ, R17 ;  /* 0x000000ffff059224 */ /* 0x000fc600078e0011 */
[----:B------:R-:W2:Y:S04]  /*35ce0*/  LDL.LU R12, [R1+0x848] ;  /* 0x00084800010c7983 */ /* 0x000ea80000300800 */
[----:B------:R-:W-:Y:S01]  /*35cf0*/  STL [R1+0x840], R17 ;  /* 0x0008401101007387 */ /* 0x000fe20000100800 */
[----:B------:R-:W-:-:S03]  /*35d00*/  PRMT R25, RZ, 0x7610, R25 ;  /* 0x00007610ff197816 */ /* 0x000fc60000000019 */
[----:B------:R0:W2:Y:S01]  /*35d10*/  @!P1 LDG.E.U16 R26, desc[UR20][R4.64] ;  /* 0x00000014041a9981 */ /* 0x0000a2000c1e1500 */
[----:B------:R-:W-:Y:S01]  /*35d20*/  PRMT R3, RZ, 0x7610, R3 ;  /* 0x00007610ff037816 */ /* 0x000fe20000000003 */
[----:B0-----:R-:W-:Y:S02]  /*35d30*/  @!P1 IMAD.MOV.U32 R4, RZ, RZ, R9 ;  /* 0x000000ffff049224 */ /* 0x001fe400078e0009 */
[----:B---3--:R0:W-:Y:S01]  /*35d40*/  STL [R1+0x60], R20 ;  /* 0x0000601401007387 */ /* 0x0081e20000100800 */
[----:B----4-:R-:W-:-:S03]  /*35d50*/  IADD3 R10, P4, PT, R10, R70, RZ ;  /* 0x000000460a0a7210 */ /* 0x010fc60007f9e0ff */
[----:B0-----:R-:W3:Y:S04]  /*35d60*/  LDL.LU R20, [R1+0x850] ;  /* 0x0008500001147983 */ /* 0x001ee80000300800 */
[----:B------:R-:W4:Y:S04]  /*35d70*/  LDL.LU R14, [R1+0x854] ;  /* 0x00085400010e7983 */ /* 0x000f280000300800 */
[----:B------:R-:W-:Y:S04]  /*35d80*/  STL [R1+0x424], R9 ;  /* 0x0004240901007387 */ /* 0x000fe80000100800 */
[----:B------:R-:W3:Y:S01]  /*35d90*/  LDL.LU R17, [R1+0x85c] ;  /* 0x00085c0001117983 */ /* 0x000ee20000300800 */
[----:B--2---:R-:W-:Y:S01]  /*35da0*/  IMAD.X R19, R19, 0x1, R69, P3 ;  /* 0x0000000113137824 */ /* 0x004fe200018e0645 */
[----:B------:R-:W-:-:S03]  /*35db0*/  IADD3 R8, P3, PT, R8, R70, RZ ;  /* 0x0000004608087210 */ /* 0x000fc60007f7e0ff */
[----:B------:R-:W-:Y:S01]  /*35dc0*/  @!P1 IMAD.MOV.U32 R5, RZ, RZ, R19 ;  /* 0x000000ffff059224 */ /* 0x000fe200078e0013 */
[----:B------:R-:W-:Y:S01]  /*35dd0*/  STL [R1+0x68], R29 ;  /* 0x0000681d01007387 */ /* 0x000fe20000100800 */
[----:B------:R-:W-:-:S03]  /*35de0*/  IMAD.X R15, R15, 0x1, R69, P4 ;  /* 0x000000010f0f7824 */ /* 0x000fc600020e0645 */
[----:B------:R0:W2:Y:S04]  /*35df0*/  @!P1 LDG.E.U16 R25, desc[UR20][R4.64] ;  /* 0x0000001404199981 */ /* 0x0000a8000c1e1500 */
[----:B------:R-:W-:Y:S04]  /*35e00*/  STL [R1+0x42c], R10 ;  /* 0x00042c0a01007387 */ /* 0x000fe80000100800 */
[----:B------:R1:W-:Y:S01]  /*35e10*/  STL [R1+0x420], R19 ;  /* 0x0004201301007387 */ /* 0x0003e20000100800 */
[----:B0-----:R-:W-:Y:S02]  /*35e20*/  @!P1 IMAD.MOV.U32 R4, RZ, RZ, R10 ;  /* 0x000000ffff049224 */ /* 0x001fe400078e000a */
[----:B------:R-:W-:Y:S01]  /*35e30*/  @!P1 IMAD.MOV.U32 R5, RZ, RZ, R15 ;  /* 0x000000ffff059224 */ /* 0x000fe200078e000f */
[----:B------:R-:W-:Y:S04]  /*35e40*/  STL [R1+0x84c], R8 ;  /* 0x00084c0801007387 */ /* 0x000fe80000100800 */
[----:B------:R0:W2:Y:S04]  /*35e50*/  @!P1 LDG.E.U16 R3, desc[UR20][R4.64] ;  /* 0x0000001404039981 */ /* 0x0000a8000c1e1500 */
[----:B-1----:R-:W2:Y:S04]  /*35e60*/  LDL.LU R19, [R1+0x858] ;  /* 0x0008580001137983 */ /* 0x002ea80000300800 */
[----:B------:R1:W-:Y:S04]  /*35e70*/  STL [R1+0x428], R15 ;  /* 0x0004280f01007387 */ /* 0x0003e80000100800 */
[----:B------:R-:W2:Y:S01]  /*35e80*/  LDL.LU R9, [R1+0x864] ;  /* 0x0008640001097983 */ /* 0x000ea20000300800 */
[----:B------:R-:W-:Y:S01]  /*35e90*/  IMAD.X R12, R12, 0x1, R69, P3 ;  /* 0x000000010c0c7824 */ /* 0x000fe200018e0645 */
[----:B------:R-:W-:Y:S01]  /*35ea0*/  PRMT R24, RZ, 0x7610, R24 ;  /* 0x00007610ff187816 */ /* 0x000fe20000000018 */
[----:B0-----:R-:W-:-:S02]  /*35eb0*/  @!P1 IMAD.MOV.U32 R4, RZ, RZ, R8 ;  /* 0x000000ffff049224 */ /* 0x001fc400078e0008 */
[----:B------:R-:W-:Y:S01]  /*35ec0*/  @!P1 IMAD.MOV.U32 R5, RZ, RZ, R12 ;  /* 0x000000ffff059224 */ /* 0x000fe200078e000c */
[----:B------:R-:W-:Y:S01]  /*35ed0*/  PRMT R23, RZ, 0x7610, R23 ;  /* 0x00007610ff177816 */ /* 0x000fe20000000017 */
[----:B------:R-:W-:Y:S04]  /*35ee0*/  STL [R1+0x64], R28 ;  /* 0x0000641c01007387 */ /* 0x000fe80000100800 */
[----:B------:R0:W2:Y:S01]  /*35ef0*/  @!P1 LDG.E.U16 R24, desc[UR20][R4.64] ;  /* 0x0000001404189981 */ /* 0x0000a2000c1e1500 */
[----:B------:R-:W-:-:S03]  /*35f00*/  PRMT R11, RZ, 0x7610, R11 ;  /* 0x00007610ff0b7816 */ /* 0x000fc6000000000b */
[----:B------:R-:W2:Y:S04]  /*35f10*/  LDL.LU R10, [R1+0x860] ;  /* 0x00086000010a7983 */ /* 0x000ea80000300800 */
[----:B------:R0:W-:Y:S01]  /*35f20*/  STL [R1+0x848], R12 ;  /* 0x0008480c01007387 */ /* 0x0001e20000100800 */
[----:B----4-:R-:W-:-:S05]  /*35f30*/  IADD3 R14, P3, PT, R14, R70, RZ ;  /* 0x000000460e0e7210 */ /* 0x010fca0007f7e0ff */
[----:B---3--:R-:W-:Y:S01]  /*35f40*/  IMAD.X R20, R20, 0x1, R69, P3 ;  /* 0x0000000114147824 */ /* 0x008fe200018e0645 */
[----:B------:R-:W-:Y:S01]  /*35f50*/  IADD3 R17, P4, PT, R17, R70, RZ ;  /* 0x0000004611117210 */ /* 0x000fe20007f9e0ff */
[----:B0-----:R-:W-:Y:S02]  /*35f60*/  @!P1 IMAD.MOV.U32 R4, RZ, RZ, R14 ;  /* 0x000000ffff049224 */ /* 0x001fe400078e000e */
[----:B------:R-:W-:-:S05]  /*35f70*/  @!P1 IMAD.MOV.U32 R5, RZ, RZ, R20 ;  /* 0x000000ffff059224 */ /* 0x000fca00078e0014 */
[----:B------:R0:W3:Y:S02]  /*35f80*/  @!P1 LDG.E.U16 R23, desc[UR20][R4.64] ;  /* 0x0000001404179981 */ /* 0x0000e4000c1e1500 */
[----:B0-----:R-:W-:Y:S02]  /*35f90*/  @!P1 IMAD.MOV.U32 R4, RZ, RZ, R17 ;  /* 0x000000ffff049224 */ /* 0x001fe400078e0011 */
[----:B--2---:R-:W-:Y:S01]  /*35fa0*/  STL [R1+0x12ec], R3 ;  /* 0x0012ec0301007387 */ /* 0x004fe20000100800 */
[----:B------:R-:W-:-:S03]  /*35fb0*/  IMAD.X R19, R19, 0x1, R69, P4 ;  /* 0x0000000113137824 */ /* 0x000fc600020e0645 */
[----:B-1----:R-:W2:Y:S01]  /*35fc0*/  LDL.LU R15, [R1+0x868] ;  /* 0x00086800010f7983 */ /* 0x002ea20000300800 */
[----:B------:R-:W-:-:S03]  /*35fd0*/  @!P1 IMAD.MOV.U32 R5, RZ, RZ, R19 ;  /* 0x000000ffff059224 */ /* 0x000fc600078e0013 */
[----:B------:R-:W4:Y:S01]  /*35fe0*/  LDL.LU R8, [R1+0x86c] ;  /* 0x00086c0001087983 */ /* 0x000f220000300800 */
[----:B------:R-:W-:-:S03]  /*35ff0*/  IADD3 R9, P3, PT, R9, R70, RZ ;  /* 0x0000004609097210 */ /* 0x000fc60007f7e0ff */
[----:B------:R-:W-:Y:S04]  /*36000*/  STL [R1+0x854], R14 ;  /* 0x0008540e01007387 */ /* 0x000fe80000100800 */
[----:B------:R-:W3:Y:S04]  /*36010*/  LDL.LU R12, [R1+0x874] ;  /* 0x00087400010c7983 */ /* 0x000ee80000300800 */
[----:B------:R-:W-:Y:S04]  /*36020*/  STL [R1+0x5c], R26 ;  /* 0x00005c1a01007387 */ /* 0x000fe80000100800 */
[----:B------:R0:W3:Y:S04]  /*36030*/  @!P1 LDG.E.U16 R11, desc[UR20][R4.64] ;  /* 0x00000014040b9981 */ /* 0x0000e8000c1e1500 */
[----:B------:R-:W-:Y:S04]  /*36040*/  STL [R1+0x85c], R17 ;  /* 0x00085c1101007387 */ /* 0x000fe80000100800 */
[----:B------:R1:W-:Y:S04]  /*36050*/  STL [R1+0x850], R20 ;  /* 0x0008501401007387 */ /* 0x0003e80000100800 */
[----:B------:R-:W-:Y:S04]  /*36060*/  STL [R1+0x864], R9 ;  /* 0x0008640901007387 */ /* 0x000fe80000100800 */
[----:B-1----:R-:W3:Y:S04]  /*36070*/  LDL.LU R20, [R1+0x870] ;  /* 0x0008700001147983 */ /* 0x002ee80000300800 */
[----:B------:R-:W-:Y:S04]  /*36080*/  STL [R1+0x858], R19 ;  /* 0x0008581301007387 */ /* 0x000fe80000100800 */
[----:B------:R-:W3:Y:S04]  /*36090*/  LDL.LU R14, [R1+0x434] ;  /* 0x00043400010e7983 */ /* 0x000ee80000300800 */
[----:B------:R-:W-:Y:S04]  /*360a0*/  STL [R1+0x58], R25 ;  /* 0x0000581901007387 */ /* 0x000fe80000100800 */
[----:B------:R-:W3:Y:S01]  /*360b0*/  LDL.LU R17, [R1+0x430] ;  /* 0x0004300001117983 */ /* 0x000ee20000300800 */
[----:B------:R-:W-:Y:S01]  /*360c0*/  IMAD.X R10, R10, 0x1, R69, P3 ;  /* 0x000000010a0a7824 */ /* 0x000fe200018e0645 */
[----:B------:R-:W-:Y:S01]  /*360d0*/  PRMT R22, RZ, 0x7610, R22 ;  /* 0x00007610ff167816 */ /* 0x000fe20000000016 */
[----:B0-----:R-:W-:-:S02]  /*360e0*/  @!P1 IMAD.MOV.U32 R4, RZ, RZ, R9 ;  /* 0x000000ffff049224 */ /* 0x001fc400078e0009 */
[----:B------:R-:W-:Y:S01]  /*360f0*/  @!P1 IMAD.MOV.U32 R5, RZ, RZ, R10 ;  /* 0x000000ffff059224 */ /* 0x000fe200078e000a */
[----:B------:R-:W-:Y:S01]  /*36100*/  STL [R1+0x860], R10 ;  /* 0x0008600a01007387 */ /* 0x000fe20000100800 */
[----:B------:R-:W-:-:S03]  /*36110*/  PRMT R21, RZ, 0x7610, R21 ;  /* 0x00007610ff157816 */ /* 0x000fc60000000015 */
[----:B------:R0:W3:Y:S01]  /*36120*/  @!P1 LDG.E.U16 R22, desc[UR20][R4.64] ;  /* 0x0000001404169981 */ /* 0x0000e2000c1e1500 */
[----:B------:R-:W-:Y:S02]  /*36130*/  PRMT R18, RZ, 0x7610, R18 ;  /* 0x00007610ff127816 */ /* 0x000fe40000000012 */
[----:B------:R-:W-:Y:S02]  /*36140*/  PRMT R71, RZ, 0x7610, R71 ;  /* 0x00007610ff477816 */ /* 0x000fe40000000047 */
[----:B----4-:R-:W-:-:S05]  /*36150*/  IADD3 R8, P3, PT, R8, R70, RZ ;  /* 0x0000004608087210 */ /* 0x010fca0007f7e0ff */
[----:B--2---:R-:W-:Y:S01]  /*36160*/  IMAD.X R15, R15, 0x1, R69, P3 ;  /* 0x000000010f0f7824 */ /* 0x004fe200018e0645 */
[----:B---3--:R-:W-:Y:S01]  /*36170*/  IADD3 R12, P4, PT, R12, R70, RZ ;  /* 0x000000460c0c7210 */ /* 0x008fe20007f9e0ff */
[----:B0-----:R-:W-:Y:S02]  /*36180*/  @!P1 IMAD.MOV.U32 R4, RZ, RZ, R8 ;  /* 0x000000ffff049224 */ /* 0x001fe400078e0008 */
[----:B------:R-:W-:Y:S01]  /*36190*/  @!P1 IMAD.MOV.U32 R5, RZ, RZ, R15 ;  /* 0x000000ffff059224 */ /* 0x000fe200078e000f */
[----:B------:R0:W-:Y:S04]  /*361a0*/  STL [R1+0x48], R11 ;  /* 0x0000480b01007387 */ /* 0x0001e80000100800 */
[----:B------:R1:W2:Y:S04]  /*361b0*/  @!P1 LDG.E.U16 R21, desc[UR20][R4.64] ;  /* 0x0000001404159981 */ /* 0x0002a8000c1e1500 */
[----:B0-----:R-:W3:Y:S04]  /*361c0*/  LDL.LU R11, [R1+0x438] ;  /* 0x00043800010b7983 */ /* 0x001ee80000300800 */
[----:B------:R-:W4:Y:S04]  /*361d0*/  LDL.LU R10, [R1+0x43c] ;  /* 0x00043c00010a7983 */ /* 0x000f280000300800 */
[----:B------:R-:W-:Y:S01]  /*361e0*/  STL [R1+0x86c], R8 ;  /* 0x00086c0801007387 */ /* 0x000fe20000100800 */
[----:B------:R-:W-:-:S03]  /*361f0*/  IMAD.X R20, R20, 0x1, R69, P4 ;  /* 0x0000000114147824 */ /* 0x000fc600020e0645 */
[----:B------:R-:W2:Y:S01]  /*36200*/  LDL.LU R19, [R1+0x878] ;  /* 0x0008780001137983 */ /* 0x000ea20000300800 */
[----:B------:R-:W-:-:S03]  /*36210*/  IADD3 R14, P3, PT, R14, R70, RZ ;  /* 0x000000460e0e7210 */ /* 0x000fc60007f7e0ff */
[----:B------:R-:W2:Y:S01]  /*36220*/  LDL.LU R9, [R1+0x87c] ;  /* 0x00087c0001097983 */ /* 0x000ea20000300800 */
[----:B-1----:R-:W-:-:S03]  /*36230*/  @!P1 IMAD.MOV.U32 R4, RZ, RZ, R12 ;  /* 0x000000ffff049224 */ /* 0x002fc600078e000c */
[----:B------:R-:W-:Y:S01]  /*36240*/  STL [R1+0x50], R24 ;  /* 0x0000501801007387 */ /* 0x000fe20000100800 */
[----:B------:R-:W-:-:S03]  /*36250*/  @!P1 IMAD.MOV.U32 R5, RZ, RZ, R20 ;  /* 0x000000ffff059224 */ /* 0x000fc600078e0014 */
[----:B------:R-:W-:Y:S01]  /*36260*/  STL [R1+0x874], R12 ;  /* 0x0008740c01007387 */ /* 0x000fe20000100800 */
[----:B------:R-:W-:-:S03]  /*36270*/  IMAD.X R17, R17, 0x1, R69, P3 ;  /* 0x0000000111117824 */ /* 0x000fc600018e0645 */
[----:B------:R0:W-:Y:S04]  /*36280*/  STL [R1+0x868], R15 ;  /* 0x0008680f01007387 */ /* 0x0001e80000100800 */
[----:B------:R-:W-:Y:S04]  /*36290*/  STL [R1+0x434], R14 ;  /* 0x0004340e01007387 */ /* 0x000fe80000100800 */
[----:B------:R1:W2:Y:S04]  /*362a0*/  @!P1 LDG.E.U16 R18, desc[UR20][R4.64] ;  /* 0x0000001404129981 */ /* 0x0002a8000c1e1500 */
[----:B0-----:R-:W2:Y:S04]  /*362b0*/  LDL.LU R15, [R1+0x880] ;  /* 0x00088000010f7983 */ /* 0x001ea80000300800 */
[----:B------:R-:W-:Y:S01]  /*362c0*/  STL [R1+0x870], R20 ;  /* 0x0008701401007387 */ /* 0x000fe20000100800 */
[----:B-1----:R-:W-:-:S03]  /*362d0*/  @!P1 IMAD.MOV.U32 R4, RZ, RZ, R14 ;  /* 0x000000ffff049224 */ /* 0x002fc600078e000e */
[----:B------:R-:W2:Y:S01]  /*362e0*/  LDL.LU R8, [R1+0x884] ;  /* 0x0008840001087983 */ /* 0x000ea20000300800 */
[----:B------:R-:W-:-:S05]  /*362f0*/  @!P1 IMAD.MOV.U32 R5, RZ, RZ, R17 ;  /* 0x000000ffff059224 */ /* 0x000fca00078e0011 */
[----:B------:R0:W2:Y:S01]  /*36300*/  @!P1 LDG.E.U16 R71, desc[UR20][R4.64] ;  /* 0x0000001404479981 */ /* 0x0000a2000c1e1500 */
[----:B------:R-:W-:-:S03]  /*36310*/  PRMT R2, RZ, 0x7610, R2 ;  /* 0x00007610ff027816 */ /* 0x000fc60000000002 */
[----:B------:R-:W-:Y:S01]  /*36320*/  STL [R1+0x4c], R23 ;  /* 0x00004c1701007387 */ /* 0x000fe20000100800 */
[----:B------:R-:W-:-:S03]  /*36330*/  PRMT R16, RZ, 0x7610, R16 ;  /* 0x00007610ff107816 */ /* 0x000fc60000000010 */
[----:B------:R-:W2:Y:S04]  /*36340*/  LDL.LU R12, [R1+0x88c] ;  /* 0x00088c00010c7983 */ /* 0x000ea80000300800 */
[----:B------:R-:W-:Y:S01]  /*36350*/  STL [R1+0x430], R17 ;  /* 0x0004301101007387 */ /* 0x000fe20000100800 */
[----:B------:R-:W-:Y:S02]  /*36360*/  PRMT R13, RZ, 0x7610, R13 ;  /* 0x00007610ff0d7816 */ /* 0x000fe4000000000d */
[----:B----4-:R-:W-:-:S05]  /*36370*/  IADD3 R10, P3, PT, R10, R70, RZ ;  /* 0x000000460a0a7210 */ /* 0x010fca0007f7e0ff */
[----:B---3--:R-:W-:Y:S02]  /*36380*/  IMAD.X R11, R11, 0x1, R69, P3 ;  /* 0x000000010b0b7824 */ /* 0x008fe400018e0645 */
[----:B0-----:R-:W-:Y:S02]  /*36390*/  @!P1 IMAD.MOV.U32 R4, RZ, RZ, R10 ;  /* 0x000000ffff049224 */ /* 0x001fe400078e000a */
[----:B------:R-:W-:Y:S01]  /*363a0*/  @!P1 IMAD.MOV.U32 R5, RZ, RZ, R11 ;  /* 0x000000ffff059224 */ /* 0x000fe200078e000b */
[----:B--2---:R-:W-:-:S04]  /*363b0*/  IADD3 R9, P4, PT, R9, R70, RZ ;  /* 0x0000004609097210 */ /* 0x004fc80007f9e0ff */
[----:B------:R0:W2:Y:S01]  /*363c0*/  @!P1 LDG.E.U16 R2, desc[UR20][R4.64] ;  /* 0x0000001404029981 */ /* 0x0000a2000c1e1500 */
[----:B------:R-:W-:Y:S02]  /*363d0*/  IMAD.X R19, R19, 0x1, R69, P4 ;  /* 0x0000000113137824 */ /* 0x000fe400020e0645 */
[----:B0-----:R-:W-:Y:S02]  /*363e0*/  @!P1 IMAD.MOV.U32 R4, RZ, RZ, R9 ;  /* 0x000000ffff049224 */ /* 0x001fe400078e0009 */
[----:B------:R-:W-:-:S05]  /*363f0*/  @!P1 IMAD.MOV.U32 R5, RZ, RZ, R19 ;  /* 0x000000ffff059224 */ /* 0x000fca00078e0013 */
[----:B------:R0:W3:Y:S04]  /*36400*/  @!P1 LDG.E.U16 R16, desc[UR20][R4.64] ;  /* 0x0000001404109981 */ /* 0x0000e8000c1e1500 */
[----:B------:R1:W-:Y:S01]  /*36410*/  STL [R1+0x3c], R18 ;  /* 0x00003c1201007387 */ /* 0x0003e20000100800 */
[----:B------:R-:W-:-:S03]  /*36420*/  IADD3 R8, P3, PT, R8, R70, RZ ;  /* 0x0000004608087210 */ /* 0x000fc60007f7e0ff */
[----:B-1----:R-:W4:Y:S04]  /*36430*/  LDL.LU R18, [R1+0x888] ;  /* 0x0008880001127983 */ /* 0x002f280000300800 */
[----:B------:R-:W4:Y:S01]  /*36440*/  LDL.LU R17, [R1+0x890] ;  /* 0x0008900001117983 */ /* 0x000f220000300800 */
[----:B------:R-:W-:-:S03]  /*36450*/  IMAD.X R15, R15, 0x1, R69, P3 ;  /* 0x000000010f0f7824 */ /* 0x000fc600018e0645 */
[----:B------:R-:W-:Y:S01]  /*36460*/  STL [R1+0x43c], R10 ;  /* 0x00043c0a01007387 */ /* 0x000fe20000100800 */
[----:B0-----:R-:W-:-:S03]  /*36470*/  @!P1 IMAD.MOV.U32 R4, RZ, RZ, R8 ;  /* 0x000000ffff049224 */ /* 0x001fc600078e0008 */
[----:B------:R-:W4:Y:S01]  /*36480*/  LDL.LU R14, [R1+0x894] ;  /* 0x00089400010e7983 */ /* 0x000f220000300800 */
[----:B------:R-:W-:-:S03]  /*36490*/  @!P1 IMAD.MOV.U32 R5, RZ, RZ, R15 ;  /* 0x000000ffff059224 */ /* 0x000fc600078e000f */
[----:B------:R-:W-:Y:S04]  /*364a0*/  STL [R1+0x12f0], R71 ;  /* 0x0012f04701007387 */ /* 0x000fe80000100800 */
[----:B------:R-:W-:Y:S04]  /*364b0*/  STL [R1+0x44], R22 ;  /* 0x0000441601007387 */ /* 0x000fe80000100800 */
[----:B------:R-:W-:Y:S04]  /*364c0*/  STL [R1+0x87c], R9 ;  /* 0x00087c0901007387 */ /* 0x000fe80000100800 */
[----:B------:R0:W-:Y:S04]  /*364d0*/  STL [R1+0x438], R11 ;  /* 0x0004380b01007387 */ /* 0x0001e80000100800 */
[----:B------:R-:W-:Y:S04]  /*364e0*/  STL [R1+0x884], R8 ;  /* 0x0008840801007387 */ /* 0x000fe80000100800 */
[----:B------:R1:W4:Y:S04]  /*364f0*/  @!P1 LDG.E.U16 R13, desc[UR20][R4.64] ;  /* 0x00000014040d9981 */ /* 0x000328000c1e1500 */
[----:B0-----:R-:W4:Y:S04]  /*36500*/  LDL.LU R11, [R1+0x898] ;  /* 0x00089800010b7983 */ /* 0x001f280000300800 */
[----:B------:R-:W-:Y:S04]  /*36510*/  STL [R1+0x878], R19 ;  /* 0x0008781301007387 */ /* 0x000fe80000100800 */
[----:B------:R-:W4:Y:S01]  /*36520*/  LDL.LU R10, [R1+0x89c] ;  /* 0x00089c00010a7983 */ /* 0x000f220000300800 */
[----:B------:R-:W-:-:S02]  /*36530*/  IADD3 R12, P3, PT, R12, R70, RZ ;  /* 0x000000460c0c7210 */ /* 0x000fc40007f7e0ff */
[----:B------:R-:W-:-:S03]  /*36540*/  PRMT R7, RZ, 0x7610, R7 ;  /* 0x00007610ff077816 */ /* 0x000fc60000000007 */
[----:B-1----:R-:W-:Y:S01]  /*36550*/  @!P1 IMAD.MOV.U32 R4, RZ, RZ, R12 ;  /* 0x000000ffff049224 */ /* 0x002fe200078e000c */
[----:B------:R-:W-:Y:S01]  /*36560*/  PRMT R6, RZ, 0x7610, R6 ;  /* 0x00007610ff067816 */ /* 0x000fe20000000006 */
[----:B--2---:R-:W-:Y:S04]  /*36570*/  STL [R1+0x12f4], R2 ;  /* 0x0012f40201007387 */ /* 0x004fe80000100800 */
[----:B------:R-:W-:Y:S04]  /*36580*/  STL [R1+0x40], R21 ;  /* 0x0000401501007387 */ /* 0x000fe80000100800 */
[----:B------:R-:W2:Y:S04]  /*36590*/  LDL.LU R9, [R1+0x8a4] ;  /* 0x0008a40001097983 */ /* 0x000ea80000300800 */
[----:B------:R-:W-:Y:S04]  /*365a0*/  STL [R1+0x880], R15 ;  /* 0x0008800f01007387 */ /* 0x000fe80000100800 */
[----:B---3--:R0:W-:Y:S04]  /*365b0*/  STL [R1+0x30], R16 ;  /* 0x0000301001007387 */ /* 0x0081e80000100800 */
[----:B0-----:R-:W3:Y:S04]  /*365c0*/  LDL.LU R16, [R1+0x8a0] ;  /* 0x0008a00001107983 */ /* 0x001ee80000300800 */
[----:B------:R-:W3:Y:S01]  /*365d0*/  LDL.LU R8, [R1+0x444] ;  /* 0x0004440001087983 */ /* 0x000ee20000300800 */
[----:B----4-:R-:W-:-:S03]  /*365e0*/  IMAD.X R18, R18, 0x1, R69, P3 ;  /* 0x0000000112127824 */ /* 0x010fc600018e0645 */
[----:B------:R-:W-:Y:S01]  /*365f0*/  STL [R1+0x88c], R12 ;  /* 0x00088c0c01007387 */ /* 0x000fe20000100800 */
[----:B------:R-:W-:-:S05]  /*36600*/  @!P1 IMAD.MOV.U32 R5, RZ, RZ, R18 ;  /* 0x000000ffff059224 */ /* 0x000fca00078e0012 */
[----:B------:R0:W4:Y:S01]  /*36610*/  @!P1 LDG.E.U16 R7, desc[UR20][R4.64] ;  /* 0x0000001404079981 */ /* 0x000122000c1e1500 */
[----:B------:R-:W-:-:S05]  /*36620*/  IADD3 R14, P4, PT, R14, R70, RZ ;  /* 0x000000460e0e7210 */ /* 0x000fca0007f9e0ff */
[----:B------:R-:W-:Y:S02]  /*36630*/  IMAD.X R17, R17, 0x1, R69, P4 ;  /* 0x0000000111117824 */ /* 0x000fe400020e0645 */
[----:B0-----:R-:W-:Y:S02]  /*36640*/  @!P1 IMAD.MOV.U32 R4, RZ, RZ, R14 ;  /* 0x000000ffff049224 */ /* 0x001fe400078e000e */
[----:B------:R-:W-:-:S05]  /*36650*/  @!P1 IMAD.MOV.U32 R5, RZ, RZ, R17 ;  /* 0x000000ffff059224 */ /* 0x000fca00078e0011 */
[----:B------:R0:W4:Y:S04]  /*36660*/  @!P1 LDG.E.U16 R6, desc[UR20][R4.64] ;  /* 0x0000001404069981 */ /* 0x000128000c1e1500 */
[----:B------:R1:W-:Y:S04]  /*36670*/  STL [R1+0x2c], R13 ;  /* 0x00002c0d01007387 */ /* 0x0003e80000100800 */
[----:B-1----:R-:W4:Y:S01]  /*36680*/  LDL.LU R13, [R1+0x440] ;  /* 0x00044000010d7983 */ /* 0x002f220000300800 */
[----:B------:R-:W-:-:S03]  /*36690*/  IADD3 R10, P3, PT, R10, R70, RZ ;  /* 0x000000460a0a7210 */ /* 0x000fc60007f7e0ff */
[----:B------:R-:W4:Y:S04]  /*366a0*/  LDL.LU R15, [R1+0x448] ;  /* 0x00044800010f7983 */ /* 0x000f280000300800 */
[----:B------:R-:W-:Y:S04]  /*366b0*/  STL [R1+0x894], R14 ;  /* 0x0008940e01007387 */ /* 0x000fe80000100800 */
[----:B------:R-:W-:Y:S04]  /*366c0*/  STL [R1+0x888], R18 ;  /* 0x0008881201007387 */ /* 0x000fe80000100800 */
[----:B------:R-:W-:Y:S04]  /*366d0*/  STL [R1+0x89c], R10 ;  /* 0x00089c0a01007387 */ /* 0x000fe80000100800 */
[----:B------:R-:W4:Y:S01]  /*366e0*/  LDL.LU R12, [R1+0x44c] ;  /* 0x00044c00010c7983 */ /* 0x000f220000300800 */
[----:B------:R-:W-:Y:S01]  /*366f0*/  IMAD.X R11, R11, 0x1, R69, P3 ;  /* 0x000000010b0b7824 */ /* 0x000fe200018e0645 */
[----:B------:R-:W-:Y:S01]  /*36700*/  PRMT R2, RZ, 0x7610, R2 ;  /* 0x00007610ff027816 */ /* 0x000fe20000000002 */
[----:B0-----:R-:W-:-:S02]  /*36710*/  @!P1 IMAD.MOV.U32 R4, RZ, RZ, R10 ;  /* 0x000000ffff049224 */ /* 0x001fc400078e000a */
[----:B------:R-:W-:Y:S01]  /*36720*/  @!P1 IMAD.MOV.U32 R5, RZ, RZ, R11 ;  /* 0x000000ffff059224 */ /* 0x000fe200078e000b */
[----:B------:R-:W-:Y:S01]  /*36730*/  PRMT R3, RZ, 0x7610, R3 ;  /* 0x00007610ff037816 */ /* 0x000fe20000000003 */
[----:B------:R-:W-:Y:S04]  /*36740*/  STL [R1+0x890], R17 ;  /* 0x0008901101007387 */ /* 0x000fe80000100800 */
[----:B------:R0:W4:Y:S01]  /*36750*/  @!P1 LDG.E.U16 R2, desc[UR20][R4.64] ;  /* 0x0000001404029981 */ /* 0x000122000c1e1500 */
[----:B------:R-:W-:Y:S02]  /*36760*/  PRMT R72, RZ, 0x7610, R72 ;  /* 0x00007610ff487816 */ /* 0x000fe40000000048 */
[----:B------:R-:W-:Y:S02]  /*36770*/  PRMT R0, RZ, 0x7610, R0 ;  /* 0x00007610ff007816 */ /* 0x000fe40000000000 */
[----:B--2---:R-:W-:-:S05]  /*36780*/  IADD3 R9, P3, PT, R9, R70, RZ ;  /* 0x0000004609097210 */ /* 0x004fca0007f7e0ff */
[----:B0-----:R-:W-:Y:S02]  /*36790*/  @!P1 IMAD.MOV.U32 R4, RZ, RZ, R9 ;  /* 0x000000ffff049224 */ /* 0x001fe400078e0009 */
[----:B---3--:R-:W-:Y:S01]  /*367a0*/  IMAD.X R16, R16, 0x1, R69, P3 ;  /* 0x0000000110107824 */ /* 0x008fe200018e0645 */
[----:B------:R-:W-:-:S03]  /*367b0*/  IADD3 R8, P4, PT, R8, R70, RZ ;  /* 0x0000004608087210 */ /* 0x000fc60007f9e0ff */
[----:B------:R-:W-:-:S05]  /*367c0*/  @!P1 IMAD.MOV.U32 R5, RZ, RZ, R16 ;  /* 0x000000ffff059224 */ /* 0x000fca00078e0010 */
[----:B------:R0:W2:Y:S04]  /*367d0*/  @!P1 LDG.E.U16 R3, desc[UR20][R4.64] ;  /* 0x0000001404039981 */ /* 0x0000a8000c1e1500 */
[----:B----4-:R1:W-:Y:S01]  /*367e0*/  STL [R1+0x28], R7 ;  /* 0x0000280701007387 */ /* 0x0103e20000100800 */
[----:B0-----:R-:W-:-:S03]  /*367f0*/  @!P1 IMAD.MOV.U32 R4, RZ, RZ, R8 ;  /* 0x000000ffff049224 */ /* 0x001fc600078e0008 */
[----:B-1----:R-:W3:Y:S04]  /*36800*/  LDL.LU R7, [R1+0x8ac] ;  /* 0x0008ac0001077983 */ /* 0x002ee80000300800 */
[----:B------:R-:W-:Y:S04]  /*36810*/  STL [R1+0x898], R11 ;  /* 0x0008980b01007387 */ /* 0x000fe80000100800 */
[----:B------:R0:W-:Y:S04]  /*36820*/  STL [R1+0x24], R6 ;  /* 0x0000240601007387 */ /* 0x0001e80000100800 */
[----:B0-----:R-:W4:Y:S04]  /*36830*/  LDL.LU R6, [R1+0x8b4] ;  /* 0x0008b40001067983 */ /* 0x001f280000300800 */
[----:B------:R-:W4:Y:S04]  /*36840*/  LDL.LU R17, [R1+0x8a8] ;  /* 0x0008a80001117983 */ /* 0x000f280000300800 */
[----:B------:R-:W4:Y:S01]  /*36850*/  LDL.LU R10, [R1+0x8b0] ;  /* 0x0008b000010a7983 */ /* 0x000f220000300800 */
[----:B------:R-:W-:-:S04]  /*36860*/  IMAD.X R13, R13, 0x1, R69, P4 ;  /* 0x000000010d0d7824 */ /* 0x000fc800020e0645 */
        /* <DEDUP_REMOVED lines=8> */
[----:B------:R-:W4:Y:S04]  /*368f0*/  LDL.LU R14, [R1+0x8b8] ;  /* 0x0008b800010e7983 */ /* 0x000f280000300800 */
[----:B------:R-:W4:Y:S04]  /*36900*/  LDL.LU R11, [R1+0x8bc] ;  /* 0x0008bc00010b7983 */ /* 0x000f280000300800 */
[----:B------:R-:W-:Y:S04]  /*36910*/  STL [R1+0x12f8], R2 ;  /* 0x0012f80201007387 */ /* 0x000fe80000100800 */
[----:B------:R0:W-:Y:S04]  /*36920*/  STL [R1+0x444], R8 ;  /* 0x0004440801007387 */ /* 0x0001e80000100800 */
[----:B------:R-:W-:Y:S04]  /*36930*/  STL [R1+0x8a0], R16 ;  /* 0x0008a01001007387 */ /* 0x000fe80000100800 */
[----:B------:R-:W-:Y:S04]  /*36940*/  STL [R1+0x44c], R12 ;  /* 0x00044c0c01007387 */ /* 0x000fe80000100800 */
[----:B-1----:R-:W4:Y:S04]  /*36950*/  LDL.LU R9, [R1+0x8c4] ;  /* 0x0008c40001097983 */ /* 0x002f280000300800 */
[----:B------:R1:W-:Y:S04]  /*36960*/  STL [R1+0x440], R13 ;  /* 0x0004400d01007387 */ /* 0x0003e80000100800 */
[----:B--2---:R-:W-:Y:S04]  /*36970*/  STL [R1+0x12fc], R3 ;  /* 0x0012fc0301007387 */ /* 0x004fe80000100800 */
[----:B0-----:R-:W2:Y:S04]  /*36980*/  LDL.LU R8, [R1+0x8cc] ;  /* 0x0008cc0001087983 */ /* 0x001ea80000300800 */
[----:B------:R-:W-:Y:S04]  /*36990*/  STL [R1+0x448], R15 ;  /* 0x0004480f01007387 */ /* 0x000fe80000100800 */
[----:B-1----:R-:W2:Y:S01]  /*369a0*/  LDL.LU R13, [R1+0x8d4] ;  /* 0x0008d400010d7983 */ /* 0x002ea20000300800 */
[----:B---3--:R-:W-:-:S05]  /*369b0*/  IADD3 R7, P3, PT, R7, R70, RZ ;  /* 0x0000004607077210 */ /* 0x008fca0007f7e0ff */
[----:B------:R-:W-:Y:S01]  /*369c0*/  @!P1 IMAD.MOV.U32 R4, RZ, RZ, R7 ;  /* 0x000000ffff049224 */ /* 0x000fe200078e0007 */
[----:B----4-:R-:W-:Y:S01]  /*369d0*/  IADD3 R6, P4, PT, R6, R70, RZ ;  /* 0x0000004606067210 */ /* 0x010fe20007f9e0ff */
[----:B------:R-:W-:-:S04]  /*369e0*/  IMAD.X R17, R17, 0x1, R69, P3 ;  /* 0x0000000111117824 */ /* 0x000fc800018e0645 */
[----:B------:R-:W-:Y:S02]  /*369f0*/  @!P1 IMAD.MOV.U32 R5, RZ, RZ, R17 ;  /* 0x000000ffff059224 */ /* 0x000fe400078e0011 */
[----:B------:R-:W-:Y:S01]  /*36a00*/  IMAD.X R10, R10, 0x1, R69, P4 ;  /* 0x000000010a0a7824 */ /* 0x000fe200020e0645 */
[----:B------:R0:W-:Y:S04]  /*36a10*/  STL [R1+0x1300], R72 ;  /* 0x0013004801007387 */ /* 0x0001e80000100800 */
[----:B------:R-:W3:Y:S04]  /*36a20*/  LDL.LU R12, [R1+0x8c0] ;  /* 0x0008c000010c7983 */ /* 0x000ee80000300800 */
[----:B------:R-:W4:Y:S01]  /*36a30*/  LDL.LU R16, [R1+0x8c8] ;  /* 0x0008c80001107983 */ /* 0x000f220000300800 */
[----:B0-----:R-:W-:-:S03]  /*36a40*/  PRMT R72, RZ, 0x7610, R72 ;  /* 0x00007610ff487816 */ /* 0x001fc60000000048 */
[----:B------:R-:W-:Y:S04]  /*36a50*/  STL [R1+0x8ac], R7 ;  /* 0x0008ac0701007387 */ /* 0x000fe80000100800 */
[----:B------:R-:W4:Y:S04]  /*36a60*/  LDL.LU R15, [R1+0x8d0] ;  /* 0x0008d000010f7983 */ /* 0x000f280000300800 */
[----:B------:R0:W4:Y:S04]  /*36a70*/  @!P1 LDG.E.U16 R72, desc[UR20][R4.64] ;  /* 0x0000001404489981 */ /* 0x000128000c1e1500 */
[----:B------:R1:W-:Y:S01]  /*36a80*/  STL [R1+0x1304], R0 ;  /* 0x0013040001007387 */ /* 0x0003e20000100800 */
[----:B0-----:R-:W-:-:S02]  /*36a90*/  @!P1 IMAD.MOV.U32 R4, RZ, RZ, R6 ;  /* 0x000000ffff049224 */ /* 0x001fc400078e0006 */
[----:B------:R-:W-:Y:S01]  /*36aa0*/  @!P1 IMAD.MOV.U32 R5, RZ, RZ, R10 ;  /* 0x000000ffff059224 */ /* 0x000fe200078e000a */
[----:B-1----:R-:W-:-:S06]  /*36ab0*/  PRMT R0, RZ, 0x7610, R0 ;  /* 0x00007610ff007816 */ /* 0x002fcc0000000000 */
[----:B------:R0:W4:Y:S01]  /*36ac0*/  @!P1 LDG.E.U16 R0, desc[UR20][R4.64] ;  /* 0x0000001404009981 */ /* 0x000122000c1e1500 */
[----:B------:R-:W-:-:S03]  /*36ad0*/  IADD3 R11, P3, PT, R11, R70, RZ ;  /* 0x000000460b0b7210 */ /* 0x000fc60007f7e0ff */
[----:B------:R-:W-:Y:S02]  /*36ae0*/  STL [R1+0x8b4], R6 ;  /* 0x0008b40601007387 */ /* 0x000fe40000100800 */
[----:B------:R-:W-:Y:S02]  /*36af0*/  IMAD.X R14, R14, 0x1, R69, P3 ;  /* 0x000000010e0e7824 */ /* 0x000fe400018e0645 */
[----:B------:R-:W-:Y:S04]  /*36b00*/  STL [R1+0x8a8], R17 ;  /* 0x0008a81101007387 */ /* 0x000fe80000100800 */
[----:B------:R-:W-:Y:S04]  /*36b10*/  STL [R1+0x8bc], R11 ;  /* 0x0008bc0b01007387 */ /* 0x000fe80000100800 */
[----:B------:R-:W4:Y:S04]  /*36b20*/  LDL.LU R7, [R1+0x454] ;  /* 0x0004540001077983 */ /* 0x000f280000300800 */
[----:B------:R1:W-:Y:S01]  /*36b30*/  STL [R1+0x8b0], R10 ;  /* 0x0008b00a01007387 */ /* 0x0003e20000100800 */
[----:B------:R-:W-:Y:S01]  /*36b40*/  PRMT R3, RZ, 0x7610, R3 ;  /* 0x00007610ff037816 */ /* 0x000fe20000000003 */
[----:B0-----:R-:W-:-:S02]  /*36b50*/  @!P1 IMAD.MOV.U32 R4, RZ, RZ, R11 ;  /* 0x000000ffff049224 */ /* 0x001fc400078e000b */
[----:B------:R-:W-:Y:S01]  /*36b60*/  @!P1 IMAD.MOV.U32 R5, RZ, RZ, R14 ;  /* 0x000000ffff059224 */ /* 0x000fe200078e000e */
[----:B------:R-:W-:-:S04]  /*36b70*/  IADD3 R9, P3, PT, R9, R70, RZ ;  /* 0x0000004609097210 */ /* 0x000fc80007f7e0ff */
[----:B------:R0:W4:Y:S01]  /*36b80*/  @!P1 LDG.E.U16 R3, desc[UR20][R4.64] ;  /* 0x0000001404039981 */ /* 0x000122000c1e1500 */
[----:B------:R-:W-:Y:S02]  /*36b90*/  PRMT R2, RZ, 0x7610, R2 ;  /* 0x00007610ff027816 */ /* 0x000fe40000000002 */
[----:B------:R-:W-:Y:S01]  /*36ba0*/  PRMT R71, RZ, 0x7610, R71 ;  /* 0x00007610ff477816 */ /* 0x000fe20000000047 */
[----:B0-----:R-:W-:Y:S01]  /*36bb0*/  @!P1 IMAD.MOV.U32 R4, RZ, RZ, R9 ;  /* 0x000000ffff049224 */ /* 0x001fe200078e0009 */
[----:B--2---:R-:W-:Y:S01]  /*36bc0*/  IADD3 R8, P4, PT, R8, R70, RZ ;  /* 0x0000004608087210 */ /* 0x004fe20007f9e0ff */
[----:B---3--:R-:W-:Y:S01]  /*36bd0*/  IMAD.X R12, R12, 0x1, R69, P3 ;  /* 0x000000010c0c7824 */ /* 0x008fe200018e0645 */
[----:B----4-:R-:W-:Y:S04]  /*36be0*/  STL [R1+0x132c], R72 ;  /* 0x00132c4801007387 */ /* 0x010fe80000100800 */
[----:B-1----:R-:W2:Y:S04]  /*36bf0*/  LDL.LU R10, [R1+0x45c] ;  /* 0x00045c00010a7983 */ /* 0x002ea80000300800 */
[----:B------:R0:W-:Y:S04]  /*36c00*/  STL [R1+0x8b8], R14 ;  /* 0x0008b80e01007387 */ /* 0x0001e80000100800 */
[----:B------:R-:W3:Y:S04]  /*36c10*/  LDL.LU R6, [R1+0x8dc] ;  /* 0x0008dc0001067983 */ /* 0x000ee80000300800 */
[----:B------:R-:W-:Y:S04]  /*36c20*/  STL [R1+0x1308], R0 ;  /* 0x0013080001007387 */ /* 0x000fe80000100800 */
[----:B------:R-:W4:Y:S04]  /*36c30*/  LDL.LU R11, [R1+0x450] ;  /* 0x00045000010b7983 */ /* 0x000f280000300800 */
[----:B0-----:R-:W3:Y:S01]  /*36c40*/  LDL.LU R14, [R1+0x458] ;  /* 0x00045800010e7983 */ /* 0x001ee20000300800 */
[----:B------:R-:W-:-:S02]  /*36c50*/  @!P1 IMAD.MOV.U32 R5, RZ, RZ, R12 ;  /* 0x000000ffff059224 */ /* 0x000fc400078e000c */
[----:B------:R-:W-:-:S03]  /*36c60*/  IMAD.X R16, R16, 0x1, R69, P4 ;  /* 0x0000000110107824 */ /* 0x000fc600020e0645 */
[----:B------:R0:W3:Y:S02]  /*36c70*/  @!P1 LDG.E.U16 R2, desc[UR20][R4.64] ;  /* 0x0000001404029981 */ /* 0x0000e4000c1e1500 */
[----:B0-----:R-:W-:Y:S02]  /*36c80*/  @!P1 IMAD.MOV.U32 R4, RZ, RZ, R8 ;  /* 0x000000ffff049224 */ /* 0x001fe400078e0008 */
[----:B------:R-:W-:-:S05]  /*36c90*/  @!P1 IMAD.MOV.U32 R5, RZ, RZ, R16 ;  /* 0x000000ffff059224 */ /* 0x000fca00078e0010 */
[----:B------:R0:W3:Y:S01]  /*36ca0*/  @!P1 LDG.E.U16 R71, desc[UR20][R4.64] ;  /* 0x0000001404479981 */ /* 0x0000e2000c1e1500 */
[----:B------:R-:W-:Y:S02]  /*36cb0*/  IADD3 R13, P3, PT, R13, R70, RZ ;  /* 0x000000460d0d7210 */ /* 0x000fe40007f7e0ff */
[----:B------:R-:W-:-:S03]  /*36cc0*/  PRMT R92, RZ, 0x7610, R92 ;  /* 0x00007610ff5c7816 */ /* 0x000fc6000000005c */
[----:B------:R-:W-:Y:S01]  /*36cd0*/  IMAD.X R15, R15, 0x1, R69, P3 ;  /* 0x000000010f0f7824 */ /* 0x000fe200018e0645 */
[----:B------:R-:W-:Y:S01]  /*36ce0*/  IADD3 R7, P3, PT, R7, R70, RZ ;  /* 0x0000004607077210 */ /* 0x000fe20007f7e0ff */
[----:B0-----:R-:W-:Y:S02]  /*36cf0*/  @!P1 IMAD.MOV.U32 R4, RZ, RZ, R13 ;  /* 0x000000ffff049224 */ /* 0x001fe400078e000d */
[----:B------:R-:W-:Y:S01]  /*36d00*/  @!P1 IMAD.MOV.U32 R5, RZ, RZ, R15 ;  /* 0x000000ffff059224 */ /* 0x000fe200078e000f */
[----:B------:R-:W-:Y:S01]  /*36d10*/  PRMT R90, RZ, 0x7610, R90 ;  /* 0x00007610ff5a7816 */ /* 0x000fe2000000005a */
[----:B------:R0:W-:Y:S04]  /*36d20*/  STL [R1+0x8c4], R9 ;  /* 0x0008c40901007387 */ /* 0x0001e80000100800 */
[----:B------:R1:W3:Y:S04]  /*36d30*/  @!P1 LDG.E.U16 R92, desc[UR20][R4.64] ;  /* 0x00000014045c9981 */ /* 0x0002e8000c1e1500 */
[----:B------:R-:W-:Y:S01]  /*36d40*/  STL [R1+0x130c], R3 ;  /* 0x00130c0301007387 */ /* 0x000fe20000100800 */
[----:B------:R-:W-:-:S03]  /*36d50*/  PRMT R88, RZ, 0x7610, R88 ;  /* 0x00007610ff587816 */ /* 0x000fc60000000058 */
[----:B------:R-:W-:Y:S01]  /*36d60*/  STL [R1+0x8cc], R8 ;  /* 0x0008cc0801007387 */ /* 0x000fe20000100800 */
[----:B-1----:R-:W-:-:S03]  /*36d70*/  @!P1 IMAD.MOV.U32 R4, RZ, RZ, R7 ;  /* 0x000000ffff049224 */ /* 0x002fc600078e0007 */
[----:B------:R1:W-:Y:S04]  /*36d80*/  STL [R1+0x8c0], R12 ;  /* 0x0008c00c01007387 */ /* 0x0003e80000100800 */
[----:B------:R-:W-:Y:S04]  /*36d90*/  STL [R1+0x8d4], R13 ;  /* 0x0008d40d01007387 */ /* 0x000fe80000100800 */
[----:B0-----:R-:W3:Y:S04]  /*36da0*/  LDL.LU R9, [R1+0x8d8] ;  /* 0x0008d80001097983 */ /* 0x001ee80000300800 */
[----:B------:R-:W-:Y:S04]  /*36db0*/  STL [R1+0x8c8], R16 ;  /* 0x0008c81001007387 */ /* 0x000fe80000100800 */
[----:B-1----:R-:W3:Y:S01]  /*36dc0*/  LDL.LU R12, [R1+0x8e4] ;  /* 0x0008e400010c7983 */ /* 0x002ee20000300800 */
[----:B--2---:R-:W-:Y:S01]  /*36dd0*/  IADD3 R10, P4, PT, R10, R70, RZ ;  /* 0x000000460a0a7210 */ /* 0x004fe20007f9e0ff */
[----:B----4-:R-:W-:-:S04]  /*36de0*/  IMAD.X R11, R11, 0x1, R69, P3 ;  /* 0x000000010b0b7824 */ /* 0x010fc800018e0645 */
[----:B------:R-:W-:Y:S02]  /*36df0*/  @!P1 IMAD.MOV.U32 R5, RZ, RZ, R11 ;  /* 0x000000ffff059224 */ /* 0x000fe400078e000b */
[----:B---3--:R-:W-:-:S03]  /*36e00*/  IMAD.X R14, R14, 0x1, R69, P4 ;  /* 0x000000010e0e7824 */ /* 0x008fc600020e0645 */
[----:B------:R0:W2:Y:S02]  /*36e10*/  @!P1 LDG.E.U16 R90, desc[UR20][R4.64] ;  /* 0x00000014045a9981 */ /* 0x0000a4000c1e1500 */
[----:B0-----:R-:W-:Y:S02]  /*36e20*/  @!P1 IMAD.MOV.U32 R4, RZ, RZ, R10 ;  /* 0x000000ffff049224 */ /* 0x001fe400078e000a */
[----:B------:R-:W-:-:S05]  /*36e30*/  @!P1 IMAD.MOV.U32 R5, RZ, RZ, R14 ;  /* 0x000000ffff059224 */ /* 0x000fca00078e000e */
[----:B------:R0:W3:Y:S04]  /*36e40*/  @!P1 LDG.E.U16 R88, desc[UR20][R4.64] ;  /* 0x0000001404589981 */ /* 0x0000e8000c1e1500 */
[----:B------:R1:W-:Y:S04]  /*36e50*/  STL [R1+0x1310], R2 ;  /* 0x0013100201007387 */ /* 0x0003e80000100800 */
[----:B------:R-:W4:Y:S04]  /*36e60*/  LDL.LU R8, [R1+0x8ec] ;  /* 0x0008ec0001087983 */ /* 0x000f280000300800 */
[----:B------:R-:W-:Y:S04]  /*36e70*/  STL [R1+0x8d0], R15 ;  /* 0x0008d00f01007387 */ /* 0x000fe80000100800 */
[----:B------:R-:W4:Y:S04]  /*36e80*/  LDL.LU R0, [R1+0x8f4] ;  /* 0x0008f40001007983 */ /* 0x000f280000300800 */
[----:B------:R-:W-:Y:S04]  /*36e90*/  STL [R1+0x1314], R71 ;  /* 0x0013144701007387 */ /* 0x000fe80000100800 */
[----:B-1----:R-:W4:Y:S01]  /*36ea0*/  LDL.LU R2, [R1+0x8e0] ;  /* 0x0008e00001027983 */ /* 0x002f220000300800 */
[----:B------:R-:W-:-:S03]  /*36eb0*/  IADD3 R6, P3, PT, R6, R70, RZ ;  /* 0x0000004606067210 */ /* 0x000fc60007f7e0ff */
[----:B------:R-:W4:Y:S04]  /*36ec0*/  LDL.LU R13, [R1+0x8e8] ;  /* 0x0008e800010d7983 */ /* 0x000f280000300800 */
[----:B------:R-:W-:Y:S04]  /*36ed0*/  STL [R1+0x454], R7 ;  /* 0x0004540701007387 */ /* 0x000fe80000100800 */
[----:B------:R-:W-:Y:S04]  /*36ee0*/  STL [R1+0x1318], R92 ;  /* 0x0013185c01007387 */ /* 0x000fe80000100800 */
[----:B------:R-:W-:Y:S01]  /*36ef0*/  STL [R1+0x45c], R10 ;  /* 0x00045c0a01007387 */ /* 0x000fe20000100800 */
[----:B------:R-:W-:-:S03]  /*36f00*/  IMAD.X R9, R9, 0x1, R69, P3 ;  /* 0x0000000109097824 */ /* 0x000fc600018e0645 */
[----:B------:R1:W-:Y:S04]  /*36f10*/  STL [R1+0x450], R11 ;  /* 0x0004500b01007387 */ /* 0x0003e80000100800 */
[----:B------:R0:W-:Y:S04]  /*36f20*/  STL [R1+0x8dc], R6 ;  /* 0x0008dc0601007387 */ /* 0x0001e80000100800 */
[----:B-1----:R-:W4:Y:S04]  /*36f30*/  LDL.LU R11, [R1+0x8f0] ;  /* 0x0008f000010b7983 */ /* 0x002f280000300800 */
[----:B------:R-:W-:Y:S04]  /*36f40*/  STL [R1+0x458], R14 ;  /* 0x0004580e01007387 */ /* 0x000fe80000100800 */
[----:B------:R-:W4:Y:S04]  /*36f50*/  LDL.LU R7, [R1+0x8fc] ;  /* 0x0008fc0001077983 */ /* 0x000f280000300800 */
[----:B------:R-:W4:Y:S01]  /*36f60*/  LDL.LU R3, [R1+0x904] ;  /* 0x0009040001037983 */ /* 0x000f220000300800 */
[----:B------:R-:W-:Y:S01]  /*36f70*/  PRMT R86, RZ, 0x7610, R86 ;  /* 0x00007610ff567816 */ /* 0x000fe20000000056 */
[----:B0-----:R-:W-:-:S02]  /*36f80*/  @!P1 IMAD.MOV.U32 R4, RZ, RZ, R6 ;  /* 0x000000ffff049224 */ /* 0x001fc400078e0006 */
[----:B------:R-:W-:Y:S01]  /*36f90*/  @!P1 IMAD.MOV.U32 R5, RZ, RZ, R9 ;  /* 0x000000ffff059224 */ /* 0x000fe200078e0009 */
[----:B------:R-:W-:-:S04]  /*36fa0*/  IADD3 R12, P3, PT, R12, R70, RZ ;  /* 0x000000460c0c7210 */ /* 0x000fc80007f7e0ff */
[----:B------:R0:W4:Y:S01]  /*36fb0*/  @!P1 LDG.E.U16 R86, desc[UR20][R4.64] ;  /* 0x0000001404569981 */ /* 0x000122000c1e1500 */
[----:B------:R-:W-:Y:S01]  /*36fc0*/  PRMT R84, RZ, 0x7610, R84 ;  /* 0x00007610ff547816 */ /* 0x000fe20000000054 */
[----:B0-----:R-:W-:Y:S02]  /*36fd0*/  @!P1 IMAD.MOV.U32 R4, RZ, RZ, R12 ;  /* 0x000000ffff049224 */ /* 0x001fe400078e000c */
[----:B--2---:R-:W-:Y:S04]  /*36fe0*/  STL [R1+0x131c], R90 ;  /* 0x00131c5a01007387 */ /* 0x004fe80000100800 */
[----:B------:R0:W-:Y:S04]  /*36ff0*/  STL [R1+0x8d8], R9 ;  /* 0x0008d80901007387 */ /* 0x0001e80000100800 */
[----:B---3--:R-:W-:Y:S04]  /*37000*/  STL [R1+0x1320], R88 ;  /* 0x0013205801007387 */ /* 0x008fe80000100800 */
[----:B------:R-:W2:Y:S01]  /*37010*/  LDL.LU R10, [R1+0x8f8] ;  /* 0x0008f800010a7983 */ /* 0x000ea20000300800 */
[----:B----4-:R-:W-:-:S03]  /*37020*/  IADD3 R8, P4, PT, R8, R70, RZ ;  /* 0x0000004608087210 */ /* 0x010fc60007f9e0ff */
[----:B------:R-:W3:Y:S01]  /*37030*/  LDL.LU R6, [R1+0x900] ;  /* 0x0009000001067983 */ /* 0x000ee20000300800 */
[----:B------:R-:W-:-:S04]  /*37040*/  IMAD.X R2, R2, 0x1, R69, P3 ;  /* 0x0000000102027824 */ /* 0x000fc800018e0645 */
[----:B------:R-:W-:-:S05]  /*37050*/  @!P1 IMAD.MOV.U32 R5, RZ, RZ, R2 ;  /* 0x000000ffff059224 */ /* 0x000fca00078e0002 */
[----:B------:R1:W4:Y:S01]  /*37060*/  @!P1 LDG.E.U16 R84, desc[UR20][R4.64] ;  /* 0x0000001404549981 */ /* 0x000322000c1e1500 */
[----:B------:R-:W-:Y:S01]  /*37070*/  IMAD.X R13, R13, 0x1, R69, P4 ;  /* 0x000000010d0d7824 */ /* 0x000fe200020e0645 */
[----:B------:R-:W-:Y:S02]  /*37080*/  IADD3 R0, P3, PT, R0, R70, RZ ;  /* 0x0000004600007210 */ /* 0x000fe40007f7e0ff */
[----:B------:R-:W-:Y:S01]  /*37090*/  PRMT R82, RZ, 0x7610, R82 ;  /* 0x00007610ff527816 */ /* 0x000fe20000000052 */
[----:B-1----:R-:W-:Y:S02]  /*370a0*/  @!P1 IMAD.MOV.U32 R4, RZ, RZ, R8 ;  /* 0x000000ffff049224 */ /* 0x002fe400078e0008 */
[----:B------:R-:W-:Y:S01]  /*370b0*/  @!P1 IMAD.MOV.U32 R5, RZ, RZ, R13 ;  /* 0x000000ffff059224 */ /* 0x000fe200078e000d */
[----:B------:R-:W-:-:S04]  /*370c0*/  PRMT R80, RZ, 0x7610, R80 ;  /* 0x00007610ff507816 */ /* 0x000fc80000000050 */
[----:B------:R1:W3:Y:S01]  /*370d0*/  @!P1 LDG.E.U16 R82, desc[UR20][R4.64] ;  /* 0x0000001404529981 */ /* 0x0002e2000c1e1500 */
[----:B------:R-:W-:Y:S02]  /*370e0*/  IMAD.X R11, R11, 0x1, R69, P3 ;  /* 0x000000010b0b7824 */ /* 0x000fe400018e0645 */
[----:B-1----:R-:W-:Y:S01]  /*370f0*/  @!P1 IMAD.MOV.U32 R4, RZ, RZ, R0 ;  /* 0x000000ffff049224 */ /* 0x002fe200078e0000 */
[----:B------:R-:W-:Y:S01]  /*37100*/  IADD3 R7, P4, PT, R7, R70, RZ ;  /* 0x0000004607077210 */ /* 0x000fe20007f9e0ff */
[----:B------:R-:W-:Y:S01]  /*37110*/  @!P1 IMAD.MOV.U32 R5, RZ, RZ, R11 ;  /* 0x000000ffff059224 */ /* 0x000fe200078e000b */
[----:B------:R1:W-:Y:S01]  /*37120*/  STL [R1+0x8e4], R12 ;  /* 0x0008e40c01007387 */ /* 0x0003e20000100800 */
[----:B------:R-:W-:-:S03]  /*37130*/  PRMT R78, RZ, 0x7610, R78 ;  /* 0x00007610ff4e7816 */ /* 0x000fc6000000004e */
[----:B------:R1:W3:Y:S04]  /*37140*/  @!P1 LDG.E.U16 R80, desc[UR20][R4.64] ;  /* 0x0000001404509981 */ /* 0x0002e8000c1e1500 */
[----:B0-----:R-:W3:Y:S04]  /*37150*/  LDL.LU R9, [R1+0x464] ;  /* 0x0004640001097983 */ /* 0x001ee80000300800 */
[----:B------:R-:W-:Y:S01]  /*37160*/  STL [R1+0x1330], R86 ;  /* 0x0013305601007387 */ /* 0x000fe20000100800 */
[----:B-1----:R-:W-:-:S03]  /*37170*/  @!P1 IMAD.MOV.U32 R4, RZ, RZ, R7 ;  /* 0x000000ffff049224 */ /* 0x002fc600078e0007 */
[----:B------:R-:W-:Y:S04]  /*37180*/  STL [R1+0x8ec], R8 ;  /* 0x0008ec0801007387 */ /* 0x000fe80000100800 */
[----:B------:R0:W-:Y:S04]  /*37190*/  STL [R1+0x8e0], R2 ;  /* 0x0008e00201007387 */ /* 0x0001e80000100800 */
[----:B------:R-:W-:Y:S04]  /*371a0*/  STL [R1+0x8f4], R0 ;  /* 0x0008f40001007387 */ /* 0x000fe80000100800 */
[----:B------:R-:W3:Y:S04]  /*371b0*/  LDL.LU R12, [R1+0x460] ;  /* 0x00046000010c7983 */ /* 0x000ee80000300800 */
[----:B------:R-:W-:Y:S04]  /*371c0*/  STL [R1+0x8e8], R13 ;  /* 0x0008e80d01007387 */ /* 0x000fe80000100800 */
[----:B0-----:R-:W3:Y:S01]  /*371d0*/  LDL.LU R2, [R1+0x46c] ;  /* 0x00046c0001027983 */ /* 0x001ee20000300800 */
[----:B--2---:R-:W-:-:S04]  /*371e0*/  IMAD.X R10, R10, 0x1, R69, P4 ;  /* 0x000000010a0a7824 */ /* 0x004fc800020e0645 */
[----:B------:R-:W-:-:S05]  /*371f0*/  @!P1 IMAD.MOV.U32 R5, RZ, RZ, R10 ;  /* 0x000000ffff059224 */ /* 0x000fca00078e000a */
[----:B------:R0:W2:Y:S04]  /*37200*/  @!P1 LDG.E.U16 R78, desc[UR20][R4.64] ;  /* 0x00000014044e9981 */ /* 0x0000a8000c1e1500 */
[----:B----4-:R-:W-:Y:S04]  /*37210*/  STL [R1+0x1324], R84 ;  /* 0x0013245401007387 */ /* 0x010fe80000100800 */
[----:B------:R-:W4:Y:S01]  /*37220*/  LDL.LU R8, [R1+0x468] ;  /* 0x0004680001087983 */ /* 0x000f220000300800 */
[----:B------:R-:W-:-:S03]  /*37230*/  IADD3 R3, P3, PT, R3, R70, RZ ;  /* 0x0000004603037210 */ /* 0x000fc60007f7e0ff */
[----:B------:R1:W-:Y:S02]  /*37240*/  STL [R1+0x8f0], R11 ;  /* 0x0008f00b01007387 */ /* 0x0003e40000100800 */
[----:B---3--:R-:W-:Y:S02]  /*37250*/  IMAD.X R6, R6, 0x1, R69, P3 ;  /* 0x0000000106067824 */ /* 0x008fe400018e0645 */
[----:B------:R-:W-:Y:S04]  /*37260*/  STL [R1+0x1328], R82 ;  /* 0x0013285201007387 */ /* 0x000fe80000100800 */
[----:B-1----:R-:W3:Y:S04]  /*37270*/  LDL.LU R11, [R1+0x908] ;  /* 0x00090800010b7983 */ /* 0x002ee80000300800 */
[----:B------:R-:W-:Y:S04]  /*37280*/  STL [R1+0x8fc], R7 ;  /* 0x0008fc0701007387 */ /* 0x000fe80000100800 */
[----:B------:R-:W3:Y:S04]  /*37290*/  LDL.LU R0, [R1+0x90c] ;  /* 0x00090c0001007983 */ /* 0x000ee80000300800 */
[----:B------:R-:W-:Y:S04]  /*372a0*/  STL [R1+0x904], R3 ;  /* 0x0009040301007387 */ /* 0x000fe80000100800 */
[----:B------:R-:W-:Y:S01]  /*372b0*/  STL [R1+0x1334], R80 ;  /* 0x0013345001007387 */ /* 0x000fe20000100800 */
[----:B------:R-:W-:-:S03]  /*372c0*/  IADD3 R9, P3, PT, R9, R70, RZ ;  /* 0x0000004609097210 */ /* 0x000fc60007f7e0ff */
[----:B------:R1:W-:Y:S04]  /*372d0*/  STL [R1+0x8f8], R10 ;  /* 0x0008f80a01007387 */ /* 0x0003e80000100800 */
[----:B------:R2:W-:Y:S01]  /*372e0*/  STL [R1+0x900], R6 ;  /* 0x0009000601007387 */ /* 0x0005e20000100800 */
[----:B------:R-:W-:Y:S01]  /*372f0*/  PRMT R76, RZ, 0x7610, R76 ;  /* 0x00007610ff4c7816 */ /* 0x000fe2000000004c */
[----:B0-----:R-:W-:Y:S02]  /*37300*/  @!P1 IMAD.MOV.U32 R4, RZ, RZ, R3 ;  /* 0x000000ffff049224 */ /* 0x001fe400078e0003 */
[----:B-1----:R-:W3:Y:S01]  /*37310*/  LDL.LU R10, [R1+0x910] ;  /* 0x00091000010a7983 */ /* 0x002ee20000300800 */
[----:B------:R-:W-:-:S03]  /*37320*/  @!P1 IMAD.MOV.U32 R5, RZ, RZ, R6 ;  /* 0x000000ffff059224 */ /* 0x000fc600078e0006 */
[----:B------:R-:W3:Y:S04]  /*37330*/  LDL.LU R7, [R1+0x914] ;  /* 0x0009140001077983 */ /* 0x000ee80000300800 */
[----:B------:R0:W-:Y:S01]  /*37340*/  STL [R1+0x464], R9 ;  /* 0x0004640901007387 */ /* 0x0001e20000100800 */
[----:B------:R-:W-:Y:S01]  /*37350*/  IMAD.X R12, R12, 0x1, R69, P3 ;  /* 0x000000010c0c7824 */ /* 0x000fe200018e0645 */
[----:B------:R-:W-:Y:S02]  /*37360*/  PRMT R74, RZ, 0x7610, R74 ;  /* 0x00007610ff4a7816 */ /* 0x000fe4000000004a */
[----:B------:R1:W3:Y:S01]  /*37370*/  @!P1 LDG.E.U16 R76, desc[UR20][R4.64] ;  /* 0x00000014044c9981 */ /* 0x0002e2000c1e1500 */
[----:B------:R-:W-:Y:S01]  /*37380*/  IADD3 R2, P3, PT, R2, R70, RZ ;  /* 0x0000004602027210 */ /* 0x000fe20007f7e0ff */
[----:B-1----:R-:W-:-:S02]  /*37390*/  @!P1 IMAD.MOV.U32 R4, RZ, RZ, R9 ;  /* 0x000000ffff049224 */ /* 0x002fc400078e0009 */
[----:B------:R-:W-:-:S05]  /*373a0*/  @!P1 IMAD.MOV.U32 R5, RZ, RZ, R12 ;  /* 0x000000ffff059224 */ /* 0x000fca00078e000c */
[----:B------:R1:W3:Y:S01]  /*373b0*/  @!P1 LDG.E.U16 R74, desc[UR20][R4.64] ;  /* 0x00000014044a9981 */ /* 0x0002e2000c1e1500 */
[----:B------:R-:W-:Y:S01]  /*373c0*/  PRMT R67, RZ, 0x7610, R67 ;  /* 0x00007610ff437816 */ /* 0x000fe20000000043 */
[----:B-1----:R-:W-:Y:S02]  /*373d0*/  @!P1 IMAD.MOV.U32 R4, RZ, RZ, R2 ;  /* 0x000000ffff049224 */ /* 0x002fe400078e0002 */
[----:B--2---:R-:W-:Y:S04]  /*373e0*/  STL [R1+0x1338], R78 ;  /* 0x0013384e01007387 */ /* 0x004fe80000100800 */
[----:B------:R-:W2:Y:S04]  /*373f0*/  LDL.LU R6, [R1+0x918] ;  /* 0x0009180001067983 */ /* 0x000ea80000300800 */
[----:B------:R-:W2:Y:S01]  /*37400*/  LDL.LU R3, [R1+0x91c] ;  /* 0x00091c0001037983 */ /* 0x000ea20000300800 */
[----:B----4-:R-:W-:-:S04]  /*37410*/  IMAD.X R8, R8, 0x1, R69, P3 ;  /* 0x0000000108087824 */ /* 0x010fc800018e0645 */
[----:B------:R-:W-:-:S05]  /*37420*/  @!P1 IMAD.MOV.U32 R5, RZ, RZ, R8 ;  /* 0x000000ffff059224 */ /* 0x000fca00078e0008 */
[----:B------:R1:W4:Y:S01]  /*37430*/  @!P1 LDG.E.U16 R67, desc[UR20][R4.64] ;  /* 0x0000001404439981 */ /* 0x000322000c1e1500 */
[----:B------:R-:W-:Y:S02]  /*37440*/  PRMT R65, RZ, 0x7610, R65 ;  /* 0x00007610ff417816 */ /* 0x000fe40000000041 */
[----:B---3--:R-:W-:-:S05]  /*37450*/  IADD3 R0, P3, PT, R0, R70, RZ ;  /* 0x0000004600007210 */ /* 0x008fca0007f7e0ff */
[----:B------:R-:W-:Y:S02]  /*37460*/  IMAD.X R11, R11, 0x1, R69, P3 ;  /* 0x000000010b0b7824 */ /* 0x000fe400018e0645 */
[----:B-1----:R-:W-:Y:S02]  /*37470*/  @!P1 IMAD.MOV.U32 R4, RZ, RZ, R0 ;  /* 0x000000ffff049224 */ /* 0x002fe400078e0000 */
[----:B------:R-:W-:Y:S01]  /*37480*/  @!P1 IMAD.MOV.U32 R5, RZ, RZ, R11 ;  /* 0x000000ffff059224 */ /* 0x000fe200078e000b */
[----:B------:R-:W-:-:S04]  /*37490*/  PRMT R63, RZ, 0x7610, R63 ;  /* 0x00007610ff3f7816 */ /* 0x000fc8000000003f */
[----:B------:R1:W3:Y:S01]  /*374a0*/  @!P1 LDG.E.U16 R65, desc[UR20][R4.64] ;  /* 0x0000001404419981 */ /* 0x0002e2000c1e1500 */
[----:B------:R-:W-:-:S05]  /*374b0*/  IADD3 R7, P3, PT, R7, R70, RZ ;  /* 0x0000004607077210 */ /* 0x000fca0007f7e0ff */
[----:B------:R-:W-:Y:S02]  /*374c0*/  IMAD.X R10, R10, 0x1, R69, P3 ;  /* 0x000000010a0a7824 */ /* 0x000fe400018e0645 */
[----:B-1----:R-:W-:Y:S01]  /*374d0*/  @!P1 IMAD.MOV.U32 R4, RZ, RZ, R7 ;  /* 0x000000ffff049224 */ /* 0x002fe200078e0007 */
[----:B------:R-:W-:Y:S01]  /*374e0*/  STL [R1+0x133c], R76 ;  /* 0x00133c4c01007387 */ /* 0x000fe20000100800 */
[----:B------:R-:W-:-:S03]  /*374f0*/  @!P1 IMAD.MOV.U32 R5, RZ, RZ, R10 ;  /* 0x000000ffff059224 */ /* 0x000fc600078e000a */
[----:B------:R1:W-:Y:S01]  /*37500*/  STL [R1+0x460], R12 ;  /* 0x0004600c01007387 */ /* 0x0003e20000100800 */
[----:B------:R-:W-:-:S03]  /*37510*/  PRMT R61, RZ, 0x7610, R61 ;  /* 0x00007610ff3d7816 */ /* 0x000fc6000000003d */
[----:B0-----:R-:W3:Y:S04]  /*37520*/  LDL.LU R9, [R1+0x924] ;  /* 0x0009240001097983 */ /* 0x001ee80000300800 */
[----:B------:R-:W-:Y:S04]  /*37530*/  STL [R1+0x46c], R2 ;  /* 0x00046c0201007387 */ /* 0x000fe80000100800 */
[----:B------:R0:W3:Y:S04]  /*37540*/  @!P1 LDG.E.U16 R63, desc[UR20][R4.64] ;  /* 0x00000014043f9981 */ /* 0x0000e8000c1e1500 */
[----:B------:R-:W-:Y:S04]  /*37550*/  STL [R1+0x1340], R74 ;  /* 0x0013404a01007387 */ /* 0x000fe80000100800 */
[----:B------:R0:W-:Y:S04]  /*37560*/  STL [R1+0x468], R8 ;  /* 0x0004680801007387 */ /* 0x0001e80000100800 */
[----:B-1----:R-:W3:Y:S04]  /*37570*/  LDL.LU R12, [R1+0x920] ;  /* 0x00092000010c7983 */ /* 0x002ee80000300800 */
[----:B0-----:R-:W3:Y:S04]  /*37580*/  LDL.LU R8, [R1+0x928] ;  /* 0x0009280001087983 */ /* 0x001ee80000300800 */
[----:B------:R-:W3:Y:S01]  /*37590*/  LDL.LU R2, [R1+0x92c] ;  /* 0x00092c0001027983 */ /* 0x000ee20000300800 */
[----:B--2---:R-:W-:-:S05]  /*375a0*/  IADD3 R3, P3, PT, R3, R70, RZ ;  /* 0x0000004603037210 */ /* 0x004fca0007f7e0ff */
[----:B------:R-:W-:Y:S02]  /*375b0*/  IMAD.X R6, R6, 0x1, R69, P3 ;  /* 0x0000000106067824 */ /* 0x000fe400018e0645 */
[----:B------:R-:W-:Y:S02]  /*375c0*/  @!P1 IMAD.MOV.U32 R4, RZ, RZ, R3 ;  /* 0x000000ffff049224 */ /* 0x000fe400078e0003 */
[----:B------:R-:W-:-:S05]  /*375d0*/  @!P1 IMAD.MOV.U32 R5, RZ, RZ, R6 ;  /* 0x000000ffff059224 */ /* 0x000fca00078e0006 */
[----:B------:R0:W2:Y:S04]  /*375e0*/  @!P1 LDG.E.U16 R61, desc[UR20][R4.64] ;  /* 0x00000014043d9981 */ /* 0x0000a8000c1e1500 */
[----:B----4-:R-:W-:Y:S04]  /*375f0*/  STL [R1+0x1344], R67 ;  /* 0x0013444301007387 */ /* 0x010fe80000100800 */
[----:B------:R-:W-:Y:S04]  /*37600*/  STL [R1+0x90c], R0 ;  /* 0x00090c0001007387 */ /* 0x000fe80000100800 */
[----:B------:R1:W-:Y:S04]  /*37610*/  STL [R1+0x908], R11 ;  /* 0x0009080b01007387 */ /* 0x0003e80000100800 */
[----:B-1----:R-:W4:Y:S04]  /*37620*/  LDL.LU R11, [R1+0x930] ;  /* 0x00093000010b7983 */ /* 0x002f280000300800 */
[----:B------:R-:W4:Y:S04]  /*37630*/  LDL.LU R0, [R1+0x934] ;  /* 0x0009340001007983 */ /* 0x000f280000300800 */
[----:B---3--:R-:W-:Y:S04]  /*37640*/  STL [R1+0x1348], R65 ;  /* 0x0013484101007387 */ /* 0x008fe80000100800 */
[----:B------:R-:W-:Y:S04]  /*37650*/  STL [R1+0x914], R7 ;  /* 0x0009140701007387 */ /* 0x000fe80000100800 */
[----:B------:R1:W-:Y:S04]  /*37660*/  STL [R1+0x910], R10 ;  /* 0x0009100a01007387 */ /* 0x0003e80000100800 */
[----:B-1----:R-:W3:Y:S04]  /*37670*/  LDL.LU R10, [R1+0x470] ;  /* 0x00047000010a7983 */ /* 0x002ee80000300800 */
[----:B------:R-:W3:Y:S01]  /*37680*/  LDL.LU R7, [R1+0x474] ;  /* 0x0004740001077983 */ /* 0x000ee20000300800 */
[----:B------:R-:W-:-:S03]  /*37690*/  IADD3 R9, P3, PT, R9, R70, RZ ;  /* 0x0000004609097210 */ /* 0x000fc60007f7e0ff */
[----:B------:R-:W-:Y:S04]  /*376a0*/  STL [R1+0x134c], R63 ;  /* 0x00134c3f01007387 */ /* 0x000fe80000100800 */
[----:B------:R-:W-:Y:S04]  /*376b0*/  STL [R1+0x91c], R3 ;  /* 0x00091c0301007387 */ /* 0x000fe80000100800 */
[----:B------:R1:W-:Y:S01]  /*376c0*/  STL [R1+0x918], R6 ;  /* 0x0009180601007387 */ /* 0x0003e20000100800 */
[----:B------:R-:W-:Y:S01]  /*376d0*/  IMAD.X R12, R12, 0x1, R69, P3 ;  /* 0x000000010c0c7824 */ /* 0x000fe200018e0645 */
[----:B------:R-:W-:-:S02]  /*376e0*/  PRMT R59, RZ, 0x7610, R59 ;  /* 0x00007610ff3b7816 */ /* 0x000fc4000000003b */
[----:B-1----:R-:W3:Y:S04]  /*376f0*/  LDL.LU R6, [R1+0x478] ;  /* 0x0004780001067983 */ /* 0x002ee80000300800 */
[----:B------:R-:W3:Y:S01]  /*37700*/  LDL.LU R3, [R1+0x47c] ;  /* 0x00047c0001037983 */ /* 0x000ee20000300800 */
[----:B------:R-:W-:Y:S01]  /*37710*/  IADD3 R2, P3, PT, R2, R70, RZ ;  /* 0x0000004602027210 */ /* 0x000fe20007f7e0ff */
[----:B0-----:R-:W-:Y:S02]  /*37720*/  @!P1 IMAD.MOV.U32 R4, RZ, RZ, R9 ;  /* 0x000000ffff049224 */ /* 0x001fe400078e0009 */
[----:B------:R-:W-:Y:S02]  /*37730*/  @!P1 IMAD.MOV.U32 R5, RZ, RZ, R12 ;  /* 0x000000ffff059224 */ /* 0x000fe400078e000c */
[----:B------:R-:W-:-:S03]  /*37740*/  IMAD.X R8, R8, 0x1, R69, P3 ;  /* 0x0000000108087824 */ /* 0x000fc600018e0645 */
[----:B------:R0:W3:Y:S01]  /*37750*/  @!P1 LDG.E.U16 R59, desc[UR20][R4.64] ;  /* 0x00000014043b9981 */ /* 0x0000e2000c1e1500 */
[----:B------:R-:W-:Y:S01]  /*37760*/  PRMT R57, RZ, 0x7610, R57 ;  /* 0x00007610ff397816 */ /* 0x000fe20000000039 */
[----:B0-----:R-:W-:Y:S02]  /*37770*/  @!P1 IMAD.MOV.U32 R5, RZ, RZ, R8 ;  /* 0x000000ffff059224 */ /* 0x001fe400078e0008 */
[----:B------:R-:W-:-:S05]  /*37780*/  @!P1 IMAD.MOV.U32 R4, RZ, RZ, R2 ;  /* 0x000000ffff049224 */ /* 0x000fca00078e0002 */
[----:B------:R0:W3:Y:S04]  /*37790*/  @!P1 LDG.E.U16 R57, desc[UR20][R4.64] ;  /* 0x0000001404399981 */ /* 0x0000e8000c1e1500 */
[----:B--2---:R-:W-:Y:S04]  /*377a0*/  STL [R1+0x1350], R61 ;  /* 0x0013503d01007387 */ /* 0x004fe80000100800 */
[----:B------:R-:W-:Y:S04]  /*377b0*/  STL [R1+0x924], R9 ;  /* 0x0009240901007387 */ /* 0x000fe80000100800 */
[----:B------:R1:W-:Y:S04]  /*377c0*/  STL [R1+0x920], R12 ;  /* 0x0009200c01007387 */ /* 0x0003e80000100800 */
[----:B-1----:R-:W2:Y:S04]  /*377d0*/  LDL.LU R12, [R1+0x938] ;  /* 0x00093800010c7983 */ /* 0x002ea80000300800 */
[----:B------:R-:W2:Y:S04]  /*377e0*/  LDL.LU R9, [R1+0x93c] ;  /* 0x00093c0001097983 */ /* 0x000ea80000300800 */
[----:B------:R-:W-:Y:S04]  /*377f0*/  STL [R1+0x92c], R2 ;  /* 0x00092c0201007387 */ /* 0x000fe80000100800 */
[----:B------:R1:W-:Y:S01]  /*37800*/  STL [R1+0x928], R8 ;  /* 0x0009280801007387 */ /* 0x0003e20000100800 */
[----:B----4-:R-:W-:-:S03]  /*37810*/  IADD3 R0, P3, PT, R0, R70, RZ ;  /* 0x0000004600007210 */ /* 0x010fc60007f7e0ff */
[----:B-1----:R-:W4:Y:S04]  /*37820*/  LDL.LU R8, [R1+0x940] ;  /* 0x0009400001087983 */ /* 0x002f280000300800 */
[----:B------:R-:W4:Y:S01]  /*37830*/  LDL.LU R2, [R1+0x944] ;  /* 0x0009440001027983 */ /* 0x000f220000300800 */
[----:B------:R-:W-:-:S03]  /*37840*/  IMAD.X R11, R11, 0x1, R69, P3 ;  /* 0x000000010b0b7824 */ /* 0x000fc600018e0645 */
[----:B------:R-:W-:Y:S01]  /*37850*/  STL [R1+0x934], R0 ;  /* 0x0009340001007387 */ /* 0x000fe20000100800 */
[----:B0-----:R-:W-:Y:S02]  /*37860*/  @!P1 IMAD.MOV.U32 R5, RZ, RZ, R11 ;  /* 0x000000ffff059224 */ /* 0x001fe400078e000b */
[----:B------:R-:W-:Y:S01]  /*37870*/  @!P1 IMAD.MOV.U32 R4, RZ, RZ, R0 ;  /* 0x000000ffff049224 */ /* 0x000fe200078e0000 */
[----:B------:R0:W-:Y:S04]  /*37880*/  STL [R1+0x930], R11 ;  /* 0x0009300b01007387 */ /* 0x0001e80000100800 */
[----:B0-----:R-:W4:Y:S04]  /*37890*/  LDL.LU R11, [R1+0x948] ;  /* 0x00094800010b7983 */ /* 0x001f280000300800 */
[----:B------:R-:W4:Y:S01]  /*378a0*/  LDL.LU R0, [R1+0x94c] ;  /* 0x00094c0001007983 */ /* 0x000f220000300800 */
[----:B---3--:R-:W-:-:S02]  /*378b0*/  IADD3 R7, P3, PT, R7, R70, RZ ;  /* 0x0000004607077210 */ /* 0x008fc40007f7e0ff */
[----:B------:R-:W-:-:S03]  /*378c0*/  PRMT R55, RZ, 0x7610, R55 ;  /* 0x00007610ff377816 */ /* 0x000fc60000000037 */
[----:B------:R-:W-:Y:S01]  /*378d0*/  IMAD.X R10, R10, 0x1, R69, P3 ;  /* 0x000000010a0a7824 */ /* 0x000fe200018e0645 */
[----:B------:R-:W-:Y:S01]  /*378e0*/  PRMT R53, RZ, 0x7610, R53 ;  /* 0x00007610ff357816 */ /* 0x000fe20000000035 */
[----:B------:R-:W-:Y:S04]  /*378f0*/  STL [R1+0x474], R7 ;  /* 0x0004740701007387 */ /* 0x000fe80000100800 */
[----:B------:R0:W3:Y:S04]  /*37900*/  @!P1 LDG.E.U16 R55, desc[UR20][R4.64] ;  /* 0x0000001404379981 */ /* 0x0000e8000c1e1500 */
[----:B------:R1:W-:Y:S01]  /*37910*/  STL [R1+0x470], R10 ;  /* 0x0004700a01007387 */ /* 0x0003e20000100800 */
[----:B------:R-:W-:Y:S01]  /*37920*/  PRMT R51, RZ, 0x7610, R51 ;  /* 0x00007610ff337816 */ /* 0x000fe20000000033 */
[----:B0-----:R-:W-:-:S02]  /*37930*/  @!P1 IMAD.MOV.U32 R4, RZ, RZ, R7 ;  /* 0x000000ffff049224 */ /* 0x001fc400078e0007 */
[----:B------:R-:W-:Y:S02]  /*37940*/  @!P1 IMAD.MOV.U32 R5, RZ, RZ, R10 ;  /* 0x000000ffff059224 */ /* 0x000fe400078e000a */
[----:B-1----:R-:W3:Y:S04]  /*37950*/  LDL.LU R10, [R1+0x950] ;  /* 0x00095000010a7983 */ /* 0x002ee80000300800 */
[----:B------:R-:W3:Y:S01]  /*37960*/  LDL.LU R7, [R1+0x954] ;  /* 0x0009540001077983 */ /* 0x000ee20000300800 */
[----:B------:R-:W-:-:S03]  /*37970*/  IADD3 R3, P3, PT, R3, R70, RZ ;  /* 0x0000004603037210 */ /* 0x000fc60007f7e0ff */
[----:B------:R0:W3:Y:S02]  /*37980*/  @!P1 LDG.E.U16 R53, desc[UR20][R4.64] ;  /* 0x0000001404359981 */ /* 0x0000e4000c1e1500 */
[----:B------:R-:W-:Y:S02]  /*37990*/  IMAD.X R6, R6, 0x1, R69, P3 ;  /* 0x0000000106067824 */ /* 0x000fe400018e0645 */
[----:B------:R-:W-:Y:S04]  /*379a0*/  STL [R1+0x47c], R3 ;  /* 0x00047c0301007387 */ /* 0x000fe80000100800 */
[----:B------:R1:W-:Y:S01]  /*379b0*/  STL [R1+0x478], R6 ;  /* 0x0004780601007387 */ /* 0x0003e20000100800 */
[----:B0-----:R-:W-:Y:S02]  /*379c0*/  @!P1 IMAD.MOV.U32 R4, RZ, RZ, R3 ;  /* 0x000000ffff049224 */ /* 0x001fe400078e0003 */
[----:B------:R-:W-:Y:S01]  /*379d0*/  @!P1 IMAD.MOV.U32 R5, RZ, RZ, R6 ;  /* 0x000000ffff059224 */ /* 0x000fe200078e0006 */
[----:B------:R-:W-:-:S04]  /*379e0*/  PRMT R49, RZ, 0x7610, R49 ;  /* 0x00007610ff317816 */ /* 0x000fc80000000031 */
[----:B------:R0:W3:Y:S04]  /*379f0*/  @!P1 LDG.E.U16 R51, desc[UR20][R4.64] ;  /* 0x0000001404339981 */ /* 0x0000e8000c1e1500 */
[----:B-1----:R-:W3:Y:S04]  /*37a00*/  LDL.LU R6, [R1+0x958] ;  /* 0x0009580001067983 */ /* 0x002ee80000300800 */
[----:B------:R-:W3:Y:S01]  /*37a10*/  LDL.LU R3, [R1+0x95c] ;  /* 0x00095c0001037983 */ /* 0x000ee20000300800 */
[----:B------:R-:W-:Y:S02]  /*37a20*/  PRMT R47, RZ, 0x7610, R47 ;  /* 0x00007610ff2f7816 */ /* 0x000fe4000000002f */
[----:B--2---:R-:W-:-:S05]  /*37a30*/  IADD3 R9, P3, PT, R9, R70, RZ ;  /* 0x0000004609097210 */ /* 0x004fca0007f7e0ff */
[----:B------:R-:W-:Y:S01]  /*37a40*/  IMAD.X R12, R12, 0x1, R69, P3 ;  /* 0x000000010c0c7824 */ /* 0x000fe200018e0645 */
[----:B------:R-:W-:Y:S01]  /*37a50*/  STL [R1+0x93c], R9 ;  /* 0x00093c0901007387 */ /* 0x000fe20000100800 */
[----:B0-----:R-:W-:Y:S02]  /*37a60*/  @!P1 IMAD.MOV.U32 R4, RZ, RZ, R9 ;  /* 0x000000ffff049224 */ /* 0x001fe400078e0009 */
[----:B------:R-:W-:Y:S01]  /*37a70*/  @!P1 IMAD.MOV.U32 R5, RZ, RZ, R12 ;  /* 0x000000ffff059224 */ /* 0x000fe200078e000c */
[----:B------:R0:W-:Y:S04]  /*37a80*/  STL [R1+0x938], R12 ;  /* 0x0009380c01007387 */ /* 0x0001e80000100800 */
[----:B------:R1:W2:Y:S04]  /*37a90*/  @!P1 LDG.E.U16 R49, desc[UR20][R4.64] ;  /* 0x0000001404319981 */ /* 0x0002a8000c1e1500 */
[----:B0-----:R-:W2:Y:S01]  /*37aa0*/  LDL.LU R12, [R1+0x960] ;  /* 0x00096000010c7983 */ /* 0x001ea20000300800 */
[----:B----4-:R-:W-:-:S03]  /*37ab0*/  IADD3 R2, P3, PT, R2, R70, RZ ;  /* 0x0000004602027210 */ /* 0x010fc60007f7e0ff */
[----:B------:R-:W4:Y:S02]  /*37ac0*/  LDL.LU R9, [R1+0x964] ;  /* 0x0009640001097983 */ /* 0x000f240000300800 */
[----:B------:R-:W-:Y:S02]  /*37ad0*/  IMAD.X R8, R8, 0x1, R69, P3 ;  /* 0x0000000108087824 */ /* 0x000fe400018e0645 */
[----:B------:R-:W-:Y:S01]  /*37ae0*/  STL [R1+0x944], R2 ;  /* 0x0009440201007387 */ /* 0x000fe20000100800 */
[----:B-1----:R-:W-:Y:S02]  /*37af0*/  @!P1 IMAD.MOV.U32 R4, RZ, RZ, R2 ;  /* 0x000000ffff049224 */ /* 0x002fe400078e0002 */
[----:B------:R-:W-:Y:S01]  /*37b00*/  @!P1 IMAD.MOV.U32 R5, RZ, RZ, R8 ;  /* 0x000000ffff059224 */ /* 0x000fe200078e0008 */
[----:B------:R0:W-:Y:S04]  /*37b10*/  STL [R1+0x940], R8 ;  /* 0x0009400801007387 */ /* 0x0001e80000100800 */
[----:B------:R1:W2:Y:S04]  /*37b20*/  @!P1 LDG.E.U16 R47, desc[UR20][R4.64] ;  /* 0x00000014042f9981 */ /* 0x0002a8000c1e1500 */
[----:B0-----:R-:W2:Y:S01]  /*37b30*/  LDL.LU R8, [R1+0x480] ;  /* 0x0004800001087983 */ /* 0x001ea20000300800 */
[----:B------:R-:W-:-:S03]  /*37b40*/  IADD3 R0, P3, PT, R0, R70, RZ ;  /* 0x0000004600007210 */ /* 0x000fc60007f7e0ff */
[----:B------:R-:W2:Y:S02]  /*37b50*/  LDL.LU R2, [R1+0x484] ;  /* 0x0004840001027983 */ /* 0x000ea40000300800 */
[----:B------:R-:W-:Y:S02]  /*37b60*/  IMAD.X R11, R11, 0x1, R69, P3 ;  /* 0x000000010b0b7824 */ /* 0x000fe400018e0645 */
[----:B------:R0:W-:Y:S01]  /*37b70*/  STL [R1+0x94c], R0 ;  /* 0x00094c0001007387 */ /* 0x0001e20000100800 */
[----:B-1----:R-:W-:-:S03]  /*37b80*/  @!P1 IMAD.MOV.U32 R4, RZ, RZ, R0 ;  /* 0x000000ffff049224 */ /* 0x002fc600078e0000 */
[----:B------:R1:W-:Y:S04]  /*37b90*/  STL [R1+0x948], R11 ;  /* 0x0009480b01007387 */ /* 0x0003e80000100800 */
[----:B------:R-:W2:Y:S04]  /*37ba0*/  LDL.LU R14, [R1+0x488] ;  /* 0x00048800010e7983 */ /* 0x000ea80000300800 */
[----:B0-----:R-:W2:Y:S01]  /*37bb0*/  LDL.LU R0, [R1+0x48c] ;  /* 0x00048c0001007983 */ /* 0x001ea20000300800 */
[----:B------:R-:W-:Y:S01]  /*37bc0*/  PRMT R45, RZ, 0x7610, R45 ;  /* 0x00007610ff2d7816 */ /* 0x000fe2000000002d */
[----:B------:R-:W-:Y:S01]  /*37bd0*/  @!P1 IMAD.MOV.U32 R5, RZ, RZ, R11 ;  /* 0x000000ffff059224 */ /* 0x000fe200078e000b */
[----:B------:R-:W-:-:S04]  /*37be0*/  PRMT R41, RZ, 0x7610, R41 ;  /* 0x00007610ff297816 */ /* 0x000fc80000000029 */
[----:B------:R0:W2:Y:S01]  /*37bf0*/  @!P1 LDG.E.U16 R45, desc[UR20][R4.64] ;  /* 0x00000014042d9981 */ /* 0x0000a2000c1e1500 */
[----:B---3--:R-:W-:-:S05]  /*37c00*/  IADD3 R7, P3, PT, R7, R70, RZ ;  /* 0x0000004607077210 */ /* 0x008fca0007f7e0ff */
[----:B------:R-:W-:Y:S01]  /*37c10*/  IMAD.X R10, R10, 0x1, R69, P3 ;  /* 0x000000010a0a7824 */ /* 0x000fe200018e0645 */
[----:B------:R-:W-:Y:S01]  /*37c20*/  STL [R1+0x954], R7 ;  /* 0x0009540701007387 */ /* 0x000fe20000100800 */
[----:B0-----:R-:W-:Y:S02]  /*37c30*/  @!P1 IMAD.MOV.U32 R4, RZ, RZ, R7 ;  /* 0x000000ffff049224 */ /* 0x001fe400078e0007 */
[----:B------:R-:W-:Y:S01]  /*37c40*/  @!P1 IMAD.MOV.U32 R5, RZ, RZ, R10 ;  /* 0x000000ffff059224 */ /* 0x000fe200078e000a */
[----:B------:R0:W-:Y:S04]  /*37c50*/  STL [R1+0x950], R10 ;  /* 0x0009500a01007387 */ /* 0x0001e80000100800 */
[----:B-1----:R-:W3:Y:S04]  /*37c60*/  LDL.LU R11, [R1+0x968] ;  /* 0x00096800010b7983 */ /* 0x002ee80000300800 */
[----:B------:R1:W3:Y:S04]  /*37c70*/  @!P1 LDG.E.U16 R41, desc[UR20][R4.64] ;  /* 0x0000001404299981 */ /* 0x0002e8000c1e1500 */
[----:B0-----:R-:W3:Y:S01]  /*37c80*/  LDL.LU R10, [R1+0x96c] ;  /* 0x00096c00010a7983 */ /* 0x001ee20000300800 */
[----:B------:R-:W-:-:S05]  /*37c90*/  IADD3 R3, P3, PT, R3, R70, RZ ;  /* 0x0000004603037210 */ /* 0x000fca0007f7e0ff */
[----:B------:R-:W-:Y:S01]  /*37ca0*/  IMAD.X R6, R6, 0x1, R69, P3 ;  /* 0x0000000106067824 */ /* 0x000fe200018e0645 */
[----:B------:R-:W-:Y:S01]  /*37cb0*/  STL [R1+0x95c], R3 ;  /* 0x00095c0301007387 */ /* 0x000fe20000100800 */
[----:B-1----:R-:W-:Y:S02]  /*37cc0*/  PRMT R4, RZ, 0x7610, R4 ;  /* 0x00007610ff047816 */ /* 0x002fe40000000004 */
[----:B------:R-:W-:Y:S01]  /*37cd0*/  @!P1 IMAD.MOV.U32 R7, RZ, RZ, R6 ;  /* 0x000000ffff079224 */ /* 0x000fe200078e0006 */
[----:B------:R0:W-:Y:S04]  /*37ce0*/  STL [R1+0x958], R6 ;  /* 0x0009580601007387 */ /* 0x0001e80000100800 */
[----:B------:R-:W3:Y:S01]  /*37cf0*/  LDL.LU R16, [R1+0x970] ;  /* 0x0009700001107983 */ /* 0x000ee20000300800 */
[----:B0-----:R-:W-:-:S03]  /*37d00*/  @!P1 IMAD.MOV.U32 R6, RZ, RZ, R3 ;  /* 0x000000ffff069224 */ /* 0x001fc600078e0003 */
[----:B------:R-:W3:Y:S01]  /*37d10*/  LDL.LU R3, [R1+0x974] ;  /* 0x0009740001037983 */ /* 0x000ee20000300800 */
[----:B------:R-:W-:-:S03]  /*37d20*/  PRMT R5, RZ, 0x7610, R5 ;  /* 0x00007610ff057816 */ /* 0x000fc60000000005 */
[----:B------:R0:W3:Y:S01]  /*37d30*/  @!P1 LDG.E.U16 R4, desc[UR20][R6.64] ;  /* 0x0000001406049981 */ /* 0x0000e2000c1e1500 */
[----:B----4-:R-:W-:-:S05]  /*37d40*/  IADD3 R9, P3, PT, R9, R70, RZ ;  /* 0x0000004609097210 */ /* 0x010fca0007f7e0ff */
[----:B--2---:R-:W-:Y:S01]  /*37d50*/  IMAD.X R12, R12, 0x1, R69, P3 ;  /* 0x000000010c0c7824 */ /* 0x004fe200018e0645 */
[----:B------:R-:W-:Y:S03]  /*37d60*/  STL [R1+0x964], R9 ;  /* 0x0009640901007387 */ /* 0x000fe60000100800 */
[----:B0-----:R-:W-:Y:S01]  /*37d70*/  @!P1 IMAD.MOV.U32 R7, RZ, RZ, R12 ;  /* 0x000000ffff079224 */ /* 0x001fe200078e000c */
[----:B------:R0:W-:Y:S01]  /*37d80*/  STL [R1+0x960], R12 ;  /* 0x0009600c01007387 */ /* 0x0001e20000100800 */
[----:B------:R-:W-:-:S03]  /*37d90*/  @!P1 IMAD.MOV.U32 R6, RZ, RZ, R9 ;  /* 0x000000ffff069224 */ /* 0x000fc600078e0009 */
[----:B------:R-:W2:Y:S04]  /*37da0*/  LDL.LU R13, [R1+0x978] ;  /* 0x00097800010d7983 */ /* 0x000ea80000300800 */
[----:B------:R1:W4:Y:S01]  /*37db0*/  @!P1 LDG.E.U16 R5, desc[UR20][R6.64] ;  /* 0x0000001406059981 */ /* 0x000322000c1e1500 */
[----:B------:R-:W-:-:S03]  /*37dc0*/  IADD3 R2, P3, PT, R2, R70, RZ ;  /* 0x0000004602027210 */ /* 0x000fc60007f7e0ff */
[----:B0-----:R-:W2:Y:S02]  /*37dd0*/  LDL.LU R12, [R1+0x97c] ;  /* 0x00097c00010c7983 */ /* 0x001ea40000300800 */
[----:B------:R-:W-:Y:S02]  /*37de0*/  IMAD.X R8, R8, 0x1, R69, P3 ;  /* 0x0000000108087824 */ /* 0x000fe400018e0645 */
[----:B------:R-:W-:Y:S02]  /*37df0*/  STL [R1+0x484], R2 ;  /* 0x0004840201007387 */ /* 0x000fe40000100800 */
[----:B------:R-:W-:Y:S02]  /*37e00*/  @!P1 IMAD.MOV.U32 R9, RZ, RZ, R8 ;  /* 0x000000ffff099224 */ /* 0x000fe400078e0008 */
[----:B------:R0:W-:Y:S01]  /*37e10*/  STL [R1+0x480], R8 ;  /* 0x0004800801007387 */ /* 0x0001e20000100800 */
[----:B-1----:R-:W-:-:S03]  /*37e20*/  PRMT R6, RZ, 0x7610, R6 ;  /* 0x00007610ff067816 */ /* 0x002fc60000000006 */
[----:B------:R-:W4:Y:S01]  /*37e30*/  LDL.LU R15, [R1+0x980] ;  /* 0x00098000010f7983 */ /* 0x000f220000300800 */
[----:B------:R-:W-:Y:S01]  /*37e40*/  IADD3 R0, P3, PT, R0, R70, RZ ;  /* 0x0000004600007210 */ /* 0x000fe20007f7e0ff */
[----:B0-----:R-:W-:Y:S02]  /*37e50*/  @!P1 IMAD.MOV.U32 R8, RZ, RZ, R2 ;  /* 0x000000ffff089224 */ /* 0x001fe400078e0002 */
[----:B------:R-:W4:Y:S02]  /*37e60*/  LDL.LU R2, [R1+0x984] ;  /* 0x0009840001027983 */ /* 0x000f240000300800 */
[----:B------:R-:W-:Y:S02]  /*37e70*/  IMAD.X R14, R14, 0x1, R69, P3 ;  /* 0x000000010e0e7824 */ /* 0x000fe400018e0645 */
[----:B------:R0:W4:Y:S04]  /*37e80*/  @!P1 LDG.E.U16 R6, desc[UR20][R8.64] ;  /* 0x0000001408069981 */ /* 0x000128000c1e1500 */
[----:B------:R-:W-:Y:S04]  /*37e90*/  STL [R1+0x48c], R0 ;  /* 0x00048c0001007387 */ /* 0x000fe80000100800 */
[----:B------:R1:W-:Y:S01]  /*37ea0*/  STL [R1+0x488], R14 ;  /* 0x0004880e01007387 */ /* 0x0003e20000100800 */
[----:B0-----:R-:W-:-:S02]  /*37eb0*/  @!P1 IMAD.MOV.U32 R9, RZ, RZ, R14 ;  /* 0x000000ffff099224 */ /* 0x001fc400078e000e */
[----:B------:R-:W-:Y:S01]  /*37ec0*/  @!P1 IMAD.MOV.U32 R8, RZ, RZ, R0 ;  /* 0x000000ffff089224 */ /* 0x000fe200078e0000 */
[----:B-1----:R-:W4:Y:S04]  /*37ed0*/  LDL.LU R14, [R1+0x988] ;  /* 0x00098800010e7983 */ /* 0x002f280000300800 */
[----:B------:R-:W4:Y:S01]  /*37ee0*/  LDL.LU R0, [R1+0x98c] ;  /* 0x00098c0001007983 */ /* 0x000f220000300800 */
[----:B---3--:R-:W-:Y:S02]  /*37ef0*/  IADD3 R10, P3, PT, R10, R70, RZ ;  /* 0x000000460a0a7210 */ /* 0x008fe40007f7e0ff */
[----:B------:R-:W-:-:S03]  /*37f00*/  PRMT R7, RZ, 0x7610, R7 ;  /* 0x00007610ff077816 */ /* 0x000fc60000000007 */
[----:B------:R-:W-:Y:S01]  /*37f10*/  IMAD.X R11, R11, 0x1, R69, P3 ;  /* 0x000000010b0b7824 */ /* 0x000fe200018e0645 */
[----:B------:R0:W-:Y:S04]  /*37f20*/  STL [R1+0x96c], R10 ;  /* 0x00096c0a01007387 */ /* 0x0001e80000100800 */
[----:B------:R1:W3:Y:S04]  /*37f30*/  @!P1 LDG.E.U16 R7, desc[UR20][R8.64] ;  /* 0x0000001408079981 */ /* 0x0002e8000c1e1500 */
[----:B------:R0:W-:Y:S04]  /*37f40*/  STL [R1+0x968], R11 ;  /* 0x0009680b01007387 */ /* 0x0001e80000100800 */
[----:B------:R-:W3:Y:S01]  /*37f50*/  LDL.LU R20, [R1+0x990] ;  /* 0x0009900001147983 */ /* 0x000ee20000300800 */
[----:B-1----:R-:W-:-:S03]  /*37f60*/  PRMT R8, RZ, 0x7610, R8 ;  /* 0x00007610ff087816 */ /* 0x002fc60000000008 */
[----:B------:R-:W3:Y:S01]  /*37f70*/  LDL.LU R17, [R1+0x994] ;  /* 0x0009940001117983 */ /* 0x000ee20000300800 */
[----:B------:R-:W-:-:S03]  /*37f80*/  IADD3 R3, P3, PT, R3, R70, RZ ;  /* 0x0000004603037210 */ /* 0x000fc60007f7e0ff */
[----:B------:R0:W3:Y:S02]  /*37f90*/  @!P1 LDG.E.U16 R8, desc[UR20][R10.64] ;  /* 0x000000140a089981 */ /* 0x0000e4000c1e1500 */
[----:B------:R-:W-:Y:S01]  /*37fa0*/  IMAD.X R16, R16, 0x1, R69, P3 ;  /* 0x0000000110107824 */ /* 0x000fe200018e0645 */
[----:B------:R-:W-:Y:S01]  /*37fb0*/  PRMT R9, RZ, 0x7610, R9 ;  /* 0x00007610ff097816 */ /* 0x000fe20000000009 */
[----:B------:R-:W-:Y:S04]  /*37fc0*/  STL [R1+0x974], R3 ;  /* 0x0009740301007387 */ /* 0x000fe80000100800 */
[----:B------:R1:W-:Y:S01]  /*37fd0*/  STL [R1+0x970], R16 ;  /* 0x0009701001007387 */ /* 0x0003e20000100800 */
[----:B0-----:R-:W-:Y:S02]  /*37fe0*/  @!P1 IMAD.MOV.U32 R10, RZ, RZ, R3 ;  /* 0x000000ffff0a9224 */ /* 0x001fe400078e0003 */
[----:B------:R-:W-:-:S05]  /*37ff0*/  @!P1 IMAD.MOV.U32 R11, RZ, RZ, R16 ;  /* 0x000000ffff0b9224 */ /* 0x000fca00078e0010 */
[----:B------:R0:W3:Y:S04]  /*38000*/  @!P1 LDG.E.U16 R9, desc[UR20][R10.64] ;  /* 0x000000140a099981 */ /* 0x0000e8000c1e1500 */
[----:B-1----:R-:W3:Y:S04]  /*38010*/  LDL.LU R16, [R1+0x490] ;  /* 0x0004900001107983 */ /* 0x002ee80000300800 */
[----:B------:R-:W3:Y:S01]  /*38020*/  LDL.LU R3, [R1+0x494] ;  /* 0x0004940001037983 */ /* 0x000ee20000300800 */
[----:B0-----:R-:W-:Y:S02]  /*38030*/  PRMT R10, RZ, 0x7610, R10 ;  /* 0x00007610ff0a7816 */ /* 0x001fe4000000000a */
[----:B--2---:R-:W-:-:S05]  /*38040*/  IADD3 R12, P3, PT, R12, R70, RZ ;  /* 0x000000460c0c7210 */ /* 0x004fca0007f7e0ff */
[----:B------:R-:W-:Y:S01]  /*38050*/  IMAD.X R13, R13, 0x1, R69, P3 ;  /* 0x000000010d0d7824 */ /* 0x000fe200018e0645 */
[----:B------:R0:W-:Y:S04]  /*38060*/  STL [R1+0x97c], R12 ;  /* 0x00097c0c01007387 */ /* 0x0001e80000100800 */
[----:B------:R-:W-:Y:S04]  /*38070*/  STL [R1+0x978], R13 ;  /* 0x0009780d01007387 */ /* 0x000fe80000100800 */
[----:B------:R-:W2:Y:S04]  /*38080*/  LDL.LU R22, [R1+0x498] ;  /* 0x0004980001167983 */ /* 0x000ea80000300800 */
[----:B------:R-:W2:Y:S01]  /*38090*/  LDL.LU R19, [R1+0x49c] ;  /* 0x00049c0001137983 */ /* 0x000ea20000300800 */
[----:B----4-:R-:W-:-:S03]  /*380a0*/  IADD3 R2, P3, PT, R2, R70, RZ ;  /* 0x0000004602027210 */ /* 0x010fc60007f7e0ff */
[----:B------:R0:W4:Y:S02]  /*380b0*/  @!P1 LDG.E.U16 R10, desc[UR20][R12.64] ;  /* 0x000000140c0a9981 */ /* 0x000124000c1e1500 */
[----:B------:R-:W-:Y:S02]  /*380c0*/  IMAD.X R15, R15, 0x1, R69, P3 ;  /* 0x000000010f0f7824 */ /* 0x000fe400018e0645 */
[----:B------:R1:W-:Y:S04]  /*380d0*/  STL [R1+0x984], R2 ;  /* 0x0009840201007387 */ /* 0x0003e80000100800 */
[----:B------:R1:W-:Y:S01]  /*380e0*/  STL [R1+0x980], R15 ;  /* 0x0009800f01007387 */ /* 0x0003e20000100800 */
[----:B0-----:R-:W-:-:S03]  /*380f0*/  @!P1 IMAD.MOV.U32 R12, RZ, RZ, R2 ;  /* 0x000000ffff0c9224 */ /* 0x001fc600078e0002 */
[----:B------:R-:W4:Y:S04]  /*38100*/  LDL.LU R18, [R1+0x998] ;  /* 0x0009980001127983 */ /* 0x000f280000300800 */
[----:B-1----:R-:W4:Y:S01]  /*38110*/  LDL.LU R2, [R1+0x99c] ;  /* 0x00099c0001027983 */ /* 0x002f220000300800 */
[----:B------:R-:W-:Y:S01]  /*38120*/  IADD3 R0, P3, PT, R0, R70, RZ ;  /* 0x0000004600007210 */ /* 0x000fe20007f7e0ff */
[----:B------:R-:W-:-:S04]  /*38130*/  @!P1 IMAD.MOV.U32 R13, RZ, RZ, R15 ;  /* 0x000000ffff0d9224 */ /* 0x000fc800078e000f */
[----:B------:R-:W-:Y:S01]  /*38140*/  IMAD.X R14, R14, 0x1, R69, P3 ;  /* 0x000000010e0e7824 */ /* 0x000fe200018e0645 */
[----:B------:R-:W-:Y:S03]  /*38150*/  STL [R1+0x98c], R0 ;  /* 0x00098c0001007387 */ /* 0x000fe60000100800 */
[----:B------:R-:W-:Y:S01]  /*38160*/  @!P1 IMAD.MOV.U32 R15, RZ, RZ, R14 ;  /* 0x000000ffff0f9224 */ /* 0x000fe200078e000e */
[----:B------:R0:W-:Y:S04]  /*38170*/  STL [R1+0x988], R14 ;  /* 0x0009880e01007387 */ /* 0x0001e80000100800 */
[----:B------:R-:W4:Y:S01]  /*38180*/  LDL.LU R24, [R1+0x9a0] ;  /* 0x0009a00001187983 */ /* 0x000f220000300800 */
[----:B0-----:R-:W-:-:S03]  /*38190*/  @!P1 IMAD.MOV.U32 R14, RZ, RZ, R0 ;  /* 0x000000ffff0e9224 */ /* 0x001fc600078e0000 */
[----:B------:R-:W4:Y:S01]  /*381a0*/  LDL.LU R0, [R1+0x9a4] ;  /* 0x0009a40001007983 */ /* 0x000f220000300800 */
[----:B------:R-:W-:Y:S02]  /*381b0*/  PRMT R11, RZ, 0x7610, R11 ;  /* 0x00007610ff0b7816 */ /* 0x000fe4000000000b */
[----:B---3--:R-:W-:-:S04]  /*381c0*/  IADD3 R17, P3, PT, R17, R70, RZ ;  /* 0x0000004611117210 */ /* 0x008fc80007f7e0ff */
[----:B------:R0:W3:Y:S01]  /*381d0*/  @!P1 LDG.E.U16 R11, desc[UR20][R12.64] ;  /* 0x000000140c0b9981 */ /* 0x0000e2000c1e1500 */
[----:B------:R-:W-:-:S03]  /*381e0*/  IMAD.X R20, R20, 0x1, R69, P3 ;  /* 0x0000000114147824 */ /* 0x000fc600018e0645 */
[----:B------:R-:W-:Y:S01]  /*381f0*/  STL [R1+0x994], R17 ;  /* 0x0009941101007387 */ /* 0x000fe20000100800 */
[----:B0-----:R-:W-:-:S03]  /*38200*/  PRMT R12, RZ, 0x7610, R12 ;  /* 0x00007610ff0c7816 */ /* 0x001fc6000000000c */
[----:B------:R0:W-:Y:S01]  /*38210*/  STL [R1+0x990], R20 ;  /* 0x0009901401007387 */ /* 0x0001e20000100800 */
[----:B------:R-:W-:-:S03]  /*38220*/  PRMT R13, RZ, 0x7610, R13 ;  /* 0x00007610ff0d7816 */ /* 0x000fc6000000000d */
[----:B------:R-:W3:Y:S04]  /*38230*/  LDL.LU R21, [R1+0x9a8] ;  /* 0x0009a80001157983 */ /* 0x000ee80000300800 */
[----:B------:R1:W3:Y:S01]  /*38240*/  @!P1 LDG.E.U16 R12, desc[UR20][R14.64] ;  /* 0x000000140e0c9981 */ /* 0x0002e2000c1e1500 */
[----:B------:R-:W-:Y:S01]  /*38250*/  IADD3 R3, P3, PT, R3, R70, RZ ;  /* 0x0000004603037210 */ /* 0x000fe20007f7e0ff */
[----:B-1----:R-:W-:Y:S02]  /*38260*/  @!P1 IMAD.MOV.U32 R14, RZ, RZ, R17 ;  /* 0x000000ffff0e9224 */ /* 0x002fe400078e0011 */
[----:B------:R-:W-:Y:S02]  /*38270*/  @!P1 IMAD.MOV.U32 R15, RZ, RZ, R20 ;  /* 0x000000ffff0f9224 */ /* 0x000fe400078e0014 */
[----:B------:R-:W-:Y:S01]  /*38280*/  IMAD.X R16, R16, 0x1, R69, P3 ;  /* 0x0000000110107824 */ /* 0x000fe200018e0645 */
[----:B0-----:R-:W3:Y:S03]  /*38290*/  LDL.LU R20, [R1+0x9ac] ;  /* 0x0009ac0001147983 */ /* 0x001ee60000300800 */
[----:B------:R-:W-:Y:S01]  /*382a0*/  @!P1 IMAD.MOV.U32 R17, RZ, RZ, R16 ;  /* 0x000000ffff119224 */ /* 0x000fe200078e0010 */
[----:B------:R0:W3:Y:S04]  /*382b0*/  @!P1 LDG.E.U16 R13, desc[UR20][R14.64] ;  /* 0x000000140e0d9981 */ /* 0x0000e8000c1e1500 */
[----:B------:R-:W-:Y:S04]  /*382c0*/  STL [R1+0x494], R3 ;  /* 0x0004940301007387 */ /* 0x000fe80000100800 */
[----:B------:R1:W-:Y:S01]  /*382d0*/  STL [R1+0x490], R16 ;  /* 0x0004901001007387 */ /* 0x0003e20000100800 */
[----:B0-----:R-:W-:-:S03]  /*382e0*/  PRMT R14, RZ, 0x7610, R14 ;  /* 0x00007610ff0e7816 */ /* 0x001fc6000000000e */
[----:B------:R-:W3:Y:S01]  /*382f0*/  LDL.LU R26, [R1+0x9b0] ;  /* 0x0009b000011a7983 */ /* 0x000ee20000300800 */
[----:B-1----:R-:W-:-:S03]  /*38300*/  @!P1 IMAD.MOV.U32 R16, RZ, RZ, R3 ;  /* 0x000000ffff109224 */ /* 0x002fc600078e0003 */
[----:B------:R-:W3:Y:S01]  /*38310*/  LDL.LU R3, [R1+0x9b4] ;  /* 0x0009b40001037983 */ /* 0x000ee20000300800 */
[----:B------:R-:W-:-:S03]  /*38320*/  PRMT R15, RZ, 0x7610, R15 ;  /* 0x00007610ff0f7816 */ /* 0x000fc6000000000f */
[----:B------:R0:W3:Y:S01]  /*38330*/  @!P1 LDG.E.U16 R14, desc[UR20][R16.64] ;  /* 0x00000014100e9981 */ /* 0x0000e2000c1e1500 */
[----:B--2---:R-:W-:-:S05]  /*38340*/  IADD3 R19, P3, PT, R19, R70, RZ ;  /* 0x0000004613137210 */ /* 0x004fca0007f7e0ff */
[----:B------:R-:W-:Y:S01]  /*38350*/  IMAD.X R22, R22, 0x1, R69, P3 ;  /* 0x0000000116167824 */ /* 0x000fe200018e0645 */
[----:B------:R-:W-:Y:S03]  /*38360*/  STL [R1+0x49c], R19 ;  /* 0x00049c1301007387 */ /* 0x000fe60000100800 */
[----:B0-----:R-:W-:Y:S01]  /*38370*/  @!P1 IMAD.MOV.U32 R17, RZ, RZ, R22 ;  /* 0x000000ffff119224 */ /* 0x001fe200078e0016 */
[----:B------:R0:W-:Y:S01]  /*38380*/  STL [R1+0x498], R22 ;  /* 0x0004981601007387 */ /* 0x0001e20000100800 */
[----:B------:R-:W-:-:S03]  /*38390*/  @!P1 IMAD.MOV.U32 R16, RZ, RZ, R19 ;  /* 0x000000ffff109224 */ /* 0x000fc600078e0013 */
[----:B------:R-:W2:Y:S04]  /*383a0*/  LDL.LU R23, [R1+0x9b8] ;  /* 0x0009b80001177983 */ /* 0x000ea80000300800 */
[----:B------:R1:W2:Y:S01]  /*383b0*/  @!P1 LDG.E.U16 R15, desc[UR20][R16.64] ;  /* 0x00000014100f9981 */ /* 0x0002a2000c1e1500 */
[----:B----4-:R-:W-:-:S03]  /*383c0*/  IADD3 R2, P3, PT, R2, R70, RZ ;  /* 0x0000004602027210 */ /* 0x010fc60007f7e0ff */
[----:B0-----:R-:W4:Y:S02]  /*383d0*/  LDL.LU R22, [R1+0x9bc] ;  /* 0x0009bc0001167983 */ /* 0x001f240000300800 */
[----:B------:R-:W-:Y:S02]  /*383e0*/  IMAD.X R18, R18, 0x1, R69, P3 ;  /* 0x0000000112127824 */ /* 0x000fe400018e0645 */
[----:B------:R-:W-:Y:S02]  /*383f0*/  STL [R1+0x99c], R2 ;  /* 0x00099c0201007387 */ /* 0x000fe40000100800 */
[----:B------:R-:W-:Y:S02]  /*38400*/  @!P1 IMAD.MOV.U32 R19, RZ, RZ, R18 ;  /* 0x000000ffff139224 */ /* 0x000fe400078e0012 */
[----:B------:R0:W-:Y:S01]  /*38410*/  STL [R1+0x998], R18 ;  /* 0x0009981201007387 */ /* 0x0001e20000100800 */
[----:B-1----:R-:W-:-:S03]  /*38420*/  PRMT R16, RZ, 0x7610, R16 ;  /* 0x00007610ff107816 */ /* 0x002fc60000000010 */
[----:B------:R-:W2:Y:S01]  /*38430*/  LDL.LU R25, [R1+0x9c0] ;  /* 0x0009c00001197983 */ /* 0x000ea20000300800 */
[----:B0-----:R-:W-:-:S03]  /*38440*/  @!P1 IMAD.MOV.U32 R18, RZ, RZ, R2 ;  /* 0x000000ffff129224 */ /* 0x001fc600078e0002 */
[----:B------:R-:W2:Y:S04]  /*38450*/  LDL.LU R2, [R1+0x9c4] ;  /* 0x0009c40001027983 */ /* 0x000ea80000300800 */
[----:B------:R0:W2:Y:S01]  /*38460*/  @!P1 LDG.E.U16 R16, desc[UR20][R18.64] ;  /* 0x0000001412109981 */ /* 0x0000a2000c1e1500 */
[----:B------:R-:W-:-:S05]  /*38470*/  IADD3 R0, P3, PT, R0, R70, RZ ;  /* 0x0000004600007210 */ /* 0x000fca0007f7e0ff */
[----:B------:R-:W-:Y:S01]  /*38480*/  IMAD.X R24, R24, 0x1, R69, P3 ;  /* 0x0000000118187824 */ /* 0x000fe200018e0645 */
[----:B------:R-:W-:Y:S01]  /*38490*/  STL [R1+0x9a4], R0 ;  /* 0x0009a40001007387 */ /* 0x000fe20000100800 */
[----:B0-----:R-:W-:Y:S02]  /*384a0*/  @!P1 IMAD.MOV.U32 R18, RZ, RZ, R0 ;  /* 0x000000ffff129224 */ /* 0x001fe400078e0000 */
[----:B------:R-:W-:Y:S01]  /*384b0*/  @!P1 IMAD.MOV.U32 R19, RZ, RZ, R24 ;  /* 0x000000ffff139224 */ /* 0x000fe200078e0018 */
[----:B------:R0:W-:Y:S04]  /*384c0*/  STL [R1+0x9a0], R24 ;  /* 0x0009a01801007387 */ /* 0x0001e80000100800 */
[----:B0-----:R-:W2:Y:S04]  /*384d0*/  LDL.LU R24, [R1+0x4a0] ;  /* 0x0004a00001187983 */ /* 0x001ea80000300800 */
[----:B------:R-:W2:Y:S01]  /*384e0*/  LDL.LU R0, [R1+0x4a4] ;  /* 0x0004a40001007983 */ /* 0x000ea20000300800 */
[----:B------:R-:W-:-:S06]  /*384f0*/  PRMT R17, RZ, 0x7610, R17 ;  /* 0x00007610ff117816 */ /* 0x000fcc0000000011 */
[----:B------:R0:W2:Y:S01]  /*38500*/  @!P1 LDG.E.U16 R17, desc[UR20][R18.64] ;  /* 0x0000001412119981 */ /* 0x0000a2000c1e1500 */
[----:B---3--:R-:W-:-:S05]  /*38510*/  IADD3 R20, P3, PT, R20, R70, RZ ;  /* 0x0000004614147210 */ /* 0x008fca0007f7e0ff */
[----:B------:R-:W-:Y:S01]  /*38520*/  IMAD.X R21, R21, 0x1, R69, P3 ;  /* 0x0000000115157824 */ /* 0x000fe200018e0645 */
[----:B0-----:R-:W-:Y:S01]  /*38530*/  PRMT R18, RZ, 0x7610, R18 ;  /* 0x00007610ff127816 */ /* 0x001fe20000000012 */
[----:B------:R0:W-:Y:S04]  /*38540*/  STL [R1+0x9ac], R20 ;  /* 0x0009ac1401007387 */ /* 0x0001e80000100800 */
[----:B------:R1:W-:Y:S04]  /*38550*/  STL [R1+0x9a8], R21 ;  /* 0x0009a81501007387 */ /* 0x0003e80000100800 */
[----:B------:R-:W3:Y:S01]  /*38560*/  LDL.LU R30, [R1+0x4a8] ;  /* 0x0004a800011e7983 */ /* 0x000ee20000300800 */
[----:B------:R-:W-:-:S03]  /*38570*/  PRMT R19, RZ, 0x7610, R19 ;  /* 0x00007610ff137816 */ /* 0x000fc60000000013 */
[----:B------:R-:W3:Y:S04]  /*38580*/  LDL.LU R27, [R1+0x4ac] ;  /* 0x0004ac00011b7983 */ /* 0x000ee80000300800 */
[----:B------:R0:W3:Y:S01]  /*38590*/  @!P1 LDG.E.U16 R18, desc[UR20][R20.64] ;  /* 0x0000001414129981 */ /* 0x0000e2000c1e1500 */
[----:B------:R-:W-:-:S05]  /*385a0*/  IADD3 R3, P3, PT, R3, R70, RZ ;  /* 0x0000004603037210 */ /* 0x000fca0007f7e0ff */
[----:B------:R-:W-:Y:S01]  /*385b0*/  IMAD.X R26, R26, 0x1, R69, P3 ;  /* 0x000000011a1a7824 */ /* 0x000fe200018e0645 */
[----:B------:R-:W-:Y:S01]  /*385c0*/  STL [R1+0x9b4], R3 ;  /* 0x0009b40301007387 */ /* 0x000fe20000100800 */
[----:B0-----:R-:W-:-:S03]  /*385d0*/  @!P1 IMAD.MOV.U32 R20, RZ, RZ, R3 ;  /* 0x000000ffff149224 */ /* 0x001fc600078e0003 */
[----:B------:R0:W-:Y:S01]  /*385e0*/  STL [R1+0x9b0], R26 ;  /* 0x0009b01a01007387 */ /* 0x0001e20000100800 */
[----:B-1----:R-:W-:-:S05]  /*385f0*/  @!P1 IMAD.MOV.U32 R21, RZ, RZ, R26 ;  /* 0x000000ffff159224 */ /* 0x002fca00078e001a */
[----:B------:R1:W3:Y:S04]  /*38600*/  @!P1 LDG.E.U16 R19, desc[UR20][R20.64] ;  /* 0x0000001414139981 */ /* 0x0002e8000c1e1500 */
[----:B0-----:R-:W3:Y:S04]  /*38610*/  LDL.LU R26, [R1+0x9c8] ;  /* 0x0009c800011a7983 */ /* 0x001ee80000300800 */
[----:B------:R-:W3:Y:S01]  /*38620*/  LDL.LU R3, [R1+0x9cc] ;  /* 0x0009cc0001037983 */ /* 0x000ee20000300800 */
[----:B-1----:R-:W-:Y:S02]  /*38630*/  PRMT R20, RZ, 0x7610, R20 ;  /* 0x00007610ff147816 */ /* 0x002fe40000000014 */
[----:B----4-:R-:W-:-:S05]  /*38640*/  IADD3 R22, P3, PT, R22, R70, RZ ;  /* 0x0000004616167210 */ /* 0x010fca0007f7e0ff */
[----:B--2---:R-:W-:Y:S01]  /*38650*/  IMAD.X R23, R23, 0x1, R69, P3 ;  /* 0x0000000117177824 */ /* 0x004fe200018e0645 */
[----:B------:R0:W-:Y:S04]  /*38660*/  STL [R1+0x9bc], R22 ;  /* 0x0009bc1601007387 */ /* 0x0001e80000100800 */
[----:B------:R-:W-:Y:S04]  /*38670*/  STL [R1+0x9b8], R23 ;  /* 0x0009b81701007387 */ /* 0x000fe80000100800 */
[----:B------:R-:W2:Y:S04]  /*38680*/  LDL.LU R32, [R1+0x9d0] ;  /* 0x0009d00001207983 */ /* 0x000ea80000300800 */
[----:B------:R-:W4:Y:S01]  /*38690*/  LDL.LU R29, [R1+0x9d4] ;  /* 0x0009d400011d7983 */ /* 0x000f220000300800 */
[----:B------:R-:W-:-:S03]  /*386a0*/  IADD3 R2, P3, PT, R2, R70, RZ ;  /* 0x0000004602027210 */ /* 0x000fc60007f7e0ff */
[----:B------:R0:W2:Y:S02]  /*386b0*/  @!P1 LDG.E.U16 R20, desc[UR20][R22.64] ;  /* 0x0000001416149981 */ /* 0x0000a4000c1e1500 */
[----:B------:R-:W-:Y:S02]  /*386c0*/  IMAD.X R25, R25, 0x1, R69, P3 ;  /* 0x0000000119197824 */ /* 0x000fe400018e0645 */
[----:B------:R1:W-:Y:S04]  /*386d0*/  STL [R1+0x9c4], R2 ;  /* 0x0009c40201007387 */ /* 0x0003e80000100800 */
[----:B------:R1:W-:Y:S01]  /*386e0*/  STL [R1+0x9c0], R25 ;  /* 0x0009c01901007387 */ /* 0x0003e20000100800 */
[----:B0-----:R-:W-:-:S03]  /*386f0*/  @!P1 IMAD.MOV.U32 R22, RZ, RZ, R2 ;  /* 0x000000ffff169224 */ /* 0x001fc600078e0002 */
[----:B------:R-:W2:Y:S04]  /*38700*/  LDL.LU R28, [R1+0x9d8] ;  /* 0x0009d800011c7983 */ /* 0x000ea80000300800 */
[----:B-1----:R-:W2:Y:S01]  /*38710*/  LDL.LU R2, [R1+0x9dc] ;  /* 0x0009dc0001027983 */ /* 0x002ea20000300800 */
[----:B------:R-:W-:Y:S01]  /*38720*/  @!P1 IMAD.MOV.U32 R23, RZ, RZ, R25 ;  /* 0x000000ffff179224 */ /* 0x000fe200078e0019 */
[----:B------:R-:W-:-:S05]  /*38730*/  IADD3 R0, P3, PT, R0, R70, RZ ;  /* 0x0000004600007210 */ /* 0x000fca0007f7e0ff */
[----:B------:R-:W-:Y:S01]  /*38740*/  IMAD.X R24, R24, 0x1, R69, P3 ;  /* 0x0000000118187824 */ /* 0x000fe200018e0645 */
[----:B------:R-:W-:Y:S03]  /*38750*/  STL [R1+0x4a4], R0 ;  /* 0x0004a40001007387 */ /* 0x000fe60000100800 */
[----:B------:R-:W-:Y:S01]  /*38760*/  @!P1 IMAD.MOV.U32 R25, RZ, RZ, R24 ;  /* 0x000000ffff199224 */ /* 0x000fe200078e0018 */
[----:B------:R0:W-:Y:S04]  /*38770*/  STL [R1+0x4a0], R24 ;  /* 0x0004a01801007387 */ /* 0x0001e80000100800 */
[----:B------:R-:W2:Y:S01]  /*38780*/  LDL.LU R34, [R1+0x9e0] ;  /* 0x0009e00001227983 */ /* 0x000ea20000300800 */
[----:B0-----:R-:W-:-:S03]  /*38790*/  @!P1 IMAD.MOV.U32 R24, RZ, RZ, R0 ;  /* 0x000000ffff189224 */ /* 0x001fc600078e0000 */
[----:B------:R-:W2:Y:S01]  /*387a0*/  LDL.LU R0, [R1+0x9e4] ;  /* 0x0009e40001007983 */ /* 0x000ea20000300800 */
[----:B------:R-:W-:-:S06]  /*387b0*/  PRMT R21, RZ, 0x7610, R21 ;  /* 0x00007610ff157816 */ /* 0x000fcc0000000015 */
[----:B------:R0:W2:Y:S01]  /*387c0*/  @!P1 LDG.E.U16 R21, desc[UR20][R22.64] ;  /* 0x0000001416159981 */ /* 0x0000a2000c1e1500 */
[----:B---3--:R-:W-:Y:S02]  /*387d0*/  IADD3 R27, P3, PT, R27, R70, RZ ;  /* 0x000000461b1b7210 */ /* 0x008fe40007f7e0ff */
[----:B0-----:R-:W-:-:S03]  /*387e0*/  PRMT R22, RZ, 0x7610, R22 ;  /* 0x00007610ff167816 */ /* 0x001fc60000000016 */
[----:B------:R-:W-:Y:S01]  /*387f0*/  IMAD.X R30, R30, 0x1, R69, P3 ;  /* 0x000000011e1e7824 */ /* 0x000fe200018e0645 */
[----:B------:R-:W-:Y:S01]  /*38800*/  PRMT R23, RZ, 0x7610, R23 ;  /* 0x00007610ff177816 */ /* 0x000fe20000000017 */
[----:B------:R-:W-:Y:S04]  /*38810*/  STL [R1+0x4ac], R27 ;  /* 0x0004ac1b01007387 */ /* 0x000fe80000100800 */
[----:B------:R0:W3:Y:S04]  /*38820*/  @!P1 LDG.E.U16 R22, desc[UR20][R24.64] ;  /* 0x0000001418169981 */ /* 0x0000e8000c1e1500 */
[----:B------:R1:W-:Y:S04]  /*38830*/  STL [R1+0x4a8], R30 ;  /* 0x0004a81e01007387 */ /* 0x0003e80000100800 */
[----:B------:R-:W3:Y:S01]  /*38840*/  LDL.LU R31, [R1+0x9e8] ;  /* 0x0009e800011f7983 */ /* 0x000ee20000300800 */
[----:B0-----:R-:W-:-:S02]  /*38850*/  @!P1 IMAD.MOV.U32 R24, RZ, RZ, R27 ;  /* 0x000000ffff189224 */ /* 0x001fc400078e001b */
[----:B------:R-:W-:Y:S02]  /*38860*/  @!P1 IMAD.MOV.U32 R25, RZ, RZ, R30 ;  /* 0x000000ffff199224 */ /* 0x000fe400078e001e */
[----:B-1----:R-:W3:Y:S01]  /*38870*/  LDL.LU R30, [R1+0x9ec] ;  /* 0x0009ec00011e7983 */ /* 0x002ee20000300800 */
[----:B------:R-:W-:-:S03]  /*38880*/  IADD3 R3, P3, PT, R3, R70, RZ ;  /* 0x0000004603037210 */ /* 0x000fc60007f7e0ff */
[----:B------:R0:W3:Y:S02]  /*38890*/  @!P1 LDG.E.U16 R23, desc[UR20][R24.64] ;  /* 0x0000001418179981 */ /* 0x0000e4000c1e1500 */
[----:B------:R-:W-:Y:S02]  /*388a0*/  IMAD.X R26, R26, 0x1, R69, P3 ;  /* 0x000000011a1a7824 */ /* 0x000fe400018e0645 */
[----:B------:R-:W-:Y:S02]  /*388b0*/  STL [R1+0x9cc], R3 ;  /* 0x0009cc0301007387 */ /* 0x000fe40000100800 */
[----:B------:R-:W-:Y:S02]  /*388c0*/  @!P1 IMAD.MOV.U32 R27, RZ, RZ, R26 ;  /* 0x000000ffff1b9224 */ /* 0x000fe400078e001a */
[----:B------:R1:W-:Y:S01]  /*388d0*/  STL [R1+0x9c8], R26 ;  /* 0x0009c81a01007387 */ /* 0x0003e20000100800 */
[----:B0-----:R-:W-:-:S03]  /*388e0*/  PRMT R24, RZ, 0x7610, R24 ;  /* 0x00007610ff187816 */ /* 0x001fc60000000018 */
[----:B------:R-:W3:Y:S01]  /*388f0*/  LDL.LU R36, [R1+0x9f0] ;  /* 0x0009f00001247983 */ /* 0x000ee20000300800 */
[----:B-1----:R-:W-:-:S03]  /*38900*/  @!P1 IMAD.MOV.U32 R26, RZ, RZ, R3 ;  /* 0x000000ffff1a9224 */ /* 0x002fc600078e0003 */
        /* <DEDUP_REMOVED lines=19> */
[----:B0-----:R-:W-:-:S03]  /*38a40*/  @!P1 IMAD.MOV.U32 R28, RZ, RZ, R2 ;  /* 0x000000ffff1c9224 */ /* 0x001fc600078e0002 */
[----:B------:R-:W4:Y:S04]  /*38a50*/  LDL.LU R2, [R1+0x4bc] ;  /* 0x0004bc0001027983 */ /* 0x000f280000300800 */
[----:B------:R0:W4:Y:S01]  /*38a60*/  @!P1 LDG.E.U16 R26, desc[UR20][R28.64] ;  /* 0x000000141c1a9981 */ /* 0x000122000c1e1500 */
[----:B------:R-:W-:-:S05]  /*38a70*/  IADD3 R0, P3, PT, R0, R70, RZ ;  /* 0x0000004600007210 */ /* 0x000fca0007f7e0ff */
[----:B------:R-:W-:Y:S01]  /*38a80*/  IMAD.X R34, R34, 0x1, R69, P3 ;  /* 0x0000000122227824 */ /* 0x000fe200018e0645 */
[----:B------:R-:W-:Y:S01]  /*38a90*/  STL [R1+0x9e4], R0 ;  /* 0x0009e40001007387 */ /* 0x000fe20000100800 */
[----:B0-----:R-:W-:Y:S02]  /*38aa0*/  @!P1 IMAD.MOV.U32 R28, RZ, RZ, R0 ;  /* 0x000000ffff1c9224 */ /* 0x001fe400078e0000 */
[----:B------:R-:W-:Y:S01]  /*38ab0*/  @!P1 IMAD.MOV.U32 R29, RZ, RZ, R34 ;  /* 0x000000ffff1d9224 */ /* 0x000fe200078e0022 */
[----:B------:R0:W-:Y:S04]  /*38ac0*/  STL [R1+0x9e0], R34 ;  /* 0x0009e02201007387 */ /* 0x0001e80000100800 */
[----:B0-----:R-:W4:Y:S04]  /*38ad0*/  LDL.LU R34, [R1+0x9f8] ;  /* 0x0009f80001227983 */ /* 0x001f280000300800 */
[----:B------:R-:W4:Y:S01]  /*38ae0*/  LDL.LU R0, [R1+0x9fc] ;  /* 0x0009fc0001007983 */ /* 0x000f220000300800 */
[----:B------:R-:W-:-:S06]  /*38af0*/  PRMT R27, RZ, 0x7610, R27 ;  /* 0x00007610ff1b7816 */ /* 0x000fcc000000001b */
[----:B------:R0:W4:Y:S01]  /*38b00*/  @!P1 LDG.E.U16 R27, desc[UR20][R28.64] ;  /* 0x000000141c1b9981 */ /* 0x000122000c1e1500 */
[----:B---3--:R-:W-:-:S05]  /*38b10*/  IADD3 R30, P3, PT, R30, R70, RZ ;  /* 0x000000461e1e7210 */ /* 0x008fca0007f7e0ff */
[----:B------:R-:W-:Y:S01]  /*38b20*/  IMAD.X R31, R31, 0x1, R69, P3 ;  /* 0x000000011f1f7824 */ /* 0x000fe200018e0645 */
[----:B0-----:R-:W-:Y:S01]  /*38b30*/  PRMT R28, RZ, 0x7610, R28 ;  /* 0x00007610ff1c7816 */ /* 0x001fe2000000001c */
[----:B------:R0:W-:Y:S01]  /*38b40*/  STL [R1+0x9ec], R30 ;  /* 0x0009ec1e01007387 */ /* 0x0001e20000100800 */
[----:B------:R-:W-:-:S03]  /*38b50*/  PRMT R29, RZ, 0x7610, R29 ;  /* 0x00007610ff1d7816 */ /* 0x000fc6000000001d */
[----:B------:R1:W-:Y:S04]  /*38b60*/  STL [R1+0x9e8], R31 ;  /* 0x0009e81f01007387 */ /* 0x0003e80000100800 */
[----:B------:R-:W3:Y:S04]  /*38b70*/  LDL.LU R42, [R1+0xa00] ;  /* 0x000a0000012a7983 */ /* 0x000ee80000300800 */
[----:B------:R0:W3:Y:S01]  /*38b80*/  @!P1 LDG.E.U16 R28, desc[UR20][R30.64] ;  /* 0x000000141e1c9981 */ /* 0x0000e2000c1e1500 */
[----:B------:R-:W-:-:S05]  /*38b90*/  IADD3 R3, P3, PT, R3, R70, RZ ;  /* 0x0000004603037210 */ /* 0x000fca0007f7e0ff */
[----:B------:R-:W-:Y:S01]  /*38ba0*/  IMAD.X R36, R36, 0x1, R69, P3 ;  /* 0x0000000124247824 */ /* 0x000fe200018e0645 */
[----:B------:R-:W-:Y:S01]  /*38bb0*/  STL [R1+0x9f4], R3 ;  /* 0x0009f40301007387 */ /* 0x000fe20000100800 */
[----:B0-----:R-:W-:Y:S02]  /*38bc0*/  @!P1 IMAD.MOV.U32 R30, RZ, RZ, R3 ;  /* 0x000000ffff1e9224 */ /* 0x001fe400078e0003 */
[----:B-1----:R-:W-:Y:S01]  /*38bd0*/  @!P1 IMAD.MOV.U32 R31, RZ, RZ, R36 ;  /* 0x000000ffff1f9224 */ /* 0x002fe200078e0024 */
[----:B------:R0:W-:Y:S04]  /*38be0*/  STL [R1+0x9f0], R36 ;  /* 0x0009f02401007387 */ /* 0x0001e80000100800 */
[----:B------:R-:W3:Y:S04]  /*38bf0*/  LDL.LU R37, [R1+0xa04] ;  /* 0x000a040001257983 */ /* 0x000ee80000300800 */
[----:B------:R1:W3:Y:S04]  /*38c00*/  @!P1 LDG.E.U16 R29, desc[UR20][R30.64] ;  /* 0x000000141e1d9981 */ /* 0x0002e8000c1e1500 */
[----:B0-----:R-:W3:Y:S04]  /*38c10*/  LDL.LU R36, [R1+0xa08] ;  /* 0x000a080001247983 */ /* 0x001ee80000300800 */
[----:B------:R-:W3:Y:S01]  /*38c20*/  LDL.LU R3, [R1+0xa0c] ;  /* 0x000a0c0001037983 */ /* 0x000ee20000300800 */
[----:B-1----:R-:W-:-:S02]  /*38c30*/  PRMT R30, RZ, 0x7610, R30 ;  /* 0x00007610ff1e7816 */ /* 0x002fc4000000001e */
[----:B--2---:R-:W-:-:S05]  /*38c40*/  IADD3 R32, P3, PT, R32, R70, RZ ;  /* 0x0000004620207210 */ /* 0x004fca0007f7e0ff */
[----:B------:R-:W-:Y:S01]  /*38c50*/  IMAD.X R33, R33, 0x1, R69, P3 ;  /* 0x0000000121217824 */ /* 0x000fe200018e0645 */
[----:B------:R0:W-:Y:S04]  /*38c60*/  STL [R1+0x4b4], R32 ;  /* 0x0004b42001007387 */ /* 0x0001e80000100800 */
[----:B------:R-:W-:Y:S04]  /*38c70*/  STL [R1+0x4b0], R33 ;  /* 0x0004b02101007387 */ /* 0x000fe80000100800 */
[----:B------:R0:W2:Y:S01]  /*38c80*/  @!P1 LDG.E.U16 R30, desc[UR20][R32.64] ;  /* 0x00000014201e9981 */ /* 0x0000a2000c1e1500 */
[----:B----4-:R-:W-:-:S05]  /*38c90*/  IADD3 R2, P3, PT, R2, R70, RZ ;  /* 0x0000004602027210 */ /* 0x010fca0007f7e0ff */
[----:B------:R-:W-:Y:S01]  /*38ca0*/  IMAD.X R35, R35, 0x1, R69, P3 ;  /* 0x0000000123237824 */ /* 0x000fe200018e0645 */
[----:B------:R1:W-:Y:S01]  /*38cb0*/  STL [R1+0x4bc], R2 ;  /* 0x0004bc0201007387 */ /* 0x0003e20000100800 */
[----:B0-----:R-:W-:-:S03]  /*38cc0*/  @!P1 IMAD.MOV.U32 R32, RZ, RZ, R2 ;  /* 0x000000ffff209224 */ /* 0x001fc600078e0002 */
[----:B------:R0:W-:Y:S04]  /*38cd0*/  STL [R1+0x4b8], R35 ;  /* 0x0004b82301007387 */ /* 0x0001e80000100800 */
[----:B------:R-:W4:Y:S04]  /*38ce0*/  LDL.LU R61, [R1+0xa10] ;  /* 0x000a1000013d7983 */ /* 0x000f280000300800 */
[----:B-1----:R-:W2:Y:S01]  /*38cf0*/  LDL.LU R2, [R1+0xa14] ;  /* 0x000a140001027983 */ /* 0x002ea20000300800 */
[----:B------:R-:W-:Y:S01]  /*38d00*/  @!P1 IMAD.MOV.U32 R33, RZ, RZ, R35 ;  /* 0x000000ffff219224 */ /* 0x000fe200078e0023 */
[----:B------:R-:W-:-:S05]  /*38d10*/  IADD3 R0, P3, PT, R0, R70, RZ ;  /* 0x0000004600007210 */ /* 0x000fca0007f7e0ff */
[----:B------:R-:W-:Y:S01]  /*38d20*/  IMAD.X R34, R34, 0x1, R69, P3 ;  /* 0x0000000122227824 */ /* 0x000fe200018e0645 */
[----:B------:R-:W-:Y:S03]  /*38d30*/  STL [R1+0x9fc], R0 ;  /* 0x0009fc0001007387 */ /* 0x000fe60000100800 */
[----:B0-----:R-:W-:Y:S01]  /*38d40*/  @!P1 IMAD.MOV.U32 R35, RZ, RZ, R34 ;  /* 0x000000ffff239224 */ /* 0x001fe200078e0022 */
[----:B------:R0:W-:Y:S04]  /*38d50*/  STL [R1+0x9f8], R34 ;  /* 0x0009f82201007387 */ /* 0x0001e80000100800 */
[----:B------:R-:W4:Y:S01]  /*38d60*/  LDL.LU R38, [R1+0xa18] ;  /* 0x000a180001267983 */ /* 0x000f220000300800 */
[----:B0-----:R-:W-:-:S03]  /*38d70*/  @!P1 IMAD.MOV.U32 R34, RZ, RZ, R0 ;  /* 0x000000ffff229224 */ /* 0x001fc600078e0000 */
[----:B------:R-:W4:Y:S01]  /*38d80*/  LDL.LU R0, [R1+0xa1c] ;  /* 0x000a1c0001007983 */ /* 0x000f220000300800 */
[----:B------:R-:W-:-:S06]  /*38d90*/  PRMT R31, RZ, 0x7610, R31 ;  /* 0x00007610ff1f7816 */ /* 0x000fcc000000001f */
[----:B------:R0:W4:Y:S02]  /*38da0*/  @!P1 LDG.E.U16 R31, desc[UR20][R32.64] ;  /* 0x00000014201f9981 */ /* 0x000124000c1e1500 */
[----:B0-----:R-:W-:Y:S02]  /*38db0*/  PRMT R32, RZ, 0x7610, R32 ;  /* 0x00007610ff207816 */ /* 0x001fe40000000020 */
[----:B------:R-:W-:-:S04]  /*38dc0*/  PRMT R33, RZ, 0x7610, R33 ;  /* 0x00007610ff217816 */ /* 0x000fc80000000021 */
[----:B------:R0:W4:Y:S01]  /*38dd0*/  @!P1 LDG.E.U16 R32, desc[UR20][R34.64] ;  /* 0x0000001422209981 */ /* 0x000122000c1e1500 */
[----:B---3--:R-:W-:-:S05]  /*38de0*/  IADD3 R37, P3, PT, R37, R70, RZ ;  /* 0x0000004625257210 */ /* 0x008fca0007f7e0ff */
[----:B------:R-:W-:Y:S02]  /*38df0*/  IMAD.X R42, R42, 0x1, R69, P3 ;  /* 0x000000012a2a7824 */ /* 0x000fe400018e0645 */
[----:B0-----:R-:W-:Y:S01]  /*38e00*/  @!P1 IMAD.MOV.U32 R34, RZ, RZ, R37 ;  /* 0x000000ffff229224 */ /* 0x001fe200078e0025 */
[----:B------:R-:W-:Y:S01]  /*38e10*/  IADD3 R3, P3, PT, R3, R70, RZ ;  /* 0x0000004603037210 */ /* 0x000fe20007f7e0ff */
[----:B------:R-:W-:Y:S01]  /*38e20*/  @!P1 IMAD.MOV.U32 R35, RZ, RZ, R42 ;  /* 0x000000ffff239224 */ /* 0x000fe200078e002a */
[----:B------:R0:W-:Y:S03]  /*38e30*/  STL [R1+0xa04], R37 ;  /* 0x000a042501007387 */ /* 0x0001e60000100800 */
[----:B------:R-:W-:Y:S01]  /*38e40*/  IMAD.X R36, R36, 0x1, R69, P3 ;  /* 0x0000000124247824 */ /* 0x000fe200018e0645 */
[----:B------:R-:W-:Y:S04]  /*38e50*/  STL [R1+0xa00], R42 ;  /* 0x000a002a01007387 */ /* 0x000fe80000100800 */
[----:B------:R1:W3:Y:S01]  /*38e60*/  @!P1 LDG.E.U16 R33, desc[UR20][R34.64] ;  /* 0x0000001422219981 */ /* 0x0002e2000c1e1500 */
[----:B0-----:R-:W-:-:S03]  /*38e70*/  @!P1 IMAD.MOV.U32 R37, RZ, RZ, R36 ;  /* 0x000000ffff259224 */ /* 0x001fc600078e0024 */
[----:B------:R-:W-:Y:S04]  /*38e80*/  STL [R1+0xa0c], R3 ;  /* 0x000a0c0301007387 */ /* 0x000fe80000100800 */
[----:B------:R0:W-:Y:S01]  /*38e90*/  STL [R1+0xa08], R36 ;  /* 0x000a082401007387 */ /* 0x0001e20000100800 */
[----:B-1----:R-:W-:-:S03]  /*38ea0*/  PRMT R34, RZ, 0x7610, R34 ;  /* 0x00007610ff227816 */ /* 0x002fc60000000022 */
[----:B------:R-:W3:Y:S01]  /*38eb0*/  LDL.LU R43, [R1+0xa20] ;  /* 0x000a2000012b7983 */ /* 0x000ee20000300800 */
[----:B0-----:R-:W-:-:S03]  /*38ec0*/  @!P1 IMAD.MOV.U32 R36, RZ, RZ, R3 ;  /* 0x000000ffff249224 */ /* 0x001fc600078e0003 */
[----:B------:R-:W3:Y:S04]  /*38ed0*/  LDL.LU R3, [R1+0xa24] ;  /* 0x000a240001037983 */ /* 0x000ee80000300800 */
[----:B------:R-:W3:Y:S04]  /*38ee0*/  LDL.LU R42, [R1+0x4c0] ;  /* 0x0004c000012a7983 */ /* 0x000ee80000300800 */
[----:B------:R0:W3:Y:S01]  /*38ef0*/  @!P1 LDG.E.U16 R34, desc[UR20][R36.64] ;  /* 0x0000001424229981 */ /* 0x0000e2000c1e1500 */
[----:B------:R-:W-:Y:S01]  /*38f00*/  IMAD.MOV.U32 R72, RZ, RZ, R39 ;  /* 0x000000ffff487224 */ /* 0x000fe200078e0027 */
[----:B--2---:R-:W-:-:S05]  /*38f10*/  IADD3 R2, P3, PT, R2, R70, RZ ;  /* 0x0000004602027210 */ /* 0x004fca0007f7e0ff */
[----:B----4-:R-:W-:Y:S01]  /*38f20*/  IMAD.X R61, R61, 0x1, R69, P3 ;  /* 0x000000013d3d7824 */ /* 0x010fe200018e0645 */
[----:B------:R1:W-:Y:S01]  /*38f30*/  STL [R1+0xa14], R2 ;  /* 0x000a140201007387 */ /* 0x0003e20000100800 */
[----:B0-----:R-:W-:-:S03]  /*38f40*/  @!P1 IMAD.MOV.U32 R36, RZ, RZ, R2 ;  /* 0x000000ffff249224 */ /* 0x001fc600078e0002 */
[----:B------:R-:W-:Y:S04]  /*38f50*/  STL [R1+0xa10], R61 ;  /* 0x000a103d01007387 */ /* 0x000fe80000100800 */
[----:B-1----:R-:W2:Y:S04]  /*38f60*/  LDL.LU R2, [R1+0x4c4] ;  /* 0x0004c40001027983 */ /* 0x002ea80000300800 */
[----:B------:R-:W4:Y:S01]  /*38f70*/  LDL.LU R65, [R1+0x4c8] ;  /* 0x0004c80001417983 */ /* 0x000f220000300800 */
[----:B------:R-:W-:-:S05]  /*38f80*/  IADD3 R0, P3, PT, R0, R70, RZ ;  /* 0x0000004600007210 */ /* 0x000fca0007f7e0ff */
[----:B------:R-:W-:Y:S01]  /*38f90*/  IMAD.X R38, R38, 0x1, R69, P3 ;  /* 0x0000000126267824 */ /* 0x000fe200018e0645 */
[----:B------:R-:W-:Y:S03]  /*38fa0*/  STL [R1+0xa1c], R0 ;  /* 0x000a1c0001007387 */ /* 0x000fe60000100800 */
[----:B------:R-:W-:Y:S01]  /*38fb0*/  @!P1 IMAD.MOV.U32 R39, RZ, RZ, R38 ;  /* 0x000000ffff279224 */ /* 0x000fe200078e0026 */
[----:B------:R0:W-:Y:S02]  /*38fc0*/  STL [R1+0xa18], R38 ;  /* 0x000a182601007387 */ /* 0x0001e40000100800 */
[----:B0-----:R-:W-:Y:S02]  /*38fd0*/  @!P1 IMAD.MOV.U32 R38, RZ, RZ, R0 ;  /* 0x000000ffff269224 */ /* 0x001fe400078e0000 */
[----:B------:R-:W4:Y:S01]  /*38fe0*/  LDL.LU R0, [R1+0x4cc] ;  /* 0x0004cc0001007983 */ /* 0x000f220000300800 */
[----:B------:R-:W-:Y:S01]  /*38ff0*/  PRMT R35, RZ, 0x7610, R35 ;  /* 0x00007610ff237816 */ /* 0x000fe20000000023 */
[----:B------:R-:W-:-:S02]  /*39000*/  @!P1 IMAD.MOV.U32 R37, RZ, RZ, R61 ;  /* 0x000000ffff259224 */ /* 0x000fc400078e003d */
[----:B------:R-:W4:Y:S04]  /*39010*/  LDL.LU R63, [R1+0xa28] ;  /* 0x000a2800013f7983 */ /* 0x000f280000300800 */
[----:B------:R0:W4:Y:S02]  /*39020*/  @!P1 LDG.E.U16 R35, desc[UR20][R36.64] ;  /* 0x0000001424239981 */ /* 0x000124000c1e1500 */
[----:B0-----:R-:W-:-:S06]  /*39030*/  PRMT R36, RZ, 0x7610, R36 ;  /* 0x00007610ff247816 */ /* 0x001fcc0000000024 */
[----:B------:R0:W4:Y:S01]  /*39040*/  @!P1 LDG.E.U16 R36, desc[UR20][R38.64] ;  /* 0x0000001426249981 */ /* 0x000122000c1e1500 */
[----:B------:R-:W-:Y:S02]  /*39050*/  PRMT R37, RZ, 0x7610, R37 ;  /* 0x00007610ff257816 */ /* 0x000fe40000000025 */
[----:B---3--:R-:W-:-:S05]  /*39060*/  IADD3 R3, P3, PT, R3, R70, RZ ;  /* 0x0000004603037210 */ /* 0x008fca0007f7e0ff */
[----:B------:R-:W-:Y:S01]  /*39070*/  IMAD.X R43, R43, 0x1, R69, P3 ;  /* 0x000000012b2b7824 */ /* 0x000fe200018e0645 */
[----:B------:R1:W-:Y:S01]  /*39080*/  STL [R1+0xa24], R3 ;  /* 0x000a240301007387 */ /* 0x0003e20000100800 */
[----:B0-----:R-:W-:-:S03]  /*39090*/  @!P1 IMAD.MOV.U32 R38, RZ, RZ, R3 ;  /* 0x000000ffff269224 */ /* 0x001fc600078e0003 */
[----:B------:R0:W-:Y:S01]  /*390a0*/  STL [R1+0xa20], R43 ;  /* 0x000a202b01007387 */ /* 0x0001e20000100800 */
[----:B------:R-:W-:-:S03]  /*390b0*/  @!P1 IMAD.MOV.U32 R39, RZ, RZ, R43 ;  /* 0x000000ffff279224 */ /* 0x000fc600078e002b */
[----:B-1----:R-:W3:Y:S04]  /*390c0*/  LDL.LU R3, [R1+0xa2c] ;  /* 0x000a2c0001037983 */ /* 0x002ee80000300800 */
[----:B------:R1:W3:Y:S02]  /*390d0*/  @!P1 LDG.E.U16 R37, desc[UR20][R38.64] ;  /* 0x0000001426259981 */ /* 0x0002e4000c1e1500 */
[----:B-1----:R-:W-:Y:S02]  /*390e0*/  PRMT R38, RZ, 0x7610, R38 ;  /* 0x00007610ff267816 */ /* 0x002fe40000000026 */
[----:B--2---:R-:W-:-:S05]  /*390f0*/  IADD3 R2, P3, PT, R2, R70, RZ ;  /* 0x0000004602027210 */ /* 0x004fca0007f7e0ff */
[----:B------:R-:W-:Y:S01]  /*39100*/  IMAD.X R42, R42, 0x1, R69, P3 ;  /* 0x000000012a2a7824 */ /* 0x000fe200018e0645 */
[----:B------:R-:W-:Y:S03]  /*39110*/  STL [R1+0x4c4], R2 ;  /* 0x0004c40201007387 */ /* 0x000fe60000100800 */
[----:B0-----:R-:W-:Y:S01]  /*39120*/  @!P1 IMAD.MOV.U32 R43, RZ, RZ, R42 ;  /* 0x000000ffff2b9224 */ /* 0x001fe200078e002a */
[----:B------:R0:W-:Y:S04]  /*39130*/  STL [R1+0x4c0], R42 ;  /* 0x0004c02a01007387 */ /* 0x0001e80000100800 */
[----:B------:R-:W2:Y:S01]  /*39140*/  LDL.LU R61, [R1+0xa58] ;  /* 0x000a5800013d7983 */ /* 0x000ea20000300800 */
[----:B0-----:R-:W-:-:S03]  /*39150*/  @!P1 IMAD.MOV.U32 R42, RZ, RZ, R2 ;  /* 0x000000ffff2a9224 */ /* 0x001fc600078e0002 */
[----:B------:R-:W2:Y:S04]  /*39160*/  LDL.LU R2, [R1+0xa5c] ;  /* 0x000a5c0001027983 */ /* 0x000ea80000300800 */
[----:B------:R0:W2:Y:S01]  /*39170*/  @!P1 LDG.E.U16 R38, desc[UR20][R42.64] ;  /* 0x000000142a269981 */ /* 0x0000a2000c1e1500 */
[----:B----4-:R-:W-:-:S05]  /*39180*/  IADD3 R0, P3, PT, R0, R70, RZ ;  /* 0x0000004600007210 */ /* 0x010fca0007f7e0ff */
[----:B------:R-:W-:Y:S01]  /*39190*/  IMAD.X R65, R65, 0x1, R69, P3 ;  /* 0x0000000141417824 */ /* 0x000fe200018e0645 */
[----:B------:R1:W-:Y:S01]  /*391a0*/  STL [R1+0x4cc], R0 ;  /* 0x0004cc0001007387 */ /* 0x0003e20000100800 */
[----:B0-----:R-:W-:-:S03]  /*391b0*/  @!P1 IMAD.MOV.U32 R42, RZ, RZ, R0 ;  /* 0x000000ffff2a9224 */ /* 0x001fc600078e0000 */
[----:B------:R-:W-:Y:S04]  /*391c0*/  STL [R1+0x4c8], R65 ;  /* 0x0004c84101007387 */ /* 0x000fe80000100800 */
[----:B------:R-:W4:Y:S04]  /*391d0*/  LDL.LU R67, [R1+0xa88] ;  /* 0x000a880001437983 */ /* 0x000f280000300800 */
[----:B-1----:R-:W4:Y:S01]  /*391e0*/  LDL.LU R0, [R1+0xa8c] ;  /* 0x000a8c0001007983 */ /* 0x002f220000300800 */
[----:B------:R-:W-:Y:S01]  /*391f0*/  PRMT R39, RZ, 0x7610, R39 ;  /* 0x00007610ff277816 */ /* 0x000fe20000000027 */
[----:B------:R-:W-:Y:S01]  /*39200*/  @!P1 IMAD.MOV.U32 R43, RZ, RZ, R65 ;  /* 0x000000ffff2b9224 */ /* 0x000fe200078e0041 */
[----:B------:R-:W-:-:S04]  /*39210*/  PRMT R40, RZ, 0x7610, R40 ;  /* 0x00007610ff287816 */ /* 0x000fc80000000028 */
[----:B------:R0:W4:Y:S01]  /*39220*/  @!P1 LDG.E.U16 R39, desc[UR20][R42.64] ;  /* 0x000000142a279981 */ /* 0x000122000c1e1500 */
[----:B------:R-:W-:Y:S02]  /*39230*/  PRMT R44, RZ, 0x7610, R44 ;  /* 0x00007610ff2c7816 */ /* 0x000fe4000000002c */
[----:B---3--:R-:W-:-:S05]  /*39240*/  IADD3 R3, P3, PT, R3, R70, RZ ;  /* 0x0000004603037210 */ /* 0x008fca0007f7e0ff */
[----:B------:R-:W-:Y:S01]  /*39250*/  IMAD.X R63, R63, 0x1, R69, P3 ;  /* 0x000000013f3f7824 */ /* 0x000fe200018e0645 */
[----:B------:R-:W-:Y:S01]  /*39260*/  STL [R1+0xa2c], R3 ;  /* 0x000a2c0301007387 */ /* 0x000fe20000100800 */
[----:B0-----:R-:W-:Y:S02]  /*39270*/  @!P1 IMAD.MOV.U32 R42, RZ, RZ, R3 ;  /* 0x000000ffff2a9224 */ /* 0x001fe400078e0003 */
[----:B------:R-:W-:Y:S01]  /*39280*/  @!P1 IMAD.MOV.U32 R43, RZ, RZ, R63 ;  /* 0x000000ffff2b9224 */ /* 0x000fe200078e003f */
[----:B------:R0:W-:Y:S04]  /*39290*/  STL [R1+0xa28], R63 ;  /* 0x000a283f01007387 */ /* 0x0001e80000100800 */
[----:B------:R1:W3:Y:S04]  /*392a0*/  @!P1 LDG.E.U16 R40, desc[UR20][R42.64] ;  /* 0x000000142a289981 */ /* 0x0002e8000c1e1500 */
[----:B0-----:R-:W3:Y:S04]  /*392b0*/  LDL.LU R63, [R1+0xa30] ;  /* 0x000a3000013f7983 */ /* 0x001ee80000300800 */
[----:B------:R-:W3:Y:S04]  /*392c0*/  LDL.LU R3, [R1+0xa34] ;  /* 0x000a340001037983 */ /* 0x000ee80000300800 */
[----:B------:R-:W3:Y:S01]  /*392d0*/  LDL.LU R65, [R1+0xa60] ;  /* 0x000a600001417983 */ /* 0x000ee20000300800 */
[----:B--2---:R-:W-:-:S05]  /*392e0*/  IADD3 R2, P3, PT, R2, R70, RZ ;  /* 0x0000004602027210 */ /* 0x004fca0007f7e0ff */
[----:B------:R-:W-:Y:S01]  /*392f0*/  IMAD.X R61, R61, 0x1, R69, P3 ;  /* 0x000000013d3d7824 */ /* 0x000fe200018e0645 */
[----:B------:R0:W-:Y:S01]  /*39300*/  STL [R1+0xa5c], R2 ;  /* 0x000a5c0201007387 */ /* 0x0001e20000100800 */
[----:B-1----:R-:W-:-:S03]  /*39310*/  @!P1 IMAD.MOV.U32 R42, RZ, RZ, R2 ;  /* 0x000000ffff2a9224 */ /* 0x002fc600078e0002 */
[----:B------:R1:W-:Y:S01]  /*39320*/  STL [R1+0xa58], R61 ;  /* 0x000a583d01007387 */ /* 0x0003e20000100800 */
[----:B------:R-:W-:-:S03]  /*39330*/  @!P1 IMAD.MOV.U32 R43, RZ, RZ, R61 ;  /* 0x000000ffff2b9224 */ /* 0x000fc600078e003d */
[----:B0-----:R-:W2:Y:S04]  /*39340*/  LDL.LU R2, [R1+0xa64] ;  /* 0x000a640001027983 */ /* 0x001ea80000300800 */
[----:B-1----:R-:W2:Y:S04]  /*39350*/  LDL.LU R61, [R1+0xa90] ;  /* 0x000a9000013d7983 */ /* 0x002ea80000300800 */
[----:B------:R0:W2:Y:S01]  /*39360*/  @!P1 LDG.E.U16 R44, desc[UR20][R42.64] ;  /* 0x000000142a2c9981 */ /* 0x0000a2000c1e1500 */
[----:B----4-:R-:W-:-:S05]  /*39370*/  IADD3 R0, P3, PT, R0, R70, RZ ;  /* 0x0000004600007210 */ /* 0x010fca0007f7e0ff */
[----:B------:R-:W-:Y:S01]  /*39380*/  IMAD.X R67, R67, 0x1, R69, P3 ;  /* 0x0000000143437824 */ /* 0x000fe200018e0645 */
[----:B------:R1:W-:Y:S01]  /*39390*/  STL [R1+0xa8c], R0 ;  /* 0x000a8c0001007387 */ /* 0x0003e20000100800 */
[----:B0-----:R-:W-:-:S03]  /*393a0*/  @!P1 IMAD.MOV.U32 R42, RZ, RZ, R0 ;  /* 0x000000ffff2a9224 */ /* 0x001fc600078e0000 */
[----:B------:R-:W-:Y:S04]  /*393b0*/  STL [R1+0xa88], R67 ;  /* 0x000a884301007387 */ /* 0x000fe80000100800 */
        /* <DEDUP_REMOVED lines=14> */
[----:B------:R-:W3:Y:S01]  /*394a0*/  LDL.LU R3, [R1+0xa3c] ;  /* 0x000a3c0001037983 */ /* 0x000ee20000300800 */
[----:B--2---:R-:W-:-:S05]  /*394b0*/  IADD3 R2, P3, PT, R2, R70, RZ ;  /* 0x0000004602027210 */ /* 0x004fca0007f7e0ff */
[----:B------:R-:W-:Y:S01]  /*394c0*/  IMAD.X R65, R65, 0x1, R69, P3 ;  /* 0x0000000141417824 */ /* 0x000fe200018e0645 */
[----:B------:R0:W-:Y:S01]  /*394d0*/  STL [R1+0xa64], R2 ;  /* 0x000a640201007387 */ /* 0x0001e20000100800 */
[----:B-1----:R-:W-:-:S03]  /*394e0*/  @!P1 IMAD.MOV.U32 R42, RZ, RZ, R2 ;  /* 0x000000ffff2a9224 */ /* 0x002fc600078e0002 */
[----:B------:R-:W-:Y:S04]  /*394f0*/  STL [R1+0xa60], R65 ;  /* 0x000a604101007387 */ /* 0x000fe80000100800 */
[----:B------:R-:W2:Y:S04]  /*39500*/  LDL.LU R67, [R1+0xa68] ;  /* 0x000a680001437983 */ /* 0x000ea80000300800 */
[----:B0-----:R-:W2:Y:S01]  /*39510*/  LDL.LU R2, [R1+0xa6c] ;  /* 0x000a6c0001027983 */ /* 0x001ea20000300800 */
[----:B------:R-:W-:-:S05]  /*39520*/  @!P1 IMAD.MOV.U32 R43, RZ, RZ, R65 ;  /* 0x000000ffff2b9224 */ /* 0x000fca00078e0041 */
[----:B------:R0:W2:Y:S01]  /*39530*/  @!P1 LDG.E.U16 R50, desc[UR20][R42.64] ;  /* 0x000000142a329981 */ /* 0x0000a2000c1e1500 */
[----:B----4-:R-:W-:-:S05]  /*39540*/  IADD3 R0, P3, PT, R0, R70, RZ ;  /* 0x0000004600007210 */ /* 0x010fca0007f7e0ff */
[----:B------:R-:W-:Y:S01]  /*39550*/  IMAD.X R61, R61, 0x1, R69, P3 ;  /* 0x000000013d3d7824 */ /* 0x000fe200018e0645 */
[----:B------:R-:W-:Y:S01]  /*39560*/  STL [R1+0xa94], R0 ;  /* 0x000a940001007387 */ /* 0x000fe20000100800 */
[----:B0-----:R-:W-:Y:S02]  /*39570*/  @!P1 IMAD.MOV.U32 R42, RZ, RZ, R0 ;  /* 0x000000ffff2a9224 */ /* 0x001fe400078e0000 */
[----:B------:R-:W-:Y:S01]  /*39580*/  @!P1 IMAD.MOV.U32 R43, RZ, RZ, R61 ;  /* 0x000000ffff2b9224 */ /* 0x000fe200078e003d */
[----:B------:R0:W-:Y:S04]  /*39590*/  STL [R1+0xa90], R61 ;  /* 0x000a903d01007387 */ /* 0x0001e80000100800 */
[----:B0-----:R-:W4:Y:S04]  /*395a0*/  LDL.LU R61, [R1+0xa98] ;  /* 0x000a9800013d7983 */ /* 0x001f280000300800 */
[----:B------:R-:W4:Y:S01]  /*395b0*/  LDL.LU R0, [R1+0xa9c] ;  /* 0x000a9c0001007983 */ /* 0x000f220000300800 */
[----:B------:R-:W-:-:S02]  /*395c0*/  PRMT R52, RZ, 0x7610, R52 ;  /* 0x00007610ff347816 */ /* 0x000fc40000000034 */
[----:B------:R-:W-:Y:S01]  /*395d0*/  PRMT R54, RZ, 0x7610, R54 ;  /* 0x00007610ff367816 */ /* 0x000fe20000000036 */
[----:B------:R-:W4:Y:S04]  /*395e0*/  LDL.LU R65, [R1+0xa40] ;  /* 0x000a400001417983 */ /* 0x000f280000300800 */
        /* <DEDUP_REMOVED lines=15> */
[----:B------:R-:W-:Y:S01]  /*396e0*/  STL [R1+0xa68], R67 ;  /* 0x000a684301007387 */ /* 0x000fe20000100800 */
[----:B------:R-:W-:-:S03]  /*396f0*/  @!P1 IMAD.MOV.U32 R43, RZ, RZ, R67 ;  /* 0x000000ffff2b9224 */ /* 0x000fc600078e0043 */
[----:B0-----:R-:W2:Y:S04]  /*39700*/  LDL.LU R2, [R1+0xa74] ;  /* 0x000a740001027983 */ /* 0x001ea80000300800 */
        /* <DEDUP_REMOVED lines=18> */
[----:B------:R-:W-:Y:S04]  /*39830*/  STL [R1+0xa40], R65 ;  /* 0x000a404101007387 */ /* 0x000fe80000100800 */
[----:B------:R-:W3:Y:S04]  /*39840*/  LDL.LU R71, [R1+0xa48] ;  /* 0x000a480001477983 */ /* 0x000ee80000300800 */
[----:B------:R-:W3:Y:S04]  /*39850*/  LDL.LU R67, [R1+0xa4c] ;  /* 0x000a4c0001437983 */ /* 0x000ee80000300800 */
[----:B------:R0:W3:Y:S01]  /*39860*/  @!P1 LDG.E.U16 R60, desc[UR20][R42.64] ;  /* 0x000000142a3c9981 */ /* 0x0000e2000c1e1500 */
[----:B--2---:R-:W-:-:S05]  /*39870*/  IADD3 R2, P3, PT, R2, R70, RZ ;  /* 0x0000004602027210 */ /* 0x004fca0007f7e0ff */
[----:B------:R-:W-:Y:S01]  /*39880*/  IMAD.X R3, R3, 0x1, R69, P3 ;  /* 0x0000000103037824 */ /* 0x000fe200018e0645 */
[----:B------:R-:W-:Y:S01]  /*39890*/  STL [R1+0xa74], R2 ;  /* 0x000a740201007387 */ /* 0x000fe20000100800 */
[----:B0-----:R-:W-:Y:S02]  /*398a0*/  @!P1 IMAD.MOV.U32 R42, RZ, RZ, R2 ;  /* 0x000000ffff2a9224 */ /* 0x001fe400078e0002 */
[----:B------:R-:W-:Y:S01]  /*398b0*/  @!P1 IMAD.MOV.U32 R43, RZ, RZ, R3 ;  /* 0x000000ffff2b9224 */ /* 0x000fe200078e0003 */
[----:B------:R0:W-:Y:S04]  /*398c0*/  STL [R1+0xa70], R3 ;  /* 0x000a700301007387 */ /* 0x0001e80000100800 */
[----:B------:R1:W2:Y:S04]  /*398d0*/  @!P1 LDG.E.U16 R62, desc[UR20][R42.64] ;  /* 0x000000142a3e9981 */ /* 0x0002a8000c1e1500 */
[----:B0-----:R-:W2:Y:S04]  /*398e0*/  LDL.LU R3, [R1+0xa78] ;  /* 0x000a780001037983 */ /* 0x001ea80000300800 */
[----:B------:R-:W2:Y:S04]  /*398f0*/  LDL.LU R2, [R1+0xa7c] ;  /* 0x000a7c0001027983 */ /* 0x000ea80000300800 */
[----:B------:R-:W2:Y:S01]  /*39900*/  LDL.LU R65, [R1+0xaa8] ;  /* 0x000aa80001417983 */ /* 0x000ea20000300800 */
[----:B----4-:R-:W-:-:S05]  /*39910*/  IADD3 R0, P3, PT, R0, R70, RZ ;  /* 0x0000004600007210 */ /* 0x010fca0007f7e0ff */
[----:B------:R-:W-:Y:S01]  /*39920*/  IMAD.X R61, R61, 0x1, R69, P3 ;  /* 0x000000013d3d7824 */ /* 0x000fe200018e0645 */
[----:B------:R0:W-:Y:S01]  /*39930*/  STL [R1+0xaa4], R0 ;  /* 0x000aa40001007387 */ /* 0x0001e20000100800 */
[----:B-1----:R-:W-:-:S03]  /*39940*/  @!P1 IMAD.MOV.U32 R42, RZ, RZ, R0 ;  /* 0x000000ffff2a9224 */ /* 0x002fc600078e0000 */
[----:B------:R1:W-:Y:S01]  /*39950*/  STL [R1+0xaa0], R61 ;  /* 0x000aa03d01007387 */ /* 0x0003e20000100800 */
[----:B------:R-:W-:-:S03]  /*39960*/  @!P1 IMAD.MOV.U32 R43, RZ, RZ, R61 ;  /* 0x000000ffff2b9224 */ /* 0x000fc600078e003d */
[----:B0-----:R-:W4:Y:S04]  /*39970*/  LDL.LU R0, [R1+0xaac] ;  /* 0x000aac0001007983 */ /* 0x001f280000300800 */
[----:B------:R-:W4:Y:S04]  /*39980*/  LDL.LU R63, [R1+0xa50] ;  /* 0x000a5000013f7983 */ /* 0x000f280000300800 */
[----:B-1----:R-:W4:Y:S01]  /*39990*/  LDL.LU R61, [R1+0xa54] ;  /* 0x000a5400013d7983 */ /* 0x002f220000300800 */
[----:B------:R-:W-:Y:S02]  /*399a0*/  PRMT R64, RZ, 0x7610, R64 ;  /* 0x00007610ff407816 */ /* 0x000fe40000000040 */
[----:B------:R-:W-:-:S04]  /*399b0*/  PRMT R66, RZ, 0x7610, R66 ;  /* 0x00007610ff427816 */ /* 0x000fc80000000042 */
[----:B------:R0:W4:Y:S01]  /*399c0*/  @!P1 LDG.E.U16 R64, desc[UR20][R42.64] ;  /* 0x000000142a409981 */ /* 0x000122000c1e1500 */
[----:B------:R-:W-:Y:S02]  /*399d0*/  PRMT R73, RZ, 0x7610, R73 ;  /* 0x00007610ff497816 */ /* 0x000fe40000000049 */
[----:B---3--:R-:W-:-:S05]  /*399e0*/  IADD3 R67, P3, PT, R67, R70, RZ ;  /* 0x0000004643437210 */ /* 0x008fca0007f7e0ff */
[----:B------:R-:W-:Y:S02]  /*399f0*/  IMAD.X R71, R71, 0x1, R69, P3 ;  /* 0x0000000147477824 */ /* 0x000fe400018e0645 */
[----:B0-----:R-:W-:Y:S02]  /*39a00*/  @!P1 IMAD.MOV.U32 R42, RZ, RZ, R67 ;  /* 0x000000ffff2a9224 */ /* 0x001fe400078e0043 */
[----:B------:R-:W-:Y:S01]  /*39a10*/  @!P1 IMAD.MOV.U32 R43, RZ, RZ, R71 ;  /* 0x000000ffff2b9224 */ /* 0x000fe200078e0047 */
[----:B------:R-:W-:Y:S04]  /*39a20*/  STL [R1+0xa4c], R67 ;  /* 0x000a4c4301007387 */ /* 0x000fe80000100800 */
[----:B------:R-:W-:Y:S04]  /*39a30*/  STL [R1+0xa48], R71 ;  /* 0x000a484701007387 */ /* 0x000fe80000100800 */
        /* <DEDUP_REMOVED lines=9> */
[----:B------:R-:W2:Y:S01]  /*39ad0*/  LDL.LU R2, [R1+0xa84] ;  /* 0x000a840001027983 */ /* 0x000ea20000300800 */
[----:B----4-:R-:W-:-:S05]  /*39ae0*/  IADD3 R0, P3, PT, R0, R70, RZ ;  /* 0x0000004600007210 */ /* 0x010fca0007f7e0ff */
[----:B------:R-:W-:Y:S01]  /*39af0*/  IMAD.X R65, R65, 0x1, R69, P3 ;  /* 0x0000000141417824 */ /* 0x000fe200018e0645 */
[----:B------:R-:W-:Y:S01]  /*39b00*/  IADD3 R61, P3, PT, R61, R70, RZ ;  /* 0x000000463d3d7210 */ /* 0x000fe20007f7e0ff */
[----:B------:R0:W-:Y:S01]  /*39b10*/  STL [R1+0xaac], R0 ;  /* 0x000aac0001007387 */ /* 0x0001e20000100800 */
[----:B-1----:R-:W-:-:S03]  /*39b20*/  @!P1 IMAD.MOV.U32 R42, RZ, RZ, R0 ;  /* 0x000000ffff2a9224 */ /* 0x002fc600078e0000 */
[----:B------:R1:W-:Y:S01]  /*39b30*/  STL [R1+0xaa8], R65 ;  /* 0x000aa84101007387 */ /* 0x0003e20000100800 */
[----:B------:R-:W-:-:S03]  /*39b40*/  IMAD.X R63, R63, 0x1, R69, P3 ;  /* 0x000000013f3f7824 */ /* 0x000fc600018e0645 */
[----:B0-----:R-:W4:Y:S04]  /*39b50*/  LDL.LU R0, [R1+0xab4] ;  /* 0x000ab40001007983 */ /* 0x001f280000300800 */
[----:B------:R-:W-:Y:S04]  /*39b60*/  STL [R1+0xa54], R61 ;  /* 0x000a543d01007387 */ /* 0x000fe80000100800 */
[----:B------:R0:W-:Y:S04]  /*39b70*/  STL [R1+0xa50], R63 ;  /* 0x000a503f01007387 */ /* 0x0001e80000100800 */
[----:B------:R-:W3:Y:S01]  /*39b80*/  LDL.LU R74, [R1+0xab0] ;  /* 0x000ab000014a7983 */ /* 0x000ee20000300800 */
[----:B------:R-:W-:Y:S01]  /*39b90*/  PRMT R75, RZ, 0x7610, R75 ;  /* 0x00007610ff4b7816 */ /* 0x000fe2000000004b */
[----:B------:R-:W-:-:S02]  /*39ba0*/  @!P1 IMAD.MOV.U32 R43, RZ, RZ, R65 ;  /* 0x000000ffff2b9224 */ /* 0x000fc400078e0041 */
[----:B------:R-:W3:Y:S04]  /*39bb0*/  LDL.LU R71, [R1+0x4d0] ;  /* 0x0004d00001477983 */ /* 0x000ee80000300800 */
[----:B------:R-:W3:Y:S01]  /*39bc0*/  LDL.LU R67, [R1+0x4d4] ;  /* 0x0004d40001437983 */ /* 0x000ee20000300800 */
[----:B------:R-:W-:-:S03]  /*39bd0*/  PRMT R77, RZ, 0x7610, R77 ;  /* 0x00007610ff4d7816 */ /* 0x000fc6000000004d */
[----:B-1----:R-:W3:Y:S04]  /*39be0*/  LDL.LU R65, [R1+0x4e0] ;  /* 0x0004e00001417983 */ /* 0x002ee80000300800 */
[----:B------:R1:W3:Y:S01]  /*39bf0*/  @!P1 LDG.E.U16 R75, desc[UR20][R42.64] ;  /* 0x000000142a4b9981 */ /* 0x0002e2000c1e1500 */
[----:B------:R-:W-:Y:S01]  /*39c00*/  PRMT R79, RZ, 0x7610, R79 ;  /* 0x00007610ff4f7816 */ /* 0x000fe2000000004f */
[----:B-1----:R-:W-:Y:S02]  /*39c10*/  @!P1 IMAD.MOV.U32 R42, RZ, RZ, R61 ;  /* 0x000000ffff2a9224 */ /* 0x002fe400078e003d */
[----:B------:R-:W-:-:S05]  /*39c20*/  @!P1 IMAD.MOV.U32 R43, RZ, RZ, R63 ;  /* 0x000000ffff2b9224 */ /* 0x000fca00078e003f */
[----:B------:R1:W3:Y:S01]  /*39c30*/  @!P1 LDG.E.U16 R77, desc[UR20][R42.64] ;  /* 0x000000142a4d9981 */ /* 0x0002e2000c1e1500 */
[----:B--2---:R-:W-:-:S05]  /*39c40*/  IADD3 R2, P3, PT, R2, R70, RZ ;  /* 0x0000004602027210 */ /* 0x004fca0007f7e0ff */
[----:B------:R-:W-:Y:S01]  /*39c50*/  IMAD.X R3, R3, 0x1, R69, P3 ;  /* 0x0000000103037824 */ /* 0x000fe200018e0645 */
[----:B------:R-:W-:Y:S04]  /*39c60*/  STL [R1+0xa84], R2 ;  /* 0x000a840201007387 */ /* 0x000fe80000100800 */
[----:B------:R2:W-:Y:S04]  /*39c70*/  STL [R1+0xa80], R3 ;  /* 0x000a800301007387 */ /* 0x0005e80000100800 */
[----:B0-----:R-:W3:Y:S01]  /*39c80*/  LDL.LU R63, [R1+0x4e4] ;  /* 0x0004e400013f7983 */ /* 0x001ee20000300800 */
[----:B-1----:R-:W-:-:S02]  /*39c90*/  @!P1 IMAD.MOV.U32 R42, RZ, RZ, R2 ;  /* 0x000000ffff2a9224 */ /* 0x002fc400078e0002 */
[----:B------:R-:W-:Y:S01]  /*39ca0*/  @!P1 IMAD.MOV.U32 R43, RZ, RZ, R3 ;  /* 0x000000ffff2b9224 */ /* 0x000fe200078e0003 */
[----:B------:R-:W3:Y:S04]  /*39cb0*/  LDL.LU R61, [R1+0x4f0] ;  /* 0x0004f000013d7983 */ /* 0x000ee80000300800 */
[----:B--2---:R-:W2:Y:S04]  /*39cc0*/  LDL.LU R3, [R1+0x4f4] ;  /* 0x0004f40001037983 */ /* 0x004ea80000300800 */
[----:B------:R-:W2:Y:S04]  /*39cd0*/  LDL.LU R2, [R1+0x4d8] ;  /* 0x0004d80001027983 */ /* 0x000ea80000300800 */
[----:B------:R0:W2:Y:S01]  /*39ce0*/  @!P1 LDG.E.U16 R79, desc[UR20][R42.64] ;  /* 0x000000142a4f9981 */ /* 0x0000a2000c1e1500 */
[----:B----4-:R-:W-:-:S05]  /*39cf0*/  IADD3 R0, P3, PT, R0, R70, RZ ;  /* 0x0000004600007210 */ /* 0x010fca0007f7e0ff */
[----:B------:R1:W-:Y:S01]  /*39d00*/  STL [R1+0xab4], R0 ;  /* 0x000ab40001007387 */ /* 0x0003e20000100800 */
[----:B0-----:R-:W-:Y:S02]  /*39d10*/  @!P1 IMAD.MOV.U32 R42, RZ, RZ, R0 ;  /* 0x000000ffff2a9224 */ /* 0x001fe400078e0000 */
[----:B---3--:R-:W-:-:S05]  /*39d20*/  IMAD.X R74, R74, 0x1, R69, P3 ;  /* 0x000000014a4a7824 */ /* 0x008fca00018e0645 */
[----:B------:R-:W-:Y:S04]  /*39d30*/  STL [R1+0xab0], R74 ;  /* 0x000ab04a01007387 */ /* 0x000fe80000100800 */
[----:B-1----:R-:W3:Y:S01]  /*39d40*/  LDL.LU R0, [R1+0x4dc] ;  /* 0x0004dc0001007983 */ /* 0x002ee20000300800 */
[----:B------:R-:W-:-:S05]  /*39d50*/  IADD3 R67, P3, PT, R67, R70, RZ ;  /* 0x0000004643437210 */ /* 0x000fca0007f7e0ff */
[----:B------:R-:W-:Y:S01]  /*39d60*/  IMAD.X R71, R71, 0x1, R69, P3 ;  /* 0x0000000147477824 */ /* 0x000fe200018e0645 */
[----:B------:R-:W-:Y:S01]  /*39d70*/  PRMT R81, RZ, 0x7610, R81 ;  /* 0x00007610ff517816 */ /* 0x000fe20000000051 */
[----:B------:R-:W-:Y:S01]  /*39d80*/  @!P1 IMAD.MOV.U32 R43, RZ, RZ, R74 ;  /* 0x000000ffff2b9224 */ /* 0x000fe200078e004a */
[----:B------:R-:W-:Y:S01]  /*39d90*/  PRMT R83, RZ, 0x7610, R83 ;  /* 0x00007610ff537816 */ /* 0x000fe20000000053 */
[----:B------:R-:W-:Y:S04]  /*39da0*/  STL [R1+0x4d4], R67 ;  /* 0x0004d44301007387 */ /* 0x000fe80000100800 */
[----:B------:R0:W4:Y:S04]  /*39db0*/  @!P1 LDG.E.U16 R81, desc[UR20][R42.64] ;  /* 0x000000142a519981 */ /* 0x000128000c1e1500 */
[----:B------:R-:W-:Y:S01]  /*39dc0*/  STL [R1+0x4d0], R71 ;  /* 0x0004d04701007387 */ /* 0x000fe20000100800 */
[----:B0-----:R-:W-:-:S02]  /*39dd0*/  @!P1 IMAD.MOV.U32 R42, RZ, RZ, R67 ;  /* 0x000000ffff2a9224 */ /* 0x001fc400078e0043 */
[----:B------:R-:W-:Y:S01]  /*39de0*/  @!P1 IMAD.MOV.U32 R43, RZ, RZ, R71 ;  /* 0x000000ffff2b9224 */ /* 0x000fe200078e0047 */
[----:B------:R-:W-:-:S04]  /*39df0*/  PRMT R85, RZ, 0x7610, R85 ;  /* 0x00007610ff557816 */ /* 0x000fc80000000055 */
[----:B------:R0:W4:Y:S01]  /*39e00*/  @!P1 LDG.E.U16 R83, desc[UR20][R42.64] ;  /* 0x000000142a539981 */ /* 0x000122000c1e1500 */
[----:B------:R-:W-:Y:S02]  /*39e10*/  PRMT R87, RZ, 0x7610, R87 ;  /* 0x00007610ff577816 */ /* 0x000fe40000000057 */
[----:B------:R-:W-:Y:S02]  /*39e20*/  PRMT R89, RZ, 0x7610, R89 ;  /* 0x00007610ff597816 */ /* 0x000fe40000000059 */
[----:B------:R-:W-:-:S05]  /*39e30*/  IADD3 R63, P3, PT, R63, R70, RZ ;  /* 0x000000463f3f7210 */ /* 0x000fca0007f7e0ff */
[----:B------:R-:W-:Y:S01]  /*39e40*/  IMAD.X R65, R65, 0x1, R69, P3 ;  /* 0x0000000141417824 */ /* 0x000fe200018e0645 */
[----:B--2---:R-:W-:-:S05]  /*39e50*/  IADD3 R3, P3, PT, R3, R70, RZ ;  /* 0x0000004603037210 */ /* 0x004fca0007f7e0ff */
[----:B------:R-:W-:Y:S01]  /*39e60*/  IMAD.X R61, R61, 0x1, R69, P3 ;  /* 0x000000013d3d7824 */ /* 0x000fe200018e0645 */
[----:B------:R1:W-:Y:S04]  /*39e70*/  STL [R1+0x4e4], R63 ;  /* 0x0004e43f01007387 */ /* 0x0003e80000100800 */
[----:B------:R2:W-:Y:S01]  /*39e80*/  STL [R1+0x4e0], R65 ;  /* 0x0004e04101007387 */ /* 0x0005e20000100800 */
[----:B0-----:R-:W-:-:S03]  /*39e90*/  @!P1 IMAD.MOV.U32 R42, RZ, RZ, R63 ;  /* 0x000000ffff2a9224 */ /* 0x001fc600078e003f */
[----:B------:R-:W-:Y:S01]  /*39ea0*/  STL [R1+0x4f4], R3 ;  /* 0x0004f40301007387 */ /* 0x000fe20000100800 */
[----:B------:R-:W-:-:S03]  /*39eb0*/  @!P1 IMAD.MOV.U32 R43, RZ, RZ, R65 ;  /* 0x000000ffff2b9224 */ /* 0x000fc600078e0041 */
[----:B------:R0:W-:Y:S04]  /*39ec0*/  STL [R1+0x4f0], R61 ;  /* 0x0004f03d01007387 */ /* 0x0001e80000100800 */
[----:B------:R0:W4:Y:S01]  /*39ed0*/  @!P1 LDG.E.U16 R85, desc[UR20][R42.64] ;  /* 0x000000142a559981 */ /* 0x000122000c1e1500 */
[----:B---3--:R-:W-:-:S05]  /*39ee0*/  IADD3 R0, P3, PT, R0, R70, RZ ;  /* 0x0000004600007210 */ /* 0x008fca0007f7e0ff */
[----:B------:R-:W-:Y:S01]  /*39ef0*/  IMAD.X R2, R2, 0x1, R69, P3 ;  /* 0x0000000102027824 */ /* 0x000fe200018e0645 */
[----:B------:R-:W-:Y:S04]  /*39f00*/  STL [R1+0x4dc], R0 ;  /* 0x0004dc0001007387 */ /* 0x000fe80000100800 */
[----:B------:R3:W-:Y:S04]  /*39f10*/  STL [R1+0x4d8], R2 ;  /* 0x0004d80201007387 */ /* 0x0007e80000100800 */
[----:B-1----:R-:W4:Y:S04]  /*39f20*/  LDL.LU R63, [R1+0x290] ;  /* 0x00029000013f7983 */ /* 0x002f280000300800 */
[----:B--2---:R-:W2:Y:S04]  /*39f30*/  LDL.LU R65, [R1+0x270] ;  /* 0x0002700001417983 */ /* 0x004ea80000300800 */
[----:B------:R-:W2:Y:S01]  /*39f40*/  LDL.LU R67, [R1+0x250] ;  /* 0x0002500001437983 */ /* 0x000ea20000300800 */
[----:B0-----:R-:W-:-:S03]  /*39f50*/  @!P1 IMAD.MOV.U32 R42, RZ, RZ, R3 ;  /* 0x000000ffff2a9224 */ /* 0x001fc600078e0003 */
[----:B------:R-:W2:Y:S01]  /*39f60*/  LDL.LU R74, [R1+0x230] ;  /* 0x00023000014a7983 */ /* 0x000ea20000300800 */
[----:B------:R-:W-:-:S03]  /*39f70*/  @!P1 IMAD.MOV.U32 R43, RZ, RZ, R61 ;  /* 0x000000ffff2b9224 */ /* 0x000fc600078e003d */
[----:B------:R-:W2:Y:S01]  /*39f80*/  LDL.LU R76, [R1+0x210] ;  /* 0x00021000014c7983 */ /* 0x000ea20000300800 */
[----:B------:R-:W-:-:S03]  /*39f90*/  IMAD.MOV.U32 R61, RZ, RZ, R72 ;  /* 0x000000ffff3d7224 */ /* 0x000fc600078e0048 */
[----:B------:R-:W2:Y:S04]  /*39fa0*/  LDL.LU R78, [R1+0x1f0] ;  /* 0x0001f000014e7983 */ /* 0x000ea80000300800 */
[----:B------:R-:W2:Y:S04]  /*39fb0*/  LDL.LU R80, [R1+0x1d0] ;  /* 0x0001d00001507983 */ /* 0x000ea80000300800 */
[----:B------:R-:W2:Y:S04]  /*39fc0*/  LDL.LU R86, [R1+0x1b0] ;  /* 0x0001b00001567983 */ /* 0x000ea80000300800 */
[----:B------:R-:W2:Y:S04]  /*39fd0*/  LDL.LU R72, [R1+0x190] ;  /* 0x0001900001487983 */ /* 0x000ea80000300800 */
[----:B------:R-:W2:Y:S04]  /*39fe0*/  LDL.LU R82, [R1+0x130] ;  /* 0x0001300001527983 */ /* 0x000ea80000300800 */
[----:B------:R-:W2:Y:S04]  /*39ff0*/  LDL.LU R84, [R1+0x110] ;  /* 0x0001100001547983 */ /* 0x000ea80000300800 */
[----:B------:R0:W2:Y:S04]  /*3a000*/  @!P1 LDG.E.U16 R87, desc[UR20][R42.64] ;  /* 0x000000142a579981 */ /* 0x0000a8000c1e1500 */
[----:B------:R-:W2:Y:S04]  /*3a010*/  LDL.LU R88, [R1+0xf0] ;  /* 0x0000f00001587983 */ /* 0x000ea80000300800 */
[----:B------:R-:W2:Y:S01]  /*3a020*/  LDL.LU R90, [R1+0xd0] ;  /* 0x0000d000015a7983 */ /* 0x000ea20000300800 */
[----:B0-----:R-:W-:-:S02]  /*3a030*/  @!P1 IMAD.MOV.U32 R42, RZ, RZ, R0 ;  /* 0x000000ffff2a9224 */ /* 0x001fc400078e0000 */
[----:B------:R-:W-:Y:S01]  /*3a040*/  @!P1 IMAD.MOV.U32 R43, RZ, RZ, R2 ;  /* 0x000000ffff2b9224 */ /* 0x000fe200078e0002 */
[----:B------:R-:W2:Y:S04]  /*3a050*/  LDL.LU R92, [R1+0xb0] ;  /* 0x0000b000015c7983 */ /* 0x000ea80000300800 */
[----:B------:R-:W2:Y:S04]  /*3a060*/  LDL.LU R71, [R1+0x90] ;  /* 0x0000900001477983 */ /* 0x000ea80000300800 */
[----:B---3--:R-:W3:Y:S04]  /*3a070*/  LDL.LU R2, [R1+0x70] ;  /* 0x0000700001027983 */ /* 0x008ee80000300800 */
[----:B------:R-:W2:Y:S04]  /*3a080*/  LDL.LU R3, [R1+0x50] ;  /* 0x0000500001037983 */ /* 0x000ea80000300800 */
[----:B------:R-:W2:Y:S04]  /*3a090*/  LDL.LU R0, [R1+0x30] ;  /* 0x0000300001007983 */ /* 0x000ea80000300800 */
[----:B------:R0:W2:Y:S04]  /*3a0a0*/  @!P1 LDG.E.U16 R89, desc[UR20][R42.64] ;  /* 0x000000142a599981 */ /* 0x0000a8000c1e1500 */
[----:B------:R-:W2:Y:S04]  /*3a0b0*/  LDL.LU R42, [R1+0x4e8] ;  /* 0x0004e800012a7983 */ /* 0x000ea80000300800 */
[----:B------:R-:W0:Y:S01]  /*3a0c0*/  LDL.LU R43, [R1+0x4ec] ;  /* 0x0004ec00012b7983 */ /* 0x000e220000300800 */
[----:B------:R-:W-:-:S02]  /*3a0d0*/  PRMT R91, RZ, 0x7610, R91 ;  /* 0x00007610ff5b7816 */ /* 0x000fc4000000005b */
[----:B0-----:R-:W-:-:S05]  /*3a0e0*/  IADD3 R43, P3, PT, R43, R70, RZ ;  /* 0x000000462b2b7210 */ /* 0x001fca0007f7e0ff */
[----:B--2---:R-:W-:Y:S01]  /*3a0f0*/  IMAD.X R42, R42, 0x1, R69, P3 ;  /* 0x000000012a2a7824 */ /* 0x004fe200018e0645 */
[----:B------:R0:W-:Y:S04]  /*3a100*/  STL [R1+0x4ec], R43 ;  /* 0x0004ec2b01007387 */ /* 0x0001e80000100800 */
[----:B------:R1:W-:Y:S01]  /*3a110*/  STL [R1+0x4e8], R42 ;  /* 0x0004e82a01007387 */ /* 0x0003e20000100800 */
[----:B0-----:R-:W-:-:S04]  /*3a120*/  @!P1 LOP3.LUT R43, R43, R42, RZ, 0x3c, !PT ;  /* 0x0000002a2b2b9212 */ /* 0x001fc800078e3cff */
[----:B-1----:R-:W-:-:S04]  /*3a130*/  @!P1 LOP3.LUT R42, R43, R42, RZ, 0x3c, !PT ;  /* 0x0000002a2b2a9212 */ /* 0x002fc800078e3cff */
[----:B------:R-:W-:-:S05]  /*3a140*/  @!P1 LOP3.LUT R43, R43, R42, RZ, 0x3c, !PT ;  /* 0x0000002a2b2b9212 */ /* 0x000fca00078e3cff */
[----:B------:R0:W2:Y:S04]  /*3a150*/  @!P1 LDG.E.U16 R91, desc[UR20][R42.64] ;  /* 0x000000142a5b9981 */ /* 0x0000a8000c1e1500 */
[----:B------:R-:W2:Y:S04]  /*3a160*/  LDL.LU R42, [R1+0x30c] ;  /* 0x00030c00012a7983 */ /* 0x000ea80000300800 */
[----:B------:R-:W0:Y:S01]  /*3a170*/  LDL.LU R43, [R1+0x310] ;  /* 0x00031000012b7983 */ /* 0x000e220000300800 */
[----:B------:R-:W-:Y:S02]  /*3a180*/  PRMT R93, RZ, 0x7610, R93 ;  /* 0x00007610ff5d7816 */ /* 0x000fe4000000005d */
[----:B0-----:R-:W-:-:S05]  /*3a190*/  IADD3 R43, P3, PT, R43, R70, RZ ;  /* 0x000000462b2b7210 */ /* 0x001fca0007f7e0ff */
[----:B--2---:R-:W-:Y:S01]  /*3a1a0*/  IMAD.X R42, R42, 0x1, R69, P3 ;  /* 0x000000012a2a7824 */ /* 0x004fe200018e0645 */
[----:B------:R0:W-:Y:S04]  /*3a1b0*/  STL [R1+0x310], R43 ;  /* 0x0003102b01007387 */ /* 0x0001e80000100800 */
[----:B------:R1:W-:Y:S01]  /*3a1c0*/  STL [R1+0x30c], R42 ;  /* 0x00030c2a01007387 */ /* 0x0003e20000100800 */
[----:B0-----:R-:W-:-:S04]  /*3a1d0*/  @!P1 LOP3.LUT R43, R43, R42, RZ, 0x3c, !PT ;  /* 0x0000002a2b2b9212 */ /* 0x001fc800078e3cff */
[----:B-1----:R-:W-:-:S04]  /*3a1e0*/  @!P1 LOP3.LUT R42, R43, R42, RZ, 0x3c, !PT ;  /* 0x0000002a2b2a9212 */ /* 0x002fc800078e3cff */
[----:B------:R-:W-:-:S05]  /*3a1f0*/  @!P1 LOP3.LUT R43, R43, R42, RZ, 0x3c, !PT ;  /* 0x0000002a2b2b9212 */ /* 0x000fca00078e3cff */
[----:B------:R-:W2:Y:S01]  /*3a200*/  @!P1 LDG.E.U16 R93, desc[UR20][R42.64] ;  /* 0x000000142a5d9981 */ /* 0x000ea2000c1e1500 */
[----:B------:R-:W-:Y:S06]  /*3a210*/  BAR.SYNC.DEFER_BLOCKING 0x0 ;  /* 0x0000000000007b1d */ /* 0x000fec0000010000 */
[----:B------:R-:W2:Y:S04]  /*3a220*/  LDL.LU R42, [R1+0x170] ;  /* 0x00017000012a7983 */ /* 0x000ea80000300800 */
[----:B------:R-:W2:Y:S04]  /*3a230*/  LDL.LU R43, [R1+0x150] ;  /* 0x00015000012b7983 */ /* 0x000ea80000300800 */
[----:B------:R0:W-:Y:S04]  /*3a240*/  STS.U16 [R68+UR9+0x10000], R61 ;  /* 0x0100003d44007988 */ /* 0x0001e80008000409 */
[----:B----4-:R1:W-:Y:S04]  /*3a250*/  STS.U16 [R68+UR9+0x10400], R63 ;  /* 0x0104003f44007988 */ /* 0x0103e80008000409 */
[----:B------:R4:W-:Y:S04]  /*3a260*/  STS.U16 [R68+UR9+0x10800], R65 ;  /* 0x0108004144007988 */ /* 0x0009e80008000409 */
[----:B0-----:R-:W2:Y:S04]  /*3a270*/  LDL.LU R61, [R1+0x1350] ;  /* 0x00135000013d7983 */ /* 0x001ea80000300800 */
[----:B-1----:R-:W2:Y:S04]  /*3a280*/  LDL.LU R63, [R1+0x134c] ;  /* 0x00134c00013f7983 */ /* 0x002ea80000300800 */
[----:B----4-:R-:W4:Y:S04]  /*3a290*/  LDL.LU R65, [R1+0x1348] ;  /* 0x0013480001417983 */ /* 0x010f280000300800 */
[----:B------:R0:W-:Y:S04]  /*3a2a0*/  STS.U16 [R68+UR9+0x10c00], R67 ;  /* 0x010c004344007988 */ /* 0x0001e80008000409 */
[----:B------:R1:W-:Y:S04]  /*3a2b0*/  STS.U16 [R68+UR9+0x11000], R74 ;  /* 0x0110004a44007988 */ /* 0x0003e80008000409 */
[----:B------:R3:W-:Y:S04]  /*3a2c0*/  STS.U16 [R68+UR9+0x11400], R76 ;  /* 0x0114004c44007988 */ /* 0x0007e80008000409 */
[----:B0-----:R-:W4:Y:S04]  /*3a2d0*/  LDL.LU R67, [R1+0x1344] ;  /* 0x0013440001437983 */ /* 0x001f280000300800 */
[----:B-1----:R-:W4:Y:S04]  /*3a2e0*/  LDL.LU R74, [R1+0x1340] ;  /* 0x00134000014a7983 */ /* 0x002f280000300800 */
[----:B---3--:R-:W3:Y:S04]  /*3a2f0*/  LDL.LU R76, [R1+0x133c] ;  /* 0x00133c00014c7983 */ /* 0x008ee80000300800 */
[----:B------:R0:W-:Y:S04]  /*3a300*/  STS.U16 [R68+UR9+0x11800], R78 ;  /* 0x0118004e44007988 */ /* 0x0001e80008000409 */
[----:B------:R1:W-:Y:S04]  /*3a310*/  STS.U16 [R68+UR9+0x11c00], R80 ;  /* 0x011c005044007988 */ /* 0x0003e80008000409 */
[----:B------:R1:W-:Y:S04]  /*3a320*/  STS.U16 [R68+UR9+0x12000], R86 ;  /* 0x0120005644007988 */ /* 0x0003e80008000409 */
[----:B0-----:R-:W3:Y:S04]  /*3a330*/  LDL.LU R78, [R1+0x1338] ;  /* 0x00133800014e7983 */ /* 0x001ee80000300800 */
[----:B-1----:R-:W3:Y:S04]  /*3a340*/  LDL.LU R80, [R1+0x1334] ;  /* 0x0013340001507983 */ /* 0x002ee80000300800 */
[----:B------:R-:W3:Y:S04]  /*3a350*/  LDL.LU R86, [R1+0x1330] ;  /* 0x0013300001567983 */ /* 0x000ee80000300800 */
[----:B------:R0:W-:Y:S04]  /*3a360*/  STS.U16 [R68+UR9+0x12400], R72 ;  /* 0x0124004844007988 */ /* 0x0001e80008000409 */
        /* <DEDUP_REMOVED lines=18> */
[----:B-1----:R-:W3:Y:S04]  /*3a490*/  LDL.LU R0, [R1+0x1ac] ;  /* 0x0001ac0001007983 */ /* 0x002ee80000300800 */
        /* <DEDUP_REMOVED lines=9> */
[----:B------:R1:W-:Y:S04]  /*3a530*/  STS.U16 [R68+UR9+0x12c00], R43 ;  /* 0x012c002b44007988 */ /* 0x0003e80008000409 */
[----:B0-----:R-:W2:Y:S04]  /*3a540*/  LDL.LU R42, [R1+0x4c] ;  /* 0x00004c00012a7983 */ /* 0x001ea80000300800 */
[----:B-1----:R-:W2:Y:S04]  /*3a550*/  LDL.LU R43, [R1+0x2c] ;  /* 0x00002c00012b7983 */ /* 0x002ea80000300800 */
[----:B----4-:R-:W-:Y:S04]  /*3a560*/  STS.U16 [R68+UR9+0x15c00], R65 ;  /* 0x015c004144007988 */ /* 0x010fe80008000409 */
[----:B---3--:R0:W-:Y:S04]  /*3a570*/  STS.U16 [R68+UR9+0x15800], R86 ;  /* 0x0158005644007988 */ /* 0x0081e80008000409 */
[----:B0-----:R-:W3:Y:S04]  /*3a580*/  LDL.LU R86, [R1+0x6c] ;  /* 0x00006c0001567983 */ /* 0x001ee80000300800 */
[----:B------:R-:W4:Y:S04]  /*3a590*/  LDL.LU R65, [R1+0x8c] ;  /* 0x00008c0001417983 */ /* 0x000f280000300800 */
[----:B------:R-:W2:Y:S04]  /*3a5a0*/  LDL.LU R49, [R1+0xac] ;  /* 0x0000ac0001317983 */ /* 0x000ea80000300800 */
[----:B------:R-:W2:Y:S04]  /*3a5b0*/  LDL.LU R8, [R1+0xcc] ;  /* 0x0000cc0001087983 */ /* 0x000ea80000300800 */
[----:B------:R-:W2:Y:S04]  /*3a5c0*/  LDL.LU R16, [R1+0xec] ;  /* 0x0000ec0001107983 */ /* 0x000ea80000300800 */
[----:B------:R-:W2:Y:S04]  /*3a5d0*/  LDL.LU R24, [R1+0x10c] ;  /* 0x00010c0001187983 */ /* 0x000ea80000300800 */
[----:B------:R0:W-:Y:S04]  /*3a5e0*/  STS.U16 [R68+UR9+0x15400], R72 ;  /* 0x0154004844007988 */ /* 0x0001e80008000409 */
[----:B------:R-:W2:Y:S04]  /*3a5f0*/  LDL.LU R32, [R1+0x12c] ;  /* 0x00012c0001207983 */ /* 0x000ea80000300800 */
[----:B------:R-:W2:Y:S01]  /*3a600*/  LDL.LU R40, [R1+0x14c] ;  /* 0x00014c0001287983 */ /* 0x000ea20000300800 */
[----:B0-----:R-:W-:-:S03]  /*3a610*/  LOP3.LUT R72, R68, 0x10, RZ, 0x3c, !PT ;  /* 0x0000001044487812 */ /* 0x001fc600078e3cff */
[----:B------:R-:W2:Y:S04]  /*3a620*/  LDL.LU R44, [R1+0x16c] ;  /* 0x00016c00012c7983 */ /* 0x000ea80000300800 */
[----:B------:R-:W2:Y:S04]  /*3a630*/  LDL.LU R46, [R1+0x18c] ;  /* 0x00018c00012e7983 */ /* 0x000ea80000300800 */
        /* <DEDUP_REMOVED lines=18> */
[----:B--2---:R-:W-:Y:S04]  /*3a760*/  STS.U16 [R72+UR9+0x12480], R46 ;  /* 0x0124802e48007988 */ /* 0x004fe80008000409 */
[----:B------:R-:W-:Y:S04]  /*3a770*/  STS.U16 [R72+UR9+0x12880], R44 ;  /* 0x0128802c48007988 */ /* 0x000fe80008000409 */
[----:B------:R-:W-:Y:S04]  /*3a780*/  STS.U16 [R72+UR9+0x12c80], R40 ;  /* 0x012c802848007988 */ /* 0x000fe80008000409 */
[----:B------:R-:W-:Y:S04]  /*3a790*/  STS.U16 [R72+UR9+0x13080], R32 ;  /* 0x0130802048007988 */ /* 0x000fe80008000409 */
[----:B------:R-:W-:Y:S04]  /*3a7a0*/  STS.U16 [R72+UR9+0x13480], R24 ;  /* 0x0134801848007988 */ /* 0x000fe80008000409 */
[----:B------:R-:W-:Y:S04]  /*3a7b0*/  STS.U16 [R72+UR9+0x13880], R16 ;  /* 0x0138801048007988 */ /* 0x000fe80008000409 */
[----:B------:R-:W-:Y:S04]  /*3a7c0*/  STS.U16 [R72+UR9+0x13c80], R8 ;  /* 0x013c800848007988 */ /* 0x000fe80008000409 */
[----:B------:R-:W-:Y:S04]  /*3a7d0*/  STS.U16 [R72+UR9+0x14080], R49 ;  /* 0x0140803148007988 */ /* 0x000fe80008000409 */
[----:B----4-:R-:W-:Y:S04]  /*3a7e0*/  STS.U16 [R72+UR9+0x14480], R65 ;  /* 0x0144804148007988 */ /* 0x010fe80008000409 */
[----:B---3--:R-:W-:Y:S04]  /*3a7f0*/  STS.U16 [R72+UR9+0x14880], R86 ;  /* 0x0148805648007988 */ /* 0x008fe80008000409 */
[----:B------:R-:W-:Y:S04]  /*3a800*/  STS.U16 [R72+UR9+0x14c80], R42 ;  /* 0x014c802a48007988 */ /* 0x000fe80008000409 */
[----:B------:R-:W-:Y:S04]  /*3a810*/  STS.U16 [R72+UR9+0x15080], R43 ;  /* 0x0150802b48007988 */ /* 0x000fe80008000409 */
[----:B------:R0:W-:Y:S04]  /*3a820*/  STS.U16 [R72+UR9+0x15480], R0 ;  /* 0x0154800048007988 */ /* 0x0001e80008000409 */
[----:B0-----:R-:W2:Y:S04]  /*3a830*/  LDL.LU R0, [R1+0x1304] ;  /* 0x0013040001007983 */ /* 0x001ea80000300800 */
[----:B------:R-:W3:Y:S04]  /*3a840*/  LDL.LU R46, [R1+0x188] ;  /* 0x00018800012e7983 */ /* 0x000ee80000300800 */
[----:B------:R-:W4:Y:S04]  /*3a850*/  LDL.LU R44, [R1+0x168] ;  /* 0x00016800012c7983 */ /* 0x000f280000300800 */
        /* <DEDUP_REMOVED lines=9> */
[----:B------:R0:W-:Y:S04]  /*3a8f0*/  STS.U16 [R72+UR9+0x15880], R84 ;  /* 0x0158805448007988 */ /* 0x0001e80008000409 */
[----:B------:R-:W2:Y:S04]  /*3a900*/  LDL.LU R43, [R1+0x28] ;  /* 0x00002800012b7983 */ /* 0x000ea80000300800 */
[----:B------:R1:W-:Y:S04]  /*3a910*/  STS.U16 [R72+UR9+0x15c80], R63 ;  /* 0x015c803f48007988 */ /* 0x0003e80008000409 */
[----:B0-----:R-:W2:Y:S04]  /*3a920*/  LDL.LU R84, [R1+0x1a8] ;  /* 0x0001a80001547983 */ /* 0x001ea80000300800 */
[----:B------:R0:W-:Y:S04]  /*3a930*/  STS.U16 [R72+UR9+0x16080], R47 ;  /* 0x0160802f48007988 */ /* 0x0001e80008000409 */
[----:B-1----:R-:W2:Y:S04]  /*3a940*/  LDL.LU R63, [R1+0x1c8] ;  /* 0x0001c800013f7983 */ /* 0x002ea80000300800 */
        /* <DEDUP_REMOVED lines=10> */
[----:B------:R-:W-:Y:S04]  /*3a9f0*/  STS.U16 [R72+UR9+0x17880], R50 ;  /* 0x0178803248007988 */ /* 0x000fe80008000409 */
[----:B-1----:R-:W2:Y:S04]  /*3aa00*/  LDL.LU R48, [R1+0x288] ;  /* 0x0002880001307983 */ /* 0x002ea80000300800 */
[----:B------:R0:W-:Y:S04]  /*3aa10*/  STS.U16 [R72+UR9+0x17c80], R52 ;  /* 0x017c803448007988 */ /* 0x0001e80008000409 */
[----:B0-----:R-:W2:Y:S04]  /*3aa20*/  LDL.LU R72, [R1+0x1300] ;  /* 0x0013000001487983 */ /* 0x001ea80000300800 */
[----:B------:R-:W2:Y:S01]  /*3aa30*/  LDL.LU R52, [R1+0x2a8] ;  /* 0x0002a80001347983 */ /* 0x000ea20000300800 */
[----:B------:R-:W-:-:S05]  /*3aa40*/  LOP3.LUT R50, R68, 0x20, RZ, 0x3c, !PT ;  /* 0x0000002044327812 */ /* 0x000fca00078e3cff */
        /* <DEDUP_REMOVED lines=9> */
[----:B---3--:R-:W-:Y:S04]  /*3aae0*/  STS.U16 [R50+UR9+0x12500], R46 ;  /* 0x0125002e32007988 */ /* 0x008fe80008000409 */
[----:B----4-:R-:W-:Y:S04]  /*3aaf0*/  STS.U16 [R50+UR9+0x12900], R44 ;  /* 0x0129002c32007988 */ /* 0x010fe80008000409 */
        /* <DEDUP_REMOVED lines=33> */
[----:B------:R0:W-:Y:S02]  /*3ad10*/  STS.U16 [R50+UR9+0x15900], R82 ;  /* 0x0159005232007988 */ /* 0x0001e40008000409 */
[----:B0-----:R-:W-:-:S05]  /*3ad20*/  LOP3.LUT R82, R68, 0x20, RZ, 0x3c, !PT ;  /* 0x0000002044527812 */ /* 0x001fca00078e3cff */
[----:B------:R-:W-:Y:S01]  /*3ad30*/  STS.U16 [R82+UR9+0x15d00], R61 ;  /* 0x015d003d52007988 */ /* 0x000fe20008000409 */
[----:B------:R-:W-:-:S03]  /*3ad40*/  LOP3.LUT R50, R68, 0x30, RZ, 0x3c, !PT ;  /* 0x0000003044327812 */ /* 0x000fc600078e3cff */
        /* <DEDUP_REMOVED lines=51> */
[----:B------:R-:W-:Y:S04]  /*3b080*/  STS.U16 [R50+UR9+0x15980], R80 ;  /* 0x0159805032007988 */ /* 0x000fe80008000409 */
        /* <DEDUP_REMOVED lines=31> */
[----:B------:R1:W-:Y:S04]  /*3b280*/  STS.U16 [R10+UR9+0x15600], R71 ;  /* 0x015600470a007988 */ /* 0x0003e80008000409 */
[----:B0-----:R-:W2:Y:S04]  /*3b290*/  LDL.LU R2, [R1+0x12f4] ;  /* 0x0012f40001027983 */ /* 0x001ea80000300800 */
[----:B-1----:R-:W3:Y:S04]  /*3b2a0*/  LDL.LU R71, [R1+0x12f0] ;  /* 0x0012f00001477983 */ /* 0x002ee80000300800 */
[----:B------:R-:W4:Y:S04]  /*3b2b0*/  LDL.LU R48, [R1+0x29c] ;  /* 0x00029c0001307983 */ /* 0x000f280000300800 */
[----:B------:R-:W2:Y:S04]  /*3b2c0*/  LDL.LU R33, [R1+0x27c] ;  /* 0x00027c0001217983 */ /* 0x000ea80000300800 */
        /* <DEDUP_REMOVED lines=30> */
[----:B--2---:R-:W-:Y:S04]  /*3b4b0*/  STS.U16 [R11+UR9+0x10680], R33 ;  /* 0x010680210b007988 */ /* 0x004fe80008000409 */
[----:B---3--:R0:W-:Y:S04]  /*3b4c0*/  STS.U16 [R11+UR9+0x10a80], R25 ;  /* 0x010a80190b007988 */ /* 0x0081e80008000409 */
[----:B------:R1:W-:Y:S04]  /*3b4d0*/  STS.U16 [R11+UR9+0x10e80], R17 ;  /* 0x010e80110b007988 */ /* 0x0003e80008000409 */
[----:B0-----:R-:W2:Y:S04]  /*3b4e0*/  LDL.LU R25, [R1+0x298] ;  /* 0x0002980001197983 */ /* 0x001ea80000300800 */
[----:B-1----:R-:W3:Y:S04]  /*3b4f0*/  LDL.LU R17, [R1+0x278] ;  /* 0x0002780001117983 */ /* 0x002ee80000300800 */
        /* <DEDUP_REMOVED lines=16> */
[----:B0-----:R-:W4:Y:S04]  /*3b600*/  LDL.LU R9, [R1+0x258] ;  /* 0x0002580001097983 */ /* 0x001f280000300800 */
[----:B-1----:R-:W4:Y:S04]  /*3b610*/  LDL.LU R47, [R1+0x238] ;  /* 0x00023800012f7983 */ /* 0x002f280000300800 */
[----:B------:R0:W-:Y:S04]  /*3b620*/  STS.U16 [R11+UR9+0x15280], R3 ;  /* 0x015280030b007988 */ /* 0x0001e80008000409 */
[----:B------:R-:W-:Y:S04]  /*3b630*/  STS.U16 [R11+UR9+0x15680], R92 ;  /* 0x0156805c0b007988 */ /* 0x000fe80008000409 */
[----:B0-----:R-:W4:Y:S04]  /*3b640*/  LDL.LU R3, [R1+0x12ec] ;  /* 0x0012ec0001037983 */ /* 0x001f280000300800 */
[----:B------:R-:W4:Y:S04]  /*3b650*/  LDL.LU R63, [R1+0x218] ;  /* 0x00021800013f7983 */ /* 0x000f280000300800 */
[----:B------:R-:W4:Y:S04]  /*3b660*/  LDL.LU R84, [R1+0x1f8] ;  /* 0x0001f80001547983 */ /* 0x000f280000300800 */
[----:B------:R-:W4:Y:S04]  /*3b670*/  LDL.LU R46, [R1+0x1d8] ;  /* 0x0001d800012e7983 */ /* 0x000f280000300800 */
[----:B------:R-:W-:Y:S04]  /*3b680*/  STS.U16 [R11+UR9+0x15a80], R76 ;  /* 0x015a804c0b007988 */ /* 0x000fe80008000409 */
[----:B------:R-:W4:Y:S04]  /*3b690*/  LDL.LU R44, [R1+0x1b8] ;  /* 0x0001b800012c7983 */ /* 0x000f280000300800 */
[----:B------:R-:W-:Y:S01]  /*3b6a0*/  STS.U16 [R11+UR9+0x15e80], R55 ;  /* 0x015e80370b007988 */ /* 0x000fe20008000409 */
[----:B------:R-:W-:-:S03]  /*3b6b0*/  LOP3.LUT R10, R68, 0x60, RZ, 0x3c, !PT ;  /* 0x00000060440a7812 */ /* 0x000fc600078e3cff */
[----:B------:R-:W4:Y:S04]  /*3b6c0*/  LDL.LU R40, [R1+0x198] ;  /* 0x0001980001287983 */ /* 0x000f280000300800 */
[----:B------:R-:W-:Y:S04]  /*3b6d0*/  STS.U16 [R11+UR9+0x16280], R5 ;  /* 0x016280050b007988 */ /* 0x000fe80008000409 */
        /* <DEDUP_REMOVED lines=15> */
[----:B------:R-:W4:Y:S04]  /*3b7d0*/  LDL.LU R43, [R1+0x78] ;  /* 0x00007800012b7983 */ /* 0x000f280000300800 */
[----:B--2---:R-:W-:Y:S04]  /*3b7e0*/  STS.U16 [R10+UR9+0x10300], R25 ;  /* 0x010300190a007988 */ /* 0x004fe80008000409 */
[----:B---3--:R0:W-:Y:S04]  /*3b7f0*/  STS.U16 [R10+UR9+0x10700], R17 ;  /* 0x010700110a007988 */ /* 0x0081e80008000409 */
[----:B0-----:R-:W2:Y:S04]  /*3b800*/  LDL.LU R17, [R1+0x58] ;  /* 0x0000580001117983 */ /* 0x001ea80000300800 */
[----:B----4-:R0:W-:Y:S04]  /*3b810*/  STS.U16 [R10+UR9+0x10b00], R9 ;  /* 0x010b00090a007988 */ /* 0x0101e80008000409 */
[----:B------:R1:W-:Y:S04]  /*3b820*/  STS.U16 [R10+UR9+0x10f00], R47 ;  /* 0x010f002f0a007988 */ /* 0x0003e80008000409 */
[----:B0-----:R-:W3:Y:S04]  /*3b830*/  LDL.LU R9, [R1+0x294] ;  /* 0x0002940001097983 */ /* 0x001ee80000300800 */
[----:B-1----:R-:W4:Y:S04]  /*3b840*/  LDL.LU R47, [R1+0x274] ;  /* 0x00027400012f7983 */ /* 0x002f280000300800 */
[----:B------:R0:W-:Y:S04]  /*3b850*/  STS.U16 [R10+UR9+0x11300], R63 ;  /* 0x0113003f0a007988 */ /* 0x0001e80008000409 */
[----:B------:R1:W-:Y:S04]  /*3b860*/  STS.U16 [R10+UR9+0x11700], R84 ;  /* 0x011700540a007988 */ /* 0x0003e80008000409 */
[----:B------:R1:W-:Y:S04]  /*3b870*/  STS.U16 [R10+UR9+0x11b00], R46 ;  /* 0x011b002e0a007988 */ /* 0x0003e80008000409 */
[----:B0-----:R-:W4:Y:S04]  /*3b880*/  LDL.LU R63, [R1+0x254] ;  /* 0x00025400013f7983 */ /* 0x001f280000300800 */
[----:B------:R0:W-:Y:S04]  /*3b890*/  STS.U16 [R10+UR9+0x11f00], R44 ;  /* 0x011f002c0a007988 */ /* 0x0001e80008000409 */
[----:B-1----:R-:W4:Y:S04]  /*3b8a0*/  LDL.LU R84, [R1+0x234] ;  /* 0x0002340001547983 */ /* 0x002f280000300800 */
[----:B------:R1:W-:Y:S04]  /*3b8b0*/  STS.U16 [R10+UR9+0x12300], R40 ;  /* 0x012300280a007988 */ /* 0x0003e80008000409 */
[----:B------:R-:W4:Y:S04]  /*3b8c0*/  LDL.LU R46, [R1+0x214] ;  /* 0x00021400012e7983 */ /* 0x000f280000300800 */
        /* <DEDUP_REMOVED lines=18> */
[----:B0-----:R-:W4:Y:S04]  /*3b9f0*/  LDL.LU R42, [R1+0xd4] ;  /* 0x0000d400012a7983 */ /* 0x001f280000300800 */
[----:B-1----:R-:W4:Y:S04]  /*3ba00*/  LDL.LU R43, [R1+0xb4] ;  /* 0x0000b400012b7983 */ /* 0x002f280000300800 */
[----:B--2---:R-:W-:Y:S04]  /*3ba10*/  STS.U16 [R10+UR9+0x14b00], R17 ;  /* 0x014b00110a007988 */ /* 0x004fe80008000409 */
[----:B------:R0:W-:Y:S04]  /*3ba20*/  STS.U16 [R10+UR9+0x14f00], R71 ;  /* 0x014f00470a007988 */ /* 0x0001e80008000409 */
[----:B------:R1:W-:Y:S04]  /*3ba30*/  STS.U16 [R10+UR9+0x15300], R72 ;  /* 0x015300480a007988 */ /* 0x0003e80008000409 */
[----:B0-----:R-:W2:Y:S04]  /*3ba40*/  LDL.LU R71, [R1+0x12e8] ;  /* 0x0012e80001477983 */ /* 0x001ea80000300800 */
[----:B-1----:R-:W2:Y:S04]  /*3ba50*/  LDL.LU R72, [R1+0x12e4] ;  /* 0x0012e40001487983 */ /* 0x002ea80000300800 */
[----:B------:R-:W-:Y:S04]  /*3ba60*/  STS.U16 [R10+UR9+0x15700], R90 ;  /* 0x0157005a0a007988 */ /* 0x000fe80008000409 */
        /* <DEDUP_REMOVED lines=29> */
[----:B------:R2:W-:Y:S04]  /*3bc40*/  STS.U16 [R4+UR9+0x14b80], R3 ;  /* 0x014b800304007988 */ /* 0x0005e80008000409 */
[----:B0-----:R0:W5:Y:S04]  /*3bc50*/  LDL.LU R72, [R1+0x12e0] ;  /* 0x0012e00001487983 */ /* 0x0011680000300800 */
[----:B-1----:R0:W5:Y:S04]  /*3bc60*/  LDL.LU R71, [R1+0x12dc] ;  /* 0x0012dc0001477983 */ /* 0x0021680000300800 */
[----:B--2---:R0:W5:Y:S04]  /*3bc70*/  LDL.LU R3, [R1+0x12d8] ;  /* 0x0012d80001037983 */ /* 0x0041680000300800 */
[----:B------:R1:W-:Y:S04]  /*3bc80*/  STS.U16 [R4+UR9+0x14f80], R2 ;  /* 0x014f800204007988 */ /* 0x0003e80008000409 */
[----:B------:R2:W-:Y:S04]  /*3bc90*/  STS.U16 [R4+UR9+0x15380], R0 ;  /* 0x0153800004007988 */ /* 0x0005e80008000409 */
[----:B-1----:R0:W5:Y:S04]  /*3bca0*/  LDL.LU R2, [R1+0x12d4] ;  /* 0x0012d40001027983 */ /* 0x0021680000300800 */
[----:B--2---:R0:W5:Y:S04]  /*3bcb0*/  LDL.LU R0, [R1+0x12d0] ;  /* 0x0012d00001007983 */ /* 0x0041680000300800 */
        /* <DEDUP_REMOVED lines=11> */
[----:B------:R1:W-:Y:S06]  /*3bd70*/  MEMBAR.ALL.CTA ;  /* 0x0000000000007992 */ /* 0x0003ec0000008000 */
[----:B-1----:R-:W1:Y:S01]  /*3bd80*/  FENCE.VIEW.ASYNC.S ;  /* 0x00000000000073c6 */ /* 0x002e620000000000 */
[----:B------:R-:W-:-:S04]  /*3bd90*/  ULEA UR6, UR18, UR9, 0x3 ;  /* 0x0000000912067291 */ /* 0x000fc8000f8e18ff */
[----:B------:R-:W-:Y:S01]  /*3bda0*/  UIADD3 UR6, UPT, UPT, UR6, 0x20000, URZ ;  /* 0x0002000006067890 */ /* 0x000fe2000fffe0ff */
[----:B-1----:R-:W-:Y:S06]  /*3bdb0*/  BAR.SYNC.DEFER_BLOCKING 0x0 ;  /* 0x0000000000007b1d */ /* 0x002fec0000010000 */
[----:B0-----:R-:W-:Y:S05]  /*3bdc0*/  @P0 BRA `(.L_x_10) ;  /* 0x0000000000900947 */ /* 0x001fea0003800000 */
[----:B------:R-:W-:Y:S02]  /*3bdd0*/  UIADD3 UR19, UPT, UPT, UR8, 0x108, URZ ;  /* 0x0000010808137890 */ /* 0x000fe4000fffe0ff */
[----:B------:R-:W-:Y:S02]  /*3bde0*/  UIADD3 UR36, UPT, UPT, UR8, 0x110, URZ ;  /* 0x0000011008247890 */ /* 0x000fe4000fffe0ff */
[----:B------:R-:W-:Y:S02]  /*3bdf0*/  UIADD3 UR37, UPT, UPT, UR8, 0x118, URZ ;  /* 0x0000011808257890 */ /* 0x000fe4000fffe0ff */
[----:B------:R-:W-:Y:S02]  /*3be00*/  UIADD3 UR42, UPT, UPT, UR8, 0x120, URZ ;  /* 0x00000120082a7890 */ /* 0x000fe4000fffe0ff */
[----:B------:R-:W-:Y:S02]  /*3be10*/  UIADD3 UR43, UPT, UPT, UR8, 0x128, URZ ;  /* 0x00000128082b7890 */ /* 0x000fe4000fffe0ff */
[----:B------:R-:W-:Y:S01]  /*3be20*/  UIADD3 UR48, UPT, UPT, UR8, 0x130, URZ ;  /* 0x0000013008307890 */ /* 0x000fe2000fffe0ff */
[----:B------:R-:W-:Y:S01]  /*3be30*/  UMOV UR16, 0x0 ;  /* 0x0000000000107882 */ /* 0x000fe20000000000 */
[----:B------:R-:W-:Y:S01]  /*3be40*/  UMOV UR17, 0x8400010 ;  /* 0x0840001000117882 */ /* 0x000fe20000000000 */
[----:B------:R-:W-:Y:S01]  /*3be50*/  UMOV UR13, 0x40004040 ;  /* 0x40004040000d7882 */ /* 0x000fe20000000000 */
[----:B------:R-:W-:-:S02]  /*3be60*/  UIADD3 UR49, UPT, UPT, UR8, 0x138, URZ ;  /* 0x0000013808317890 */ /* 0x000fc4000fffe0ff */
[----:B------:R0:W-:Y:S01]  /*3be70*/  UTCHMMA tmem[UR11], gdesc[UR12], tmem[UR8], tmem[UR16], idesc[UR17], UPT ;  /* 0x00ff100c0b0079ea */ /* 0x0001e2000b800008 */
[----:B------:R-:W-:Y:S01]  /*3be80*/  UMOV UR34, 0x0 ;  /* 0x0000000000227882 */ /* 0x000fe20000000000 */
[----:B------:R-:W-:Y:S01]  /*3be90*/  UMOV UR35, 0x8400010 ;  /* 0x0840001000237882 */ /* 0x000fe20000000000 */
[----:B------:R-:W-:Y:S01]  /*3bea0*/  UMOV UR38, 0x0 ;  /* 0x0000000000267882 */ /* 0x000fe20000000000 */
[----:B------:R-:W-:Y:S01]  /*3beb0*/  UMOV UR39, 0x8400010 ;  /* 0x0840001000277882 */ /* 0x000fe20000000000 */
        /* <DEDUP_REMOVED lines=21> */
.L_x_10:
[----:B------:R-:W2:Y:S04]  /*3c010*/  LDL R5, [R1+0xecc] ;  /* 0x000ecc0001057983 */ /* 0x000ea80000100800 */
[----:B------:R-:W2:Y:S01]  /*3c020*/  LDL R4, [R1+0x2b4] ;  /* 0x0002b40001047983 */ /* 0x000ea20000100800 */
[----:B------:R-:W-:-:S04]  /*3c030*/  UIADD3 UR18, UPT, UPT, UR18, 0x1, URZ ;  /* 0x0000000112127890 */ /* 0x000fc8000fffe0ff */
[----:B------:R-:W-:-:S04]  /*3c040*/  UISETP.GT.AND UP1, UPT, UR18, 0x1, UPT ;  /* 0x000000011200788c */ /* 0x000fc8000bf24270 */
[----:B0-----:R-:W-:Y:S02]  /*3c050*/  USEL UR4, URZ, 0x1, !UP1 ;  /* 0x00000001ff047887 */ /* 0x001fe4000c800000 */
[----:B------:R-:W-:Y:S02]  /*3c060*/  USEL UR18, UR18, URZ, !UP1 ;  /* 0x000000ff12127287 */ /* 0x000fe4000c800000 */
[----:B------:R-:W-:-:S03]  /*3c070*/  ULOP3.LUT UR7, UR5, UR4, URZ, 0x3c, !UPT ;  /* 0x0000000405077292 */ /* 0x000fc6000f8e3cff */
[----:B------:R-:W-:-:S04]  /*3c080*/  UMOV UR4, UR5 ;  /* 0x0000000500047c82 */ /* 0x000fc80008000000 */
[----:B------:R-:W-:Y:S01]  /*3c090*/  UMOV UR5, UR7 ;  /* 0x0000000700057c82 */ /* 0x000fe20008000000 */
[----:B--2---:R-:W-:-:S13]  /*3c0a0*/  ISETP.NE.U32.AND P1, PT, R4, R5, PT ;  /* 0x000000050400720c */ /* 0x004fda0003f25070 */
[----:B------:R-:W-:Y:S05]  /*3c0b0*/  @P1 BRA `(.L_x_11) ;  /* 0xfffffea400b41947 */ /* 0x000fea000383ffff */
.L_x_8:
[----:B0-----:R-:W3:Y:S01]  /*3c0c0*/  LDL.LU R5, [R1+0xf4c] ;  /* 0x000f4c0001057983 */ /* 0x001ee20000300800 */
[----:B------:R-:W3:Y:S01]  /*3c0d0*/  LDCU.128 UR12, c[0x0][0x390] ;  /* 0x00007200ff0c77ac */ /* 0x000ee20008000c00 */
[----:B------:R-:W0:Y:S02]  /*3c0e0*/  LDC R4, c[0x0][0x3a0] ;  /* 0x0000e800ff047b82 */ /* 0x000e240000000800 */
[----:B------:R-:W4:Y:S01]  /*3c0f0*/  LDL.LU R10, [R1+0xf74] ;  /* 0x000f7400010a7983 */ /* 0x000f220000300800 */
[----:B------:R-:W4:Y:S03]  /*3c100*/  LDCU UR18, c[0x0][0x39c] ;  /* 0x00007380ff1277ac */ /* 0x000f260008000800 */
[----:B--2---:R-:W2:Y:S01]  /*3c110*/  LDL.LU R9, [R1+0xf78] ;  /* 0x000f780001097983 */ /* 0x004ea20000300800 */
[----:B------:R-:W1:Y:S01]  /*3c120*/  LDCU UR5, c[0x0][0x3b8] ;  /* 0x00007700ff0577ac */ /* 0x000e620008000800 */
[----:B------:R-:W2:Y:S01]  /*3c130*/  LDCU UR11, c[0x0][0x39c] ;  /* 0x00007380ff0b77ac */ /* 0x000ea20008000800 */
[----:B------:R-:W0:Y:S01]  /*3c140*/  LDCU UR7, c[0x0][0x3b4] ;  /* 0x00007680ff0777ac */ /* 0x000e220008000800 */
[----:B------:R-:W0:Y:S01]  /*3c150*/  LDCU UR16, c[0x0][0x39c] ;  /* 0x00007380ff1077ac */ /* 0x000e220008000800 */
[----:B------:R-:W0:Y:S02]  /*3c160*/  LDCU UR17, c[0x0][0x39c] ;  /* 0x00007380ff1177ac */ /* 0x000e240008000800 */
[----:B0-----:R-:W-:-:S02]  /*3c170*/  VIADD R4, R4, 0x7f ;  /* 0x0000007f04047836 */ /* 0x001fc40000000000 */
[----:B-1---5:R-:W-:-:S03]  /*3c180*/  IMAD R7, R0, UR5, RZ ;  /* 0x0000000500077c24 */ /* 0x022fc6000f8e02ff */
[----:B------:R-:W-:Y:S01]  /*3c190*/  ISETP.GE.AND P4, PT, R4, 0x80, PT ;  /* 0x000000800400780c */ /* 0x000fe20003f86270 */
[----:B------:R-:W-:-:S04]  /*3c1a0*/  VIADD R6, R7, UR5 ;  /* 0x0000000507067c36 */ /* 0x000fc80008000000 */
[----:B------:R-:W-:-:S04]  /*3c1b0*/  VIADD R3, R6, UR5 ;  /* 0x0000000506037c36 */ /* 0x000fc80008000000 */
[----:B------:R-:W-:Y:S01]  /*3c1c0*/  VIADD R4, R3, UR5 ;  /* 0x0000000503047c36 */ /* 0x000fe20008000000 */
[C---:B---3--:R-:W-:Y:S01]  /*3c1d0*/  ISETP.GE.AND P1, PT, R5.reuse, UR14, PT ;  /* 0x0000000e05007c0c */ /* 0x048fe2000bf26270 */
[----:B------:R-:W-:Y:S01]  /*3c1e0*/  IMAD R8, R5, UR7, RZ ;  /* 0x0000000705087c24 */ /* 0x000fe2000f8e02ff */
[----:B------:R-:W0:Y:S01]  /*3c1f0*/  LDCU UR14, c[0x0][0x39c] ;  /* 0x00007380ff0e77ac */ /* 0x000e220008000800 */
[----:B------:R-:W-:Y:S01]  /*3c200*/  VIADD R5, R4, UR5 ;  /* 0x0000000504057c36 */ /* 0x000fe20008000000 */
[----:B----4-:R-:W-:Y:S02]  /*3c210*/  ISETP.LT.AND P6, PT, R10, UR18, !P1 ;  /* 0x000000120a007c0c */ /* 0x010fe4000cfc1270 */
[----:B------:R-:W-:Y:S01]  /*3c220*/  LEA R2, P3, R8, UR12, 0x1 ;  /* 0x0000000c08027c11 */ /* 0x000fe2000f8608ff */
[----:B------:R-:W-:Y:S01]  /*3c230*/  VIADD R79, R5, UR5 ;  /* 0x00000005054f7c36 */ /* 0x000fe20008000000 */
[----:B--2---:R-:W-:Y:S02]  /*3c240*/  ISETP.LT.AND P5, PT, R9, UR11, !P1 ;  /* 0x0000000b09007c0c */ /* 0x004fe4000cfa1270 */
[----:B------:R-:W-:Y:S01]  /*3c250*/  P2R R9, PR, RZ, 0x40 ;  /* 0x00000040ff097803 */ /* 0x000fe20000000000 */
[----:B------:R-:W-:Y:S01]  /*3c260*/  VIADD R83, R79, UR5 ;  /* 0x000000054f537c36 */ /* 0x000fe20008000000 */
[----:B------:R-:W-:-:S02]  /*3c270*/  ISETP.LT.AND P0, PT, R0, UR15, !P1 ;  /* 0x0000000f00007c0c */ /* 0x000fc4000cf01270 */
[----:B------:R-:W-:Y:S01]  /*3c280*/  LEA.HI.X.SX32 R0, R8, UR13, 0x1, P3 ;  /* 0x0000000d08007c11 */ /* 0x000fe200098f0eff */
[----:B------:R1:W-:Y:S01]  /*3c290*/  STL [R1+0x1d8], R9 ;  /* 0x0001d80901007387 */ /* 0x0003e20000100800 */
[----:B------:R-:W-:Y:S09]  /*3c2a0*/  @!P4 BRA `(.L_x_12) ;  /* 0x000000000010c947 */ /* 0x000ff20003800000 */
[----:B------:R-:W-:-:S06]  /*3c2b0*/  USHF.L.U32 UR4, UR4, 0x1f, URZ ;  /* 0x0000001f04047899 */ /* 0x000fcc00080006ff */
[----:B------:R-:W-:-:S04]  /*3c2c0*/  IMAD.U32 R8, RZ, RZ, UR4 ;  /* 0x00000004ff087e24 */ /* 0x000fc8000f8e00ff */
[----:B------:R-:W2:Y:S02]  /*3c2d0*/  SYNCS.PHASECHK.TRANS64.TRYWAIT P3, [UR6], R8 ;  /* 0x00000008ff0075a7 */ /* 0x000ea40008061106 */
[----:B--2---:R-:W-:Y:S05]  /*3c2e0*/  @!P3 BRA `(.L_x_13) ;  /* 0x000000ac0020b947 */ /* 0x004fea0003800000 */
.L_x_12:
[----:B------:R-:W-:Y:S01]  /*3c2f0*/  BAR.SYNC.DEFER_BLOCKING 0x0 ;  /* 0x0000000000007b1d */ /* 0x000fe20000010000 */
[-C--:B------:R-:W-:Y:S01]  /*3c300*/  LEA R68, P4, R7, R2.reuse, 0x1 ;  /* 0x0000000207447211 */ /* 0x080fe200078808ff */
[----:B------:R-:W-:Y:S01]  /*3c310*/  VIADD R78, R83, UR5 ;  /* 0x00000005534e7c36 */ /* 0x000fe20008000000 */
[----:B------:R-:W-:Y:S02]  /*3c320*/  LEA R70, P3, R6, R2, 0x1 ;  /* 0x0000000206467211 */ /* 0x000fe400078608ff */
[----:B------:R-:W-:Y:S01]  /*3c330*/  LEA.HI.X.SX32 R69, R7, R0, 0x1, P4 ;  /* 0x0000000007457211 */ /* 0x000fe200020f0eff */
[----:B------:R-:W-:Y:S01]  /*3c340*/  VIADD R85, R78, UR5 ;  /* 0x000000054e557c36 */ /* 0x000fe20008000000 */
[----:B------:R-:W-:Y:S01]  /*3c350*/  LEA R72, P4, R3, R2, 0x1 ;  /* 0x0000000203487211 */ /* 0x000fe200078808ff */
[----:B------:R2:W-:Y:S01]  /*3c360*/  STL [R1+0x139c], R68 ;  /* 0x00139c4401007387 */ /* 0x0005e20000100800 */
[-C--:B------:R-:W-:Y:S01]  /*3c370*/  LEA.HI.X.SX32 R71, R6, R0.reuse, 0x1, P3 ;  /* 0x0000000006477211 */ /* 0x080fe200018f0eff */
[----:B------:R-:W-:Y:S01]  /*3c380*/  VIADD R89, R85, UR5 ;  /* 0x0000000555597c36 */ /* 0x000fe20008000000 */
[----:B------:R-:W-:Y:S01]  /*3c390*/  LEA.HI.X.SX32 R73, R3, R0, 0x1, P4 ;  /* 0x0000000003497211 */ /* 0x000fe200020f0eff */
[----:B------:R-:W-:Y:S01]  /*3c3a0*/  STL [R1+0x1398], R69 ;  /* 0x0013984501007387 */ /* 0x000fe20000100800 */
[CC--:B------:R-:W-:Y:S01]  /*3c3b0*/  LEA R74, P3, R4.reuse, R2.reuse, 0x1 ;  /* 0x00000002044a7211 */ /* 0x0c0fe200078608ff */
[----:B------:R-:W-:Y:S01]  /*3c3c0*/  VIADD R3, R89, UR5 ;  /* 0x0000000559037c36 */ /* 0x000fe20008000000 */
[----:B------:R-:W-:Y:S01]  /*3c3d0*/  LEA R76, P4, R5, R2, 0x1 ;  /* 0x00000002054c7211 */ /* 0x000fe200078808ff */
[----:B------:R-:W-:Y:S01]  /*3c3e0*/  STL [R1+0x13a4], R69 ;  /* 0x0013a44501007387 */ /* 0x000fe20000100800 */
[-C--:B------:R-:W-:Y:S01]  /*3c3f0*/  LEA.HI.X.SX32 R75, R4, R0.reuse, 0x1, P3 ;  /* 0x00000000044b7211 */ /* 0x080fe200018f0eff */
[----:B------:R-:W-:Y:S01]  /*3c400*/  VIADD R84, R3, UR5 ;  /* 0x0000000503547c36 */ /* 0x000fe20008000000 */
[----:B------:R-:W-:Y:S01]  /*3c410*/  LEA.HI.X.SX32 R77, R5, R0, 0x1, P4 ;  /* 0x00000000054d7211 */ /* 0x000fe200020f0eff */
[----:B------:R-:W-:Y:S01]  /*3c420*/  STL [R1+0x13b0], R69 ;  /* 0x0013b04501007387 */ /* 0x000fe20000100800 */
[C---:B------:R-:W-:Y:S01]  /*3c430*/  LEA R82, P3, R83.reuse, R2, 0x1 ;  /* 0x0000000253527211 */ /* 0x040fe200078608ff */
[----:B------:R-:W-:Y:S01]  /*3c440*/  VIADD R88, R84, UR5 ;  /* 0x0000000554587c36 */ /* 0x000fe20008000000 */
[----:B------:R-:W3:Y:S01]  /*3c450*/  LDCU UR4, c[0x0][0x39c] ;  /* 0x00007380ff0477ac */ /* 0x000ee20008000800 */
[----:B------:R-:W4:Y:S02]  /*3c460*/  @!P2 SYNCS.CCTL.IV [UR9+0x20000] ;  /* 0x02000000ff00a9b1 */ /* 0x000f240008000009 */
[----:B----4-:R-:W-:Y:S01]  /*3c470*/  BAR.SYNC.DEFER_BLOCKING 0x0 ;  /* 0x0000000000007b1d */ /* 0x010fe20000010000 */
[----:B------:R-:W-:-:S02]  /*3c480*/  LEA.HI.X.SX32 R83, R83, R0, 0x1, P3 ;  /* 0x0000000053537211 */ /* 0x000fc400018f0eff */
[----:B------:R-:W-:-:S03]  /*3c490*/  LEA R90, P3, R85, R2, 0x1 ;  /* 0x00000002555a7211 */ /* 0x000fc600078608ff */
[----:B------:R-:W4:Y:S01]  /*3c4a0*/  LDCU UR6, c[0x0][0x39c] ;  /* 0x00007380ff0677ac */ /* 0x000f220008000800 */
[----:B------:R-:W-:Y:S01]  /*3c4b0*/  LEA.HI.X.SX32 R91, R85, R0, 0x1, P3 ;  /* 0x00000000555b7211 */ /* 0x000fe200018f0eff */
[----:B-1----:R-:W1:Y:S01]  /*3c4c0*/  LDTM.x64 R4, tmem[UR10] ;  /* 0x0000000a000479ee */ /* 0x002e620008340000 */
[----:B------:R-:W-:Y:S01]  /*3c4d0*/  STL [R1+0x13bc], R69 ;  /* 0x0013bc4501007387 */ /* 0x000fe20000100800 */
[C---:B------:R-:W-:Y:S01]  /*3c4e0*/  LEA R92, P3, R3.reuse, R2, 0x1 ;  /* 0x00000002035c7211 */ /* 0x040fe200078608ff */
[----:B------:R-:W5:Y:S02]  /*3c4f0*/  LDCU UR7, c[0x0][0x39c] ;  /* 0x00007380ff0777ac */ /* 0x000f640008000800 */
[----:B------:R-:W-:Y:S01]  /*3c500*/  STL [R1+0x13c8], R69 ;  /* 0x0013c84501007387 */ /* 0x000fe20000100800 */
[----:B------:R-:W-:-:S03]  /*3c510*/  LEA.HI.X.SX32 R93, R3, R0, 0x1, P3 ;  /* 0x00000000035d7211 */ /* 0x000fc600018f0eff */
[----:B------:R-:W-:Y:S04]  /*3c520*/  STL [R1+0x13d4], R69 ;  /* 0x0013d44501007387 */ /* 0x000fe80000100800 */
[----:B------:R-:W-:Y:S01]  /*3c530*/  STL [R1+0x13e0], R69 ;  /* 0x0013e04501007387 */ /* 0x000fe20000100800 */
[----:B------:R-:W0:Y:S03]  /*3c540*/  @!P2 SYNCS.CCTL.IV [UR9+0x20008] ;  /* 0x02000800ff00a9b1 */ /* 0x000e260008000009 */
[----:B------:R1:W-:Y:S01]  /*3c550*/  STL [R1+0x13ec], R69 ;  /* 0x0013ec4501007387 */ /* 0x0003e20000100800 */
[C---:B------:R-:W-:Y:S01]  /*3c560*/  LEA R80, P2, R79.reuse, R2, 0x1 ;  /* 0x000000024f507211 */ /* 0x040fe200078408ff */
[----:B------:R-:W0:Y:S02]  /*3c570*/  LDCU UR9, c[0x0][0x39c] ;  /* 0x00007380ff0977ac */ /* 0x000e240008000800 */
[----:B------:R1:W-:Y:S01]  /*3c580*/  STL [R1+0x13a8], R70 ;  /* 0x0013a84601007387 */ /* 0x0003e20000100800 */
[----:B------:R-:W-:Y:S01]  /*3c590*/  LEA.HI.X.SX32 R81, R79, R0, 0x1, P2 ;  /* 0x000000004f517211 */ /* 0x000fe200010f0eff */
[----:B------:R-:W-:Y:S01]  /*3c5a0*/  VIADD R79, R88, UR5 ;  /* 0x00000005584f7c36 */ /* 0x000fe20008000000 */
[C---:B------:R-:W-:Y:S01]  /*3c5b0*/  LEA R86, P2, R78.reuse, R2, 0x1 ;  /* 0x000000024e567211 */ /* 0x040fe200078408ff */
[----:B------:R0:W-:Y:S03]  /*3c5c0*/  STL [R1+0x13a0], R71 ;  /* 0x0013a04701007387 */ /* 0x0001e60000100800 */
[----:B------:R-:W-:Y:S01]  /*3c5d0*/  LEA.HI.X.SX32 R87, R78, R0, 0x1, P2 ;  /* 0x000000004e577211 */ /* 0x000fe200010f0eff */
[----:B------:R-:W-:Y:S01]  /*3c5e0*/  STL [R1+0x13b4], R72 ;  /* 0x0013b44801007387 */ /* 0x000fe20000100800 */
[----:B--2---:R-:W-:Y:S01]  /*3c5f0*/  LEA R68, P2, R89, R2, 0x1 ;  /* 0x0000000259447211 */ /* 0x004fe200078408ff */
[----:B------:R-:W-:-:S02]  /*3c600*/  VIADD R78, R79, UR5 ;  /* 0x000000054f4e7c36 */ /* 0x000fc40008000000 */
[----:B------:R-:W-:Y:S01]  /*3c610*/  STL [R1+0x13ac], R73 ;  /* 0x0013ac4901007387 */ /* 0x000fe20000100800 */
[----:B-1----:R-:W-:Y:S01]  /*3c620*/  LEA.HI.X.SX32 R69, R89, R0, 0x1, P2 ;  /* 0x0000000059457211 */ /* 0x002fe200010f0eff */
[----:B------:R-:W-:Y:S01]  /*3c630*/  VIADD R85, R78, UR5 ;  /* 0x000000054e557c36 */ /* 0x000fe20008000000 */
[C---:B------:R-:W-:Y:S01]  /*3c640*/  LEA R70, P2, R84.reuse, R2, 0x1 ;  /* 0x0000000254467211 */ /* 0x040fe200078408ff */
[----:B------:R-:W-:Y:S02]  /*3c650*/  STL [R1+0x13c0], R74 ;  /* 0x0013c04a01007387 */ /* 0x000fe40000100800 */
[----:B------:R-:W-:Y:S01]  /*3c660*/  VIADD R3, R85, UR5 ;  /* 0x0000000555037c36 */ /* 0x000fe20008000000 */
[----:B0-----:R-:W-:Y:S01]  /*3c670*/  LEA.HI.X.SX32 R71, R84, R0, 0x1, P2 ;  /* 0x0000000054477211 */ /* 0x001fe200010f0eff */
[----:B------:R-:W-:Y:S02]  /*3c680*/  STL [R1+0x13b8], R75 ;  /* 0x0013b84b01007387 */ /* 0x000fe40000100800 */
[----:B------:R-:W-:-:S02]  /*3c690*/  VIADD R84, R3, UR5 ;  /* 0x0000000503547c36 */ /* 0x000fc40008000000 */
        /* <DEDUP_REMOVED lines=17> */
[----:B------:R0:W-:Y:S04]  /*3c7b0*/  STL.64 [R1+0x160], R68 ;  /* 0x0001604401007387 */ /* 0x0001e80000100a00 */
[----:B------:R-:W-:Y:S04]  /*3c7c0*/  STL.64 [R1+0x158], R92 ;  /* 0x0001585c01007387 */ /* 0x000fe80000100a00 */
[----:B------:R1:W-:Y:S01]  /*3c7d0*/  STL.64 [R1+0x150], R70 ;  /* 0x0001504601007387 */ /* 0x0003e20000100a00 */
[----:B0-----:R-:W-:-:S03]  /*3c7e0*/  LEA R68, P3, R88, R2, 0x1 ;  /* 0x0000000258447211 */ /* 0x001fc600078608ff */
[----:B------:R-:W2:Y:S01]  /*3c7f0*/  LDL.LU R74, [R1+0xf90] ;  /* 0x000f9000014a7983 */ /* 0x000ea20000300800 */
[----:B------:R-:W-:Y:S02]  /*3c800*/  LEA.HI.X.SX32 R69, R88, R0, 0x1, P3 ;  /* 0x0000000058457211 */ /* 0x000fe400018f0eff */
[----:B-1----:R-:W-:-:S03]  /*3c810*/  LEA R70, P2, R79, R2, 0x1 ;  /* 0x000000024f467211 */ /* 0x002fc600078408ff */
[----:B------:R0:W-:Y:S04]  /*3c820*/  STL.64 [R1+0x148], R68 ;  /* 0x0001484401007387 */ /* 0x0001e80000100a00 */
[----:B0-----:R-:W3:Y:S04]  /*3c830*/  LDL.LU R69, [R1+0xf8c] ;  /* 0x000f8c0001457983 */ /* 0x001ee80000300800 */
[----:B------:R-:W4:Y:S01]  /*3c840*/  LDL.LU R68, [R1+0xf80] ;  /* 0x000f800001447983 */ /* 0x000f220000300800 */
[----:B------:R-:W-:Y:S02]  /*3c850*/  LEA.HI.X.SX32 R71, R79, R0, 0x1, P2 ;  /* 0x000000004f477211 */ /* 0x000fe400010f0eff */
[----:B------:R-:W-:-:S03]  /*3c860*/  LEA R72, P3, R78, R2, 0x1 ;  /* 0x000000024e487211 */ /* 0x000fc600078608ff */
[----:B------:R0:W-:Y:S01]  /*3c870*/  STL.64 [R1+0x140], R70 ;  /* 0x0001404601007387 */ /* 0x0001e20000100a00 */
[----:B------:R-:W-:-:S05]  /*3c880*/  LEA.HI.X.SX32 R73, R78, R0, 0x1, P3 ;  /* 0x000000004e497211 */ /* 0x000fca00018f0eff */
[----:B------:R1:W-:Y:S01]  /*3c890*/  STL.64 [R1+0x138], R72 ;  /* 0x0001384801007387 */ /* 0x0003e20000100a00 */
[----:B0-----:R-:W-:-:S04]  /*3c8a0*/  LEA R70, P2, R85, R2, 0x1 ;  /* 0x0000000255467211 */ /* 0x001fc800078408ff */
[----:B------:R-:W-:Y:S02]  /*3c8b0*/  LEA.HI.X.SX32 R71, R85, R0, 0x1, P2 ;  /* 0x0000000055477211 */ /* 0x000fe400010f0eff */
[C---:B-1----:R-:W-:Y:S01]  /*3c8c0*/  LEA R72, P3, R3.reuse, R2, 0x1 ;  /* 0x0000000203487211 */ /* 0x042fe200078608ff */
[----:B------:R-:W-:Y:S02]  /*3c8d0*/  VIADD R79, R84, UR5 ;  /* 0x00000005544f7c36 */ /* 0x000fe40008000000 */
[----:B------:R0:W-:Y:S01]  /*3c8e0*/  STL.64 [R1+0x130], R70 ;  /* 0x0001304601007387 */ /* 0x0001e20000100a00 */
[----:B------:R-:W-:Y:S01]  /*3c8f0*/  LEA.HI.X.SX32 R73, R3, R0, 0x1, P3 ;  /* 0x0000000003497211 */ /* 0x000fe200018f0eff */
[----:B------:R-:W-:-:S04]  /*3c900*/  VIADD R78, R79, UR5 ;  /* 0x000000054f4e7c36 */ /* 0x000fc80008000000 */
        /* <DEDUP_REMOVED lines=11> */
[----:B-1----:R-:W-:-:S03]  /*3c9c0*/  LEA R72, P3, R3, R2, 0x1 ;  /* 0x0000000203487211 */ /* 0x002fc600078608ff */
[----:B------:R0:W-:Y:S01]  /*3c9d0*/  STL.64 [R1+0x110], R70 ;  /* 0x0001104601007387 */ /* 0x0001e20000100a00 */
[----:B------:R-:W-:-:S03]  /*3c9e0*/  LEA.HI.X.SX32 R73, R3, R0, 0x1, P3 ;  /* 0x0000000003497211 */ /* 0x000fc600018f0eff */
[----:B------:R-:W-:Y:S01]  /*3c9f0*/  STL [R1+0x1400], R2 ;  /* 0x0014000201007387 */ /* 0x000fe20000100800 */
[----:B------:R-:W-:Y:S02]  /*3ca00*/  F2FP.F16.F32.PACK_AB R66, R67, R66 ;  /* 0x000000424342723e */ /* 0x000fe400000000ff */
[C---:B0-----:R-:W-:Y:S01]  /*3ca10*/  LEA R70, P4, R84.reuse, R2, 0x1 ;  /* 0x0000000254467211 */ /* 0x041fe200078808ff */
[----:B------:R0:W-:Y:S03]  /*3ca20*/  STL [R1+0x1404], R3 ;  /* 0x0014040301007387 */ /* 0x0001e60000100800 */
[----:B------:R-:W-:Y:S01]  /*3ca30*/  LEA.HI.X.SX32 R71, R84, R0, 0x1, P4 ;  /* 0x0000000054477211 */ /* 0x000fe200020f0eff */
[----:B------:R-:W-:Y:S01]  /*3ca40*/  STL.64 [R1+0x108], R72 ;  /* 0x0001084801007387 */ /* 0x000fe20000100a00 */
[----:B------:R-:W-:Y:S02]  /*3ca50*/  F2FP.F16.F32.PACK_AB R64, R65, R64 ;  /* 0x000000404140723e */ /* 0x000fe400000000ff */
[----:B------:R-:W-:Y:S01]  /*3ca60*/  F2FP.F16.F32.PACK_AB R62, R63, R62 ;  /* 0x0000003e3f3e723e */ /* 0x000fe200000000ff */
[----:B------:R-:W-:Y:S01]  /*3ca70*/  STL [R1+0x140c], R84 ;  /* 0x00140c5401007387 */ /* 0x000fe20000100800 */
[----:B------:R-:W-:-:S03]  /*3ca80*/  F2FP.F16.F32.PACK_AB R60, R61, R60 ;  /* 0x0000003c3d3c723e */ /* 0x000fc600000000ff */
[----:B------:R1:W-:Y:S01]  /*3ca90*/  STL [R1+0x1408], R0 ;  /* 0x0014080001007387 */ /* 0x0003e20000100800 */
[----:B------:R-:W-:-:S03]  /*3caa0*/  F2FP.F16.F32.PACK_AB R58, R59, R58 ;  /* 0x0000003a3b3a723e */ /* 0x000fc600000000ff */
[----:B------:R-:W-:Y:S01]  /*3cab0*/  STL.64 [R1+0x100], R70 ;  /* 0x0001004601007387 */ /* 0x000fe20000100a00 */
[----:B------:R-:W-:-:S03]  /*3cac0*/  F2FP.F16.F32.PACK_AB R56, R57, R56 ;  /* 0x000000383938723e */ /* 0x000fc600000000ff */
[----:B------:R-:W-:Y:S01]  /*3cad0*/  STL [R1+0x1410], R67 ;  /* 0x0014104301007387 */ /* 0x000fe20000100800 */
[----:B0-----:R-:W-:-:S03]  /*3cae0*/  F2FP.F16.F32.PACK_AB R3, R55, R54 ;  /* 0x000000363703723e */ /* 0x001fc600000000ff */
[----:B------:R-:W-:Y:S01]  /*3caf0*/  STL [R1+0x1d4], R66 ;  /* 0x0001d44201007387 */ /* 0x000fe20000100800 */
[----:B------:R-:W-:-:S03]  /*3cb00*/  F2FP.F16.F32.PACK_AB R2, R53, R52 ;  /* 0x000000343502723e */ /* 0x000fc600000000ff */
[----:B------:R-:W-:Y:S01]  /*3cb10*/  STL [R1+0x1d0], R64 ;  /* 0x0001d04001007387 */ /* 0x000fe20000100800 */
[----:B-1----:R-:W-:-:S03]  /*3cb20*/  F2FP.F16.F32.PACK_AB R0, R51, R50 ;  /* 0x000000323300723e */ /* 0x002fc600000000ff */
[----:B------:R-:W-:Y:S04]  /*3cb30*/  STL [R1+0x1cc], R62 ;  /* 0x0001cc3e01007387 */ /* 0x000fe80000100800 */
[----:B------:R-:W-:Y:S04]  /*3cb40*/  STL [R1+0x1c8], R60 ;  /* 0x0001c83c01007387 */ /* 0x000fe80000100800 */
[----:B------:R-:W-:Y:S04]  /*3cb50*/  STL [R1+0x1c4], R58 ;  /* 0x0001c43a01007387 */ /* 0x000fe80000100800 */
[----:B------:R-:W-:Y:S04]  /*3cb60*/  STL [R1+0x1c0], R56 ;  /* 0x0001c03801007387 */ /* 0x000fe80000100800 */
[----:B------:R-:W-:Y:S04]  /*3cb70*/  STL [R1+0x1bc], R3 ;  /* 0x0001bc0301007387 */ /* 0x000fe80000100800 */
[----:B------:R-:W-:Y:S04]  /*3cb80*/  STL.64 [R1+0x14e0], R48 ;  /* 0x0014e03001007387 */ /* 0x000fe80000100a00 */
[----:B------:R-:W-:Y:S04]  /*3cb90*/  STL [R1+0x1b8], R2 ;  /* 0x0001b80201007387 */ /* 0x000fe80000100800 */
[----:B------:R-:W-:Y:S04]  /*3cba0*/  STL.64 [R1+0x14d8], R46 ;  /* 0x0014d82e01007387 */ /* 0x000fe80000100a00 */
[----:B------:R-:W-:Y:S04]  /*3cbb0*/  STL [R1+0x1b4], R0 ;  /* 0x0001b40001007387 */ /* 0x000fe80000100800 */
[----:B------:R-:W-:Y:S04]  /*3cbc0*/  STL.64 [R1+0x14d0], R44 ;  /* 0x0014d02c01007387 */ /* 0x000fe80000100a00 */
        /* <DEDUP_REMOVED lines=15> */
[----:B------:R0:W-:Y:S04]  /*3ccc0*/  STL.64 [R1+0x1450], R12 ;  /* 0x0014500c01007387 */ /* 0x0001e80000100a00 */
[----:B------:R-:W-:Y:S04]  /*3ccd0*/  STL.64 [R1+0x1448], R10 ;  /* 0x0014480a01007387 */ /* 0x000fe80000100a00 */
[----:B------:R-:W-:Y:S04]  /*3cce0*/  STL.64 [R1+0x1440], R8 ;  /* 0x0014400801007387 */ /* 0x000fe80000100a00 */
[----:B------:R-:W-:Y:S04]  /*3ccf0*/  STL.64 [R1+0x1438], R6 ;  /* 0x0014380601007387 */ /* 0x000fe80000100a00 */
[----:B------:R-:W-:Y:S01]  /*3cd00*/  STL.64 [R1+0x1430], R4 ;  /* 0x0014300401007387 */ /* 0x000fe20000100a00 */
[----:B--2---:R-:W-:-:S02]  /*3cd10*/  ISETP.LT.AND P2, PT, R74, UR16, !P1 ;  /* 0x000000104a007c0c */ /* 0x004fc4000cf41270 */
[----:B---3--:R-:W-:Y:S02]  /*3cd20*/  ISETP.LT.AND P3, PT, R69, UR17, !P1 ;  /* 0x0000001145007c0c */ /* 0x008fe4000cf61270 */
[----:B----4-:R-:W-:Y:S02]  /*3cd30*/  ISETP.LT.AND P4, PT, R68, UR14, !P1 ;  /* 0x0000000e44007c0c */ /* 0x010fe4000cf81270 */
[----:B0-----:R-:W0:Y:S02]  /*3cd40*/  LDTM.x64 R12, tmem[UR10+0x40] ;  /* 0x0000400a000c79ee */ /* 0x001e240008340000 */
[----:B0-----:R-:W-:Y:S04]  /*3cd50*/  STL.64 [R1], R12 ;  /* 0x0000000c01007387 */ /* 0x001fe80000100a00 */
        /* <DEDUP_REMOVED lines=30> */
[----:B------:R2:W-:Y:S04]  /*3cf40*/  STL.64 [R1+0xf8], R74 ;  /* 0x0000f84a01007387 */ /* 0x0005e80000100a00 */
[----:B0-----:R-:W3:Y:S04]  /*3cf50*/  LDL.LU.64 R48, [R1+0x14e0] ;  /* 0x0014e00001307983 */ /* 0x001ee80000300a00 */
[----:B------:R-:W4:Y:S04]  /*3cf60*/  LDL.LU.64 R46, [R1+0x14d8] ;  /* 0x0014d800012e7983 */ /* 0x000f280000300a00 */
[----:B------:R-:W5:Y:S04]  /*3cf70*/  LDL.LU.64 R44, [R1+0x14d0] ;  /* 0x0014d000012c7983 */ /* 0x000f680000300a00 */
        /* <DEDUP_REMOVED lines=20> */
[----:B------:R-:W5:Y:S04]  /*3d0c0*/  LDL.LU R84, [R1+0xa4] ;  /* 0x0000a40001547983 */ /* 0x000f680000300800 */
[----:B------:R-:W5:Y:S04]  /*3d0d0*/  LDL.LU R0, [R1+0xa0] ;  /* 0x0000a00001007983 */ /* 0x000f680000300800 */
[----:B------:R-:W5:Y:S04]  /*3d0e0*/  LDL.LU R3, [R1+0x9c] ;  /* 0x00009c0001037983 */ /* 0x000f680000300800 */
[----:B------:R-:W5:Y:S04]  /*3d0f0*/  LDL.LU R2, [R1+0x98] ;  /* 0x0000980001027983 */ /* 0x000f680000300800 */
[----:B------:R-:W5:Y:S04]  /*3d100*/  LDL.LU R89, [R1+0x94] ;  /* 0x0000940001597983 */ /* 0x000f680000300800 */
[----:B------:R-:W5:Y:S04]  /*3d110*/  LDL.LU R90, [R1+0x90] ;  /* 0x00009000015a7983 */ /* 0x000f680000300800 */
[----:B------:R-:W5:Y:S04]  /*3d120*/  LDL.LU R91, [R1+0x8c] ;  /* 0x00008c00015b7983 */ /* 0x000f680000300800 */
[----:B------:R-:W5:Y:S04]  /*3d130*/  LDL.LU R86, [R1+0x88] ;  /* 0x0000880001567983 */ /* 0x000f680000300800 */
[----:B-1----:R-:W5:Y:S04]  /*3d140*/  LDL.LU R69, [R1+0x84] ;  /* 0x0000840001457983 */ /* 0x002f680000300800 */
[----:B------:R-:W5:Y:S04]  /*3d150*/  LDL.LU R66, [R1+0x80] ;  /* 0x0000800001427983 */ /* 0x000f680000300800 */
[----:B------:R-:W5:Y:S04]  /*3d160*/  LDL.LU R65, [R1+0x7c] ;  /* 0x00007c0001417983 */ /* 0x000f680000300800 */
[----:B------:R-:W5:Y:S04]  /*3d170*/  LDL.LU R64, [R1+0x78] ;  /* 0x0000780001407983 */ /* 0x000f680000300800 */
[----:B------:R-:W5:Y:S04]  /*3d180*/  LDL.LU R63, [R1+0x74] ;  /* 0x00007400013f7983 */ /* 0x000f680000300800 */
[----:B------:R-:W5:Y:S04]  /*3d190*/  LDL.LU R62, [R1+0x70] ;  /* 0x00007000013e7983 */ /* 0x000f680000300800 */
[----:B------:R-:W5:Y:S04]  /*3d1a0*/  LDL.LU R61, [R1+0x6c] ;  /* 0x00006c00013d7983 */ /* 0x000f680000300800 */
[----:B------:R-:W5:Y:S04]  /*3d1b0*/  LDL.LU R60, [R1+0x68] ;  /* 0x00006800013c7983 */ /* 0x000f680000300800 */
[----:B------:R-:W5:Y:S01]  /*3d1c0*/  LDL.LU R59, [R1+0x64] ;  /* 0x00006400013b7983 */ /* 0x000f620000300800 */
[----:B------:R-:W-:-:S03]  /*3d1d0*/  IMAD.MOV.U32 R67, RZ, RZ, R54 ;  /* 0x000000ffff437224 */ /* 0x000fc600078e0036 */
        /* <DEDUP_REMOVED lines=24> */
[----:B------:R-:W2:Y:S01]  /*3d360*/  LDL.LU R92, [R1] ;  /* 0x00000000015c7983 */ /* 0x000ea20000300800 */
[----:B---3--:R-:W-:-:S02]  /*3d370*/  F2FP.F16.F32.PACK_AB R48, R49, R48 ;  /* 0x000000303130723e */ /* 0x008fc400000000ff */
[----:B----4-:R-:W-:-:S03]  /*3d380*/  F2FP.F16.F32.PACK_AB R47, R47, R46 ;  /* 0x0000002e2f2f723e */ /* 0x010fc600000000ff */
[----:B------:R-:W-:Y:S01]  /*3d390*/  STL [R1+0x1b0], R48 ;  /* 0x0001b03001007387 */ /* 0x000fe20000100800 */
[----:B-----5:R-:W-:-:S03]  /*3d3a0*/  F2FP.F16.F32.PACK_AB R46, R45, R44 ;  /* 0x0000002c2d2e723e */ /* 0x020fc600000000ff */
[----:B------:R-:W3:Y:S04]  /*3d3b0*/  LDL.LU R44, [R1+0xc0] ;  /* 0x0000c000012c7983 */ /* 0x000ee80000300800 */
[----:B------:R-:W-:Y:S01]  /*3d3c0*/  STL [R1+0x1ac], R47 ;  /* 0x0001ac2f01007387 */ /* 0x000fe20000100800 */
[----:B------:R-:W-:-:S03]  /*3d3d0*/  F2FP.F16.F32.PACK_AB R43, R43, R42 ;  /* 0x0000002a2b2b723e */ /* 0x000fc600000000ff */
[----:B------:R-:W4:Y:S04]  /*3d3e0*/  LDL.LU R45, [R1+0xbc] ;  /* 0x0000bc00012d7983 */ /* 0x000f280000300800 */
[----:B------:R0:W-:Y:S01]  /*3d3f0*/  STL [R1+0x1a8], R46 ;  /* 0x0001a82e01007387 */ /* 0x0001e20000100800 */
[----:B------:R-:W-:Y:S02]  /*3d400*/  F2FP.F16.F32.PACK_AB R41, R41, R40 ;  /* 0x000000282929723e */ /* 0x000fe400000000ff */
[----:B------:R-:W-:Y:S01]  /*3d410*/  F2FP.F16.F32.PACK_AB R39, R39, R38 ;  /* 0x000000262727723e */ /* 0x000fe200000000ff */
[----:B0-----:R-:W4:Y:S04]  /*3d420*/  LDL.LU R46, [R1+0xb8] ;  /* 0x0000b800012e7983 */ /* 0x001f280000300800 */
[----:B------:R-:W5:Y:S04]  /*3d430*/  LDL.LU R47, [R1+0xb4] ;  /* 0x0000b400012f7983 */ /* 0x000f680000300800 */
[----:B------:R-:W5:Y:S04]  /*3d440*/  LDL.LU R48, [R1+0xb0] ;  /* 0x0000b00001307983 */ /* 0x000f680000300800 */
[----:B------:R-:W2:Y:S04]  /*3d450*/  LDL.LU R49, [R1+0xac] ;  /* 0x0000ac0001317983 */ /* 0x000ea80000300800 */
[----:B------:R-:W2:Y:S04]  /*3d460*/  LDL.LU R42, [R1+0xc8] ;  /* 0x0000c800012a7983 */ /* 0x000ea80000300800 */
[----:B------:R0:W-:Y:S01]  /*3d470*/  STL [R1+0x1a4], R43 ;  /* 0x0001a42b01007387 */ /* 0x0001e20000100800 */
[----:B------:R-:W-:-:S02]  /*3d480*/  F2FP.F16.F32.PACK_AB R37, R37, R36 ;  /* 0x000000242525723e */ /* 0x000fc400000000ff */
[----:B------:R-:W-:Y:S01]  /*3d490*/  F2FP.F16.F32.PACK_AB R35, R35, R34 ;  /* 0x000000222323723e */ /* 0x000fe200000000ff */
[----:B0-----:R-:W3:Y:S04]  /*3d4a0*/  LDL.LU R43, [R1+0xc4] ;  /* 0x0000c400012b7983 */ /* 0x001ee80000300800 */
[----:B------:R-:W2:Y:S04]  /*3d4b0*/  LDL.LU R40, [R1+0xd0] ;  /* 0x0000d00001287983 */ /* 0x000ea80000300800 */
[----:B------:R0:W-:Y:S01]  /*3d4c0*/  STL [R1+0x1a0], R41 ;  /* 0x0001a02901007387 */ /* 0x0001e20000100800 */
[----:B------:R-:W-:-:S02]  /*3d4d0*/  F2FP.F16.F32.PACK_AB R33, R33, R32 ;  /* 0x000000202121723e */ /* 0x000fc400000000ff */
[----:B------:R-:W-:Y:S01]  /*3d4e0*/  F2FP.F16.F32.PACK_AB R31, R31, R30 ;  /* 0x0000001e1f1f723e */ /* 0x000fe200000000ff */
[----:B0-----:R-:W2:Y:S04]  /*3d4f0*/  LDL.LU R41, [R1+0xcc] ;  /* 0x0000cc0001297983 */ /* 0x001ea80000300800 */
[----:B------:R-:W2:Y:S04]  /*3d500*/  LDL.LU R38, [R1+0xd8] ;  /* 0x0000d80001267983 */ /* 0x000ea80000300800 */
[----:B------:R0:W-:Y:S01]  /*3d510*/  STL [R1+0x19c], R39 ;  /* 0x00019c2701007387 */ /* 0x0001e20000100800 */
[----:B------:R-:W-:-:S03]  /*3d520*/  F2FP.F16.F32.PACK_AB R29, R29, R28 ;  /* 0x0000001c1d1d723e */ /* 0x000fc600000000ff */
[----:B0-----:R-:W2:Y:S04]  /*3d530*/  LDL.LU R39, [R1+0xd4] ;  /* 0x0000d40001277983 */ /* 0x001ea80000300800 */
[----:B------:R-:W2:Y:S04]  /*3d540*/  LDL.LU R36, [R1+0xe0] ;  /* 0x0000e00001247983 */ /* 0x000ea80000300800 */
[----:B------:R0:W-:Y:S01]  /*3d550*/  STL [R1+0x198], R37 ;  /* 0x0001982501007387 */ /* 0x0001e20000100800 */
[----:B------:R-:W-:-:S03]  /*3d560*/  F2FP.F16.F32.PACK_AB R25, R27, R26 ;  /* 0x0000001a1b19723e */ /* 0x000fc600000000ff */
[----:B0-----:R-:W2:Y:S04]  /*3d570*/  LDL.LU R37, [R1+0xdc] ;  /* 0x0000dc0001257983 */ /* 0x001ea80000300800 */
[----:B------:R-:W2:Y:S04]  /*3d580*/  LDL.LU R34, [R1+0xe8] ;  /* 0x0000e80001227983 */ /* 0x000ea80000300800 */
[----:B------:R0:W-:Y:S04]  /*3d590*/  STL [R1+0x194], R35 ;  /* 0x0001942301007387 */ /* 0x0001e80000100800 */
[----:B0-----:R-:W2:Y:S04]  /*3d5a0*/  LDL.LU R35, [R1+0xe4] ;  /* 0x0000e40001237983 */ /* 0x001ea80000300800 */
[----:B------:R-:W2:Y:S04]  /*3d5b0*/  LDL.LU R32, [R1+0xf0] ;  /* 0x0000f00001207983 */ /* 0x000ea80000300800 */
[----:B------:R0:W-:Y:S04]  /*3d5c0*/  STL [R1+0x190], R33 ;  /* 0x0001902101007387 */ /* 0x0001e80000100800 */
[----:B0-----:R-:W2:Y:S04]  /*3d5d0*/  LDL.LU R33, [R1+0xec] ;  /* 0x0000ec0001217983 */ /* 0x001ea80000300800 */
[----:B------:R-:W2:Y:S04]  /*3d5e0*/  LDL.LU R30, [R1+0xf8] ;  /* 0x0000f800011e7983 */ /* 0x000ea80000300800 */
[----:B------:R0:W-:Y:S04]  /*3d5f0*/  STL [R1+0x18c], R31 ;  /* 0x00018c1f01007387 */ /* 0x0001e80000100800 */
[----:B0-----:R-:W2:Y:S04]  /*3d600*/  LDL.LU R31, [R1+0xf4] ;  /* 0x0000f400011f7983 */ /* 0x001ea80000300800 */
[----:B------:R0:W-:Y:S04]  /*3d610*/  STL [R1+0x188], R29 ;  /* 0x0001881d01007387 */ /* 0x0001e80000100800 */
[----:B0-----:R-:W2:Y:S04]  /*3d620*/  LDL.LU R29, [R1+0xfc] ;  /* 0x0000fc00011d7983 */ /* 0x001ea80000300800 */
[----:B------:R0:W-:Y:S04]  /*3d630*/  STL [R1+0x184], R25 ;  /* 0x0001841901007387 */ /* 0x0001e80000100800 */
[----:B0-----:R-:W2:Y:S02]  /*3d640*/  LDL.LU R25, [R1+0x1428] ;  /* 0x0014280001197983 */ /* 0x001ea40000300800 */
[----:B--2---:R-:W-:-:S05]  /*3d650*/  F2FP.F16.F32.PACK_AB R23, R25, R24 ;  /* 0x000000181917723e */ /* 0x004fca00000000ff */
        /* <DEDUP_REMOVED lines=13> */
[----:B0-----:R-:W2:Y:S01]  /*3d730*/  LDL.LU R15, [R1+0x1414] ;  /* 0x00141400010f7983 */ /* 0x001ea20000300800 */
[----:B------:R-:W-:Y:S02]  /*3d740*/  F2FP.F16.F32.PACK_AB R27, R13, R12 ;  /* 0x0000000c0d1b723e */ /* 0x000fe400000000ff */
[----:B------:R-:W-:Y:S02]  /*3d750*/  F2FP.F16.F32.PACK_AB R26, R29, R30 ;  /* 0x0000001e1d1a723e */ /* 0x000fe400000000ff */
[----:B------:R-:W-:Y:S02]  /*3d760*/  F2FP.F16.F32.PACK_AB R25, R31, R32 ;  /* 0x000000201f19723e */ /* 0x000fe400000000ff */
[----:B------:R-:W-:-:S02]  /*3d770*/  F2FP.F16.F32.PACK_AB R24, R33, R34 ;  /* 0x000000222118723e */ /* 0x000fc400000000ff */
[----:B------:R-:W-:Y:S02]  /*3d780*/  F2FP.F16.F32.PACK_AB R23, R35, R36 ;  /* 0x000000242317723e */ /* 0x000fe400000000ff */
[----:B------:R-:W-:Y:S02]  /*3d790*/  F2FP.F16.F32.PACK_AB R22, R37, R38 ;  /* 0x000000262516723e */ /* 0x000fe400000000ff */
[----:B------:R-:W-:Y:S02]  /*3d7a0*/  F2FP.F16.F32.PACK_AB R21, R39, R40 ;  /* 0x000000282715723e */ /* 0x000fe400000000ff */
[----:B------:R-:W-:Y:S02]  /*3d7b0*/  F2FP.F16.F32.PACK_AB R20, R41, R42 ;  /* 0x0000002a2914723e */ /* 0x000fe400000000ff */
[----:B---3--:R-:W-:Y:S02]  /*3d7c0*/  F2FP.F16.F32.PACK_AB R19, R43, R44 ;  /* 0x0000002c2b13723e */ /* 0x008fe400000000ff */
[----:B----4-:R-:W-:-:S02]  /*3d7d0*/  F2FP.F16.F32.PACK_AB R18, R45, R46 ;  /* 0x0000002e2d12723e */ /* 0x010fc400000000ff */
[----:B-----5:R-:W-:Y:S02]  /*3d7e0*/  F2FP.F16.F32.PACK_AB R17, R47, R48 ;  /* 0x000000302f11723e */ /* 0x020fe400000000ff */
[----:B------:R-:W-:Y:S02]  /*3d7f0*/  F2FP.F16.F32.PACK_AB R16, R49, R67 ;  /* 0x000000433110723e */ /* 0x000fe400000000ff */
[----:B------:R-:W-:Y:S02]  /*3d800*/  F2FP.F16.F32.PACK_AB R13, R89, R90 ;  /* 0x0000005a590d723e */ /* 0x000fe400000000ff */
[----:B------:R-:W-:Y:S02]  /*3d810*/  F2FP.F16.F32.PACK_AB R12, R91, R86 ;  /* 0x000000565b0c723e */ /* 0x000fe400000000ff */
[----:B------:R-:W-:Y:S02]  /*3d820*/  F2FP.F16.F32.PACK_AB R88, R11, R10 ;  /* 0x0000000a0b58723e */ /* 0x000fe400000000ff */
[----:B------:R-:W-:-:S02]  /*3d830*/  F2FP.F16.F32.PACK_AB R11, R69, R66 ;  /* 0x00000042450b723e */ /* 0x000fc400000000ff */
[----:B--2---:R-:W-:-:S05]  /*3d840*/  F2FP.F16.F32.PACK_AB R28, R15, R14 ;  /* 0x0000000e0f1c723e */ /* 0x004fca00000000ff */
        /* <DEDUP_REMOVED lines=9> */
[----:B------:R-:W-:-:S03]  /*3d8e0*/  F2FP.F16.F32.PACK_AB R15, R84, R0 ;  /* 0x00000000540f723e */ /* 0x000fc600000000ff */
[----:B------:R-:W-:Y:S04]  /*3d8f0*/  STL [R1+0xc0], R19 ;  /* 0x0000c01301007387 */ /* 0x000fe80000100800 */
[----:B------:R-:W-:Y:S04]  /*3d900*/  STL [R1+0xbc], R18 ;  /* 0x0000bc1201007387 */ /* 0x000fe80000100800 */
[----:B------:R0:W2:Y:S01]  /*3d910*/  LDL.LU R67, [R1+0x1410] ;  /* 0x0014100001437983 */ /* 0x0000a20000300800 */
[----:B------:R-:W-:-:S03]  /*3d920*/  F2FP.F16.F32.PACK_AB R14, R3, R2 ;  /* 0x00000002030e723e */ /* 0x000fc600000000ff */
[----:B------:R-:W-:Y:S04]  /*3d930*/  STL [R1+0xb8], R17 ;  /* 0x0000b81101007387 */ /* 0x000fe80000100800 */
[----:B------:R-:W3:Y:S04]  /*3d940*/  LDL.LU R84, [R1+0x140c] ;  /* 0x00140c0001547983 */ /* 0x000ee80000300800 */
[----:B------:R-:W-:Y:S04]  /*3d950*/  STL [R1+0xb0], R16 ;  /* 0x0000b01001007387 */ /* 0x000fe80000100800 */
[----:B------:R-:W4:Y:S04]  /*3d960*/  LDL.LU R0, [R1+0x1408] ;  /* 0x0014080001007983 */ /* 0x000f280000300800 */
[----:B------:R0:W5:Y:S04]  /*3d970*/  LDL.LU R3, [R1+0x1404] ;  /* 0x0014040001037983 */ /* 0x0001680000300800 */
[----:B------:R-:W-:Y:S04]  /*3d980*/  STL [R1+0xa8], R15 ;  /* 0x0000a80f01007387 */ /* 0x000fe80000100800 */
[----:B------:R-:W3:Y:S04]  /*3d990*/  LDL.LU R2, [R1+0x1400] ;  /* 0x0014000001027983 */ /* 0x000ee80000300800 */
[----:B------:R0:W3:Y:S04]  /*3d9a0*/  LDL.LU R89, [R1+0x13fc] ;  /* 0x0013fc0001597983 */ /* 0x0000e80000300800 */
[----:B------:R-:W-:Y:S04]  /*3d9b0*/  STL [R1+0xa0], R14 ;  /* 0x0000a00e01007387 */ /* 0x000fe80000100800 */
[----:B------:R-:W3:Y:S04]  /*3d9c0*/  LDL.LU R90, [R1+0x13f8] ;  /* 0x0013f800015a7983 */ /* 0x000ee80000300800 */
[----:B------:R-:W3:Y:S04]  /*3d9d0*/  LDL.LU R91, [R1+0x13f4] ;  /* 0x0013f400015b7983 */ /* 0x000ee80000300800 */
[----:B------:R-:W-:Y:S04]  /*3d9e0*/  STL [R1+0x98], R13 ;  /* 0x0000980d01007387 */ /* 0x000fe80000100800 */
[----:B------:R-:W3:Y:S04]  /*3d9f0*/  LDL.LU R86, [R1+0x13f0] ;  /* 0x0013f00001567983 */ /* 0x000ee80000300800 */
[----:B------:R0:W3:Y:S01]  /*3da00*/  LDL.LU R69, [R1+0x13ec] ;  /* 0x0013ec0001457983 */ /* 0x0000e20000300800 */
[----:B------:R-:W-:-:S02]  /*3da10*/  F2FP.F16.F32.PACK_AB R85, R9, R8 ;  /* 0x000000080955723e */ /* 0x000fc400000000ff */
[----:B------:R-:W-:Y:S02]  /*3da20*/  F2FP.F16.F32.PACK_AB R10, R65, R64 ;  /* 0x00000040410a723e */ /* 0x000fe400000000ff */
[----:B------:R-:W-:Y:S01]  /*3da30*/  F2FP.F16.F32.PACK_AB R9, R63, R62 ;  /* 0x0000003e3f09723e */ /* 0x000fe200000000ff */
[----:B------:R-:W-:Y:S01]  /*3da40*/  STL [R1+0x90], R12 ;  /* 0x0000900c01007387 */ /* 0x000fe20000100800 */
[----:B------:R-:W-:Y:S02]  /*3da50*/  F2FP.F16.F32.PACK_AB R79, R7, R6 ;  /* 0x00000006074f723e */ /* 0x000fe400000000ff */
[----:B------:R-:W-:Y:S01]  /*3da60*/  F2FP.F16.F32.PACK_AB R8, R61, R60 ;  /* 0x0000003c3d08723e */ /* 0x000fe200000000ff */
[----:B------:R-:W-:Y:S01]  /*3da70*/  STL [R1+0x88], R11 ;  /* 0x0000880b01007387 */ /* 0x000fe20000100800 */
[----:B------:R-:W-:Y:S02]  /*3da80*/  F2FP.F16.F32.PACK_AB R7, R59, R58 ;  /* 0x0000003a3b07723e */ /* 0x000fe400000000ff */
[----:B------:R-:W-:Y:S01]  /*3da90*/  F2FP.F16.F32.PACK_AB R78, R5, R4 ;  /* 0x00000004054e723e */ /* 0x000fe200000000ff */
[----:B------:R-:W-:Y:S01]  /*3daa0*/  STL [R1+0x80], R10 ;  /* 0x0000800a01007387 */ /* 0x000fe20000100800 */
[----:B------:R-:W-:-:S02]  /*3dab0*/  F2FP.F16.F32.PACK_AB R6, R57, R56 ;  /* 0x000000383906723e */ /* 0x000fc400000000ff */
[----:B------:R-:W-:Y:S01]  /*3dac0*/  F2FP.F16.F32.PACK_AB R5, R55, R54 ;  /* 0x000000363705723e */ /* 0x000fe200000000ff */
[----:B------:R-:W-:Y:S01]  /*3dad0*/  STL [R1+0x78], R9 ;  /* 0x0000780901007387 */ /* 0x000fe20000100800 */
[----:B------:R-:W-:-:S03]  /*3dae0*/  F2FP.F16.F32.PACK_AB R4, R53, R52 ;  /* 0x000000343504723e */ /* 0x000fc600000000ff */
[----:B------:R-:W-:Y:S04]  /*3daf0*/  STL [R1+0x70], R8 ;  /* 0x0000700801007387 */ /* 0x000fe80000100800 */
[----:B------:R-:W-:Y:S04]  /*3db00*/  STL [R1+0x6c], R7 ;  /* 0x00006c0701007387 */ /* 0x000fe80000100800 */
[----:B------:R-:W-:Y:S04]  /*3db10*/  STL [R1+0x64], R6 ;  /* 0x0000640601007387 */ /* 0x000fe80000100800 */
[----:B------:R-:W-:Y:S01]  /*3db20*/  STL [R1+0x60], R5 ;  /* 0x0000600501007387 */ /* 0x000fe20000100800 */
[----:B--2---:R-:W-:-:S05]  /*3db30*/  F2FP.F16.F32.PACK_AB R67, R51, R50 ;  /* 0x000000323343723e */ /* 0x004fca00000000ff */
[----:B------:R-:W-:Y:S04]  /*3db40*/  STL [R1+0x58], R67 ;  /* 0x0000584301007387 */ /* 0x000fe80000100800 */
[----:B------:R1:W-:Y:S02]  /*3db50*/  STL [R1+0x5c], R4 ;  /* 0x00005c0401007387 */ /* 0x0003e40000100800 */
[----:B-1----:R-:W1:Y:S01]  /*3db60*/  LDTM.x64 R4, tmem[UR10+0x80] ;  /* 0x0000800a000479ee */ /* 0x002e620008340000 */
[----:B---3--:R-:W-:Y:S02]  /*3db70*/  F2FP.F16.F32.PACK_AB R69, R87, R82 ;  /* 0x000000525745723e */ /* 0x008fe400000000ff */
[----:B------:R-:W2:Y:S04]  /*3db80*/  LDL.LU R87, [R1+0x13e8] ;  /* 0x0013e80001577983 */ /* 0x000ea80000300800 */
[----:B------:R-:W3:Y:S04]  /*3db90*/  LDL.LU R82, [R1+0x13e4] ;  /* 0x0013e40001527983 */ /* 0x000ee80000300800 */
[----:B------:R0:W-:Y:S04]  /*3dba0*/  STL [R1+0x54], R69 ;  /* 0x0000544501007387 */ /* 0x0001e80000100800 */
[----:B0-----:R0:W2:Y:S02]  /*3dbb0*/  LDL.LU R69, [R1+0x13e0] ;  /* 0x0013e00001457983 */ /* 0x0010a40000300800 */
[----:B--2---:R-:W-:-:S02]  /*3dbc0*/  F2FP.F16.F32.PACK_AB R69, R83, R80 ;  /* 0x000000505345723e */ /* 0x004fc400000000ff */
[----:B------:R-:W3:Y:S04]  /*3dbd0*/  LDL.LU R83, [R1+0x13dc] ;  /* 0x0013dc0001537983 */ /* 0x000ee80000300800 */
[----:B------:R-:W2:Y:S04]  /*3dbe0*/  LDL.LU R80, [R1+0x13d8] ;  /* 0x0013d80001507983 */ /* 0x000ea80000300800 */
[----:B------:R0:W-:Y:S04]  /*3dbf0*/  STL [R1+0x50], R69 ;  /* 0x0000504501007387 */ /* 0x0001e80000100800 */
[----:B0-----:R0:W2:Y:S02]  /*3dc00*/  LDL.LU R69, [R1+0x13d4] ;  /* 0x0013d40001457983 */ /* 0x0010a40000300800 */
[----:B--2---:R-:W-:-:S02]  /*3dc10*/  F2FP.F16.F32.PACK_AB R69, R81, R76 ;  /* 0x0000004c5145723e */ /* 0x004fc400000000ff */
[----:B------:R-:W2:Y:S04]  /*3dc20*/  LDL.LU R81, [R1+0x13d0] ;  /* 0x0013d00001517983 */ /* 0x000ea80000300800 */
        /* <DEDUP_REMOVED lines=17> */
[----:B0-----:R0:W2:Y:S01]  /*3dd40*/  LDL.LU R69, [R1+0x13a4] ;  /* 0x0013a40001457983 */ /* 0x0010a20000300800 */
[----:B------:R-:W-:-:S02]  /*3dd50*/  F2FP.F16.F32.PACK_AB R89, R93, R92 ;  /* 0x0000005c5d59723e */ /* 0x000fc400000000ff */
[----:B-1----:R-:W-:Y:S02]  /*3dd60*/  F2FP.F16.F32.PACK_AB R66, R67, R66 ;  /* 0x000000424342723e */ /* 0x002fe400000000ff */
[----:B------:R-:W-:Y:S02]  /*3dd70*/  F2FP.F16.F32.PACK_AB R64, R65, R64 ;  /* 0x000000404140723e */ /* 0x000fe400000000ff */
        /* <DEDUP_REMOVED lines=28> */
[----:B-----5:R-:W-:Y:S02]  /*3df40*/  F2FP.F16.F32.PACK_AB R3, R7, R6 ;  /* 0x000000060703723e */ /* 0x020fe400000000ff */
[----:B------:R-:W-:Y:S02]  /*3df50*/  F2FP.F16.F32.PACK_AB R4, R5, R4 ;  /* 0x000000040504723e */ /* 0x000fe400000000ff */
[----:B--2---:R-:W-:Y:S02]  /*3df60*/  F2FP.F16.F32.PACK_AB R69, R71, R68 ;  /* 0x000000444745723e */ /* 0x004fe400000000ff */
[----:B------:R-:W2:Y:S04]  /*3df70*/  LDL.LU R71, [R1+0x13a0] ;  /* 0x0013a00001477983 */ /* 0x000ea80000300800 */
[----:B------:R-:W5:Y:S04]  /*3df80*/  LDL.LU R68, [R1+0x139c] ;  /* 0x00139c0001447983 */ /* 0x000f680000300800 */
[----:B------:R1:W-:Y:S04]  /*3df90*/  STL [R1+0x3c], R69 ;  /* 0x00003c4501007387 */ /* 0x0003e80000100800 */
[----:B-1----:R-:W5:Y:S04]  /*3dfa0*/  LDL.LU R69, [R1+0x1398] ;  /* 0x0013980001457983 */ /* 0x002f680000300800 */
        /* <DEDUP_REMOVED lines=32> */
[----:B-1----:R-:W3:Y:S04]  /*3e1b0*/  LDL.LU R3, [R1+0xf94] ;  /* 0x000f940001037983 */ /* 0x002ee80000300800 */
[----:B------:R-:W4:Y:S04]  /*3e1c0*/  LDL.LU R92, [R1+0xf98] ;  /* 0x000f9800015c7983 */ /* 0x000f280000300800 */
[----:B------:R1:W-:Y:S04]  /*3e1d0*/  STL [R1+0x10], R4 ;  /* 0x0000100401007387 */ /* 0x0003e80000100800 */
[----:B------:R-:W4:Y:S01]  /*3e1e0*/  LDL.LU R89, [R1+0x1178] ;  /* 0x0011780001597983 */ /* 0x000f220000300800 */
[----:B-1----:R-:W1:Y:S01]  /*3e1f0*/  LDTM.x64 R4, tmem[UR10+0xc0] ;  /* 0x0000c00a000479ee */ /* 0x002e620008340000 */
[----:B------:R-:W-:-:S02]  /*3e200*/  NOP ;  /* 0x0000000000007918 */ /* 0x000fc40000000000 */
[----:B-1----:R1:W-:Y:S04]  /*3e210*/  STL.64 [R1+0x1390], R24 ;  /* 0x0013901801007387 */ /* 0x0023e80000100a00 */
[----:B-1----:R-:W4:Y:S04]  /*3e220*/  LDL.LU R25, [R1+0xf9c] ;  /* 0x000f9c0001197983 */ /* 0x002f280000300800 */
[----:B------:R1:W-:Y:S04]  /*3e230*/  STL.64 [R1+0x1388], R26 ;  /* 0x0013881a01007387 */ /* 0x0003e80000100a00 */
[----:B------:R-:W-:Y:S04]  /*3e240*/  STL.64 [R1+0x1380], R28 ;  /* 0x0013801c01007387 */ /* 0x000fe80000100a00 */
[----:B------:R-:W-:Y:S04]  /*3e250*/  STL.64 [R1+0x1378], R30 ;  /* 0x0013781e01007387 */ /* 0x000fe80000100a00 */
[----:B------:R-:W-:Y:S04]  /*3e260*/  STL.64 [R1+0x1370], R32 ;  /* 0x0013702001007387 */ /* 0x000fe80000100a00 */
[----:B------:R-:W-:Y:S04]  /*3e270*/  STL [R1+0x1368], R38 ;  /* 0x0013682601007387 */ /* 0x000fe80000100800 */
[----:B------:R-:W-:Y:S04]  /*3e280*/  STL.64 [R1+0x1360], R34 ;  /* 0x0013602201007387 */ /* 0x000fe80000100a00 */
[----:B------:R-:W-:Y:S04]  /*3e290*/  STL.64 [R1+0x1358], R36 ;  /* 0x0013582401007387 */ /* 0x000fe80000100a00 */
[----:B------:R-:W-:Y:S04]  /*3e2a0*/  STL [R1+0x1350], R39 ;  /* 0x0013502701007387 */ /* 0x000fe80000100800 */
[----:B------:R-:W-:Y:S04]  /*3e2b0*/  STL.64 [R1+0x1348], R40 ;  /* 0x0013482801007387 */ /* 0x000fe80000100a00 */
[----:B------:R-:W-:Y:S04]  /*3e2c0*/  STL [R1+0x1340], R44 ;  /* 0x0013402c01007387 */ /* 0x000fe80000100800 */
[----:B------:R-:W-:Y:S04]  /*3e2d0*/  STL.64 [R1+0x1338], R42 ;  /* 0x0013382a01007387 */ /* 0x000fe80000100a00 */
[----:B------:R-:W-:Y:S04]  /*3e2e0*/  STL [R1+0x1330], R45 ;  /* 0x0013302d01007387 */ /* 0x000fe80000100800 */
[----:B------:R-:W-:Y:S04]  /*3e2f0*/  STL.64 [R1+0x1328], R46 ;  /* 0x0013282e01007387 */ /* 0x000fe80000100a00 */
[----:B------:R-:W-:Y:S04]  /*3e300*/  STL [R1+0x1324], R48 ;  /* 0x0013243001007387 */ /* 0x000fe80000100800 */
        /* <DEDUP_REMOVED lines=16> */
[----:B-1----:R-:W4:Y:S04]  /*3e410*/  LDL.LU R26, [R1+0xfa0] ;  /* 0x000fa000011a7983 */ /* 0x002f280000300800 */
[----:B-----5:R1:W-:Y:S02]  /*3e420*/  @P0 STG.E.U16 desc[UR20][R68.64], R78 ;  /* 0x0000004e44000986 */ /* 0x0203e4000c101514 */
[----:B-1----:R-:W-:-:S05]  /*3e430*/  PRMT R68, R78, 0x7632, R68 ;  /* 0x000076324e447816 */ /* 0x002fca0000000044 */
[----:B--2---:R-:W-:Y:S04]  /*3e440*/  @P5 STG.E.U16 desc[UR20][R70.64], R68 ;  /* 0x0000004446005986 */ /* 0x004fe8000c101514 */
[----:B------:R1:W-:Y:S02]  /*3e450*/  @P2 STG.E.U16 desc[UR20][R72.64], R79 ;  /* 0x0000004f48002986 */ /* 0x0003e4000c101514 */
[----:B-1----:R-:W-:-:S05]  /*3e460*/  PRMT R72, R79, 0x7632, R72 ;  /* 0x000076324f487816 */ /* 0x002fca0000000048 */
[----:B------:R-:W-:Y:S01]  /*3e470*/  @P3 STG.E.U16 desc[UR20][R74.64], R72 ;  /* 0x000000484a003986 */ /* 0x000fe2000c101514 */
[----:B---3--:R-:W-:Y:S01]  /*3e480*/  ISETP.LT.AND P0, PT, R3, UR4, !P1 ;  /* 0x0000000403007c0c */ /* 0x008fe2000cf01270 */
[----:B------:R-:W4:Y:S02]  /*3e490*/  LDCU UR4, c[0x0][0x39c] ;  /* 0x00007380ff0477ac */ /* 0x000f240008000800 */
[----:B----4-:R-:W-:Y:S01]  /*3e4a0*/  ISETP.LT.AND P5, PT, R92, UR4, !P1 ;  /* 0x000000045c007c0c */ /* 0x010fe2000cfa1270 */
[----:B------:R-:W1:Y:S02]  /*3e4b0*/  LDCU UR4, c[0x0][0x39c] ;  /* 0x00007380ff0477ac */ /* 0x000e640008000800 */
[----:B-1----:R-:W-:Y:S01]  /*3e4c0*/  ISETP.LT.AND P2, PT, R25, UR4, !P1 ;  /* 0x0000000419007c0c */ /* 0x002fe2000cf41270 */
[----:B------:R-:W1:Y:S01]  /*3e4d0*/  LDCU UR4, c[0x0][0x39c] ;  /* 0x00007380ff0477ac */ /* 0x000e620008000800 */
[----:B------:R-:W2:Y:S04]  /*3e4e0*/  LDL.LU R25, [R1+0xfa4] ;  /* 0x000fa40001197983 */ /* 0x000ea80000300800 */
[----:B------:R-:W3:Y:S01]  /*3e4f0*/  LDL.LU R24, [R1+0xfa8] ;  /* 0x000fa80001187983 */ /* 0x000ee20000300800 */
[----:B-1----:R-:W-:Y:S01]  /*3e500*/  ISETP.LT.AND P3, PT, R89, UR4, !P1 ;  /* 0x0000000459007c0c */ /* 0x002fe2000cf61270 */
[----:B------:R-:W1:Y:S02]  /*3e510*/  LDCU UR4, c[0x0][0x39c] ;  /* 0x00007380ff0477ac */ /* 0x000e640008000800 */
[----:B------:R-:W-:Y:S01]  /*3e520*/  @P4 STG.E.U16 desc[UR20][R76.64], R85 ;  /* 0x000000554c004986 */ /* 0x000fe2000c101514 */
[----:B-1----:R-:W-:Y:S01]  /*3e530*/  ISETP.LT.AND P4, PT, R26, UR4, !P1 ;  /* 0x000000041a007c0c */ /* 0x002fe2000cf81270 */
[----:B------:R-:W2:Y:S02]  /*3e540*/  LDCU UR4, c[0x0][0x39c] ;  /* 0x00007380ff0477ac */ /* 0x000ea40008000800 */
[----:B------:R-:W4:Y:S04]  /*3e550*/  LDL.LU R26, [R1+0xfac] ;  /* 0x000fac00011a7983 */ /* 0x000f280000300800 */
[----:B------:R-:W5:Y:S04]  /*3e560*/  LDL.S16 R41, [R1+0x168] ;  /* 0x0001680001297983 */ /* 0x000f680000100600 */
[----:B------:R-:W5:Y:S01]  /*3e570*/  LDL.LU R32, [R1+0xfb0] ;  /* 0x000fb00001207983 */ /* 0x000f620000300800 */
[----:B------:R-:W-:Y:S01]  /*3e580*/  VIADD R3, R84, UR5 ;  /* 0x0000000554037c36 */ /* 0x000fe20008000000 */
[----:B------:R-:W-:-:S02]  /*3e590*/  PRMT R84, R85, 0x7632, R84 ;  /* 0x0000763255547816 */ /* 0x000fc40000000054 */
[----:B------:R-:W5:Y:S04]  /*3e5a0*/  LDL.LU R30, [R1+0x1d8] ;  /* 0x0001d800011e7983 */ /* 0x000f680000300800 */
[----:B------:R-:W-:Y:S04]  /*3e5b0*/  @P0 STG.E.U16 desc[UR20][R80.64], R84 ;  /* 0x0000005450000986 */ /* 0x000fe8000c101514 */
[----:B------:R-:W5:Y:S04]  /*3e5c0*/  LDL.LU.S16 R31, [R1+0x16a] ;  /* 0x00016a00011f7983 */ /* 0x000f680000300600 */
[----:B------:R1:W-:Y:S02]  /*3e5d0*/  @P5 STG.E.U16 desc[UR20][R82.64], R88 ;  /* 0x0000005852005986 */ /* 0x0003e4000c101514 */
[----:B-1----:R-:W-:-:S05]  /*3e5e0*/  PRMT R88, R88, 0x7632, R88 ;  /* 0x0000763258587816 */ /* 0x002fca0000000058 */
[----:B------:R1:W-:Y:S01]  /*3e5f0*/  @P2 STG.E.U16 desc[UR20][R86.64], R88 ;  /* 0x0000005856002986 */ /* 0x0003e2000c101514 */
[----:B--2---:R-:W-:Y:S01]  /*3e600*/  ISETP.LT.AND P0, PT, R25, UR4, !P1 ;  /* 0x0000000419007c0c */ /* 0x004fe2000cf01270 */
[----:B------:R-:W3:Y:S02]  /*3e610*/  LDCU UR4, c[0x0][0x39c] ;  /* 0x00007380ff0477ac */ /* 0x000ee40008000800 */
[----:B---3--:R-:W-:Y:S01]  /*3e620*/  ISETP.LT.AND P5, PT, R24, UR4, !P1 ;  /* 0x0000000418007c0c */ /* 0x008fe2000cfa1270 */
[----:B------:R-:W4:Y:S01]  /*3e630*/  LDCU UR4, c[0x0][0x39c] ;  /* 0x00007380ff0477ac */ /* 0x000f220008000800 */
[----:B------:R-:W2:Y:S04]  /*3e640*/  LDL.LU.64 R24, [R1+0x160] ;  /* 0x0001600001187983 */ /* 0x000ea80000300a00 */
[----:B------:R-:W3:Y:S04]  /*3e650*/  LDL.LU R36, [R1+0xfb4] ;  /* 0x000fb40001247983 */ /* 0x000ee80000300800 */
[----:B------:R-:W3:Y:S01]  /*3e660*/  LDL.S16 R39, [R1+0x16c] ;  /* 0x00016c0001277983 */ /* 0x000ee20000100600 */
[----:B----4-:R-:W-:Y:S01]  /*3e670*/  ISETP.LT.AND P2, PT, R26, UR4, !P1 ;  /* 0x000000041a007c0c */ /* 0x010fe2000cf41270 */
[----:B------:R-:W4:Y:S02]  /*3e680*/  LDCU UR4, c[0x0][0x39c] ;  /* 0x00007380ff0477ac */ /* 0x000f240008000800 */
[----:B------:R-:W3:Y:S01]  /*3e690*/  LDL.LU.64 R26, [R1+0x158] ;  /* 0x00015800011a7983 */ /* 0x000ee20000300a00 */
[----:B------:R-:W-:-:S02]  /*3e6a0*/  LEA R52, P6, R3, R2, 0x1 ;  /* 0x0000000203347211 */ /* 0x000fc400078c08ff */
[----:B-----5:R-:W-:Y:S01]  /*3e6b0*/  PRMT R34, R41, 0x7610, R34 ;  /* 0x0000761029227816 */ /* 0x020fe20000000022 */
[----:B------:R-:W5:Y:S01]  /*3e6c0*/  LDL.LU.S16 R38, [R1+0x16e] ;  /* 0x00016e0001267983 */ /* 0x000f620000300600 */
[C---:B------:R-:W-:Y:S01]  /*3e6d0*/  LEA.HI.X.SX32 R53, R3.reuse, R0, 0x1, P6 ;  /* 0x0000000003357211 */ /* 0x040fe200030f0eff */
[----:B------:R-:W-:Y:S02]  /*3e6e0*/  VIADD R3, R3, UR5 ;  /* 0x0000000503037c36 */ /* 0x000fe40008000000 */
[----:B------:R-:W5:Y:S03]  /*3e6f0*/  LDL.LU.64 R28, [R1+0x150] ;  /* 0x00015000011c7983 */ /* 0x000f660000300a00 */
[C---:B------:R-:W-:Y:S01]  /*3e700*/  LEA R56, P6, R3.reuse, R2, 0x1 ;  /* 0x0000000203387211 */ /* 0x040fe200078c08ff */
[----:B------:R-:W5:Y:S03]  /*3e710*/  LDL.S16 R43, [R1+0x170] ;  /* 0x00017000012b7983 */ /* 0x000f660000100600 */
[C---:B------:R-:W-:Y:S01]  /*3e720*/  LEA.HI.X.SX32 R57, R3.reuse, R0, 0x1, P6 ;  /* 0x0000000003397211 */ /* 0x040fe200030f0eff */
[----:B------:R-:W-:Y:S01]  /*3e730*/  VIADD R3, R3, UR5 ;  /* 0x0000000503037c36 */ /* 0x000fe20008000000 */
[----:B------:R0:W-:Y:S04]  /*3e740*/  @P3 STG.E.U16 desc[UR20][R90.64], R34 ;  /* 0x000000225a003986 */ /* 0x0001e8000c101514 */
[C---:B------:R-:W-:Y:S01]  /*3e750*/  LEA R92, P6, R3.reuse, R2, 0x1 ;  /* 0x00000002035c7211 */ /* 0x040fe200078c08ff */
[----:B------:R-:W5:Y:S03]  /*3e760*/  LDL.LU.64 R46, [R1+0x148] ;  /* 0x00014800012e7983 */ /* 0x000f660000300a00 */
[C---:B------:R-:W-:Y:S01]  /*3e770*/  LEA.HI.X.SX32 R93, R3.reuse, R0, 0x1, P6 ;  /* 0x00000000035d7211 */ /* 0x040fe200030f0eff */
[----:B------:R-:W-:-:S05]  /*3e780*/  VIADD R3, R3, UR5 ;  /* 0x0000000503037c36 */ /* 0x000fca0008000000 */
[----:B------:R-:W-:-:S04]  /*3e790*/  LEA R68, P6, R3, R2, 0x1 ;  /* 0x0000000203447211 */ /* 0x000fc800078c08ff */
        /* <DEDUP_REMOVED lines=22> */
[----:B------:R-:W-:Y:S01]  /*3e900*/  VIADD R3, R3, UR5 ;  /* 0x0000000503037c36 */ /* 0x000fe20008000000 */
[----:B----4-:R-:W-:Y:S01]  /*3e910*/  ISETP.LT.AND P3, PT, R32, UR4, !P1 ;  /* 0x0000000420007c0c */ /* 0x010fe2000cf61270 */
[----:B------:R-:W3:Y:S01]  /*3e920*/  LDCU UR4, c[0x0][0x39c] ;  /* 0x00007380ff0477ac */ /* 0x000ee20008000800 */
[----:B------:R-:W4:Y:S02]  /*3e930*/  LDL.LU R32, [R1+0xfb8] ;  /* 0x000fb80001207983 */ /* 0x000f240000300800 */
[C---:B------:R-:W-:Y:S02]  /*3e940*/  LEA R84, P6, R3.reuse, R2, 0x1 ;  /* 0x0000000203547211 */ /* 0x040fe400078c08ff */
[----:B------:R-:W4:Y:S02]  /*3e950*/  LDL.LU.S16 R41, [R1+0x172] ;  /* 0x0001720001297983 */ /* 0x000f240000300600 */
[C---:B------:R-:W-:Y:S01]  /*3e960*/  LEA.HI.X.SX32 R85, R3.reuse, R0, 0x1, P6 ;  /* 0x0000000003557211 */ /* 0x040fe200030f0eff */
[----:B------:R-:W-:Y:S01]  /*3e970*/  VIADD R3, R3, UR5 ;  /* 0x0000000503037c36 */ /* 0x000fe20008000000 */
[----:B------:R-:W4:Y:S04]  /*3e980*/  LDL.LU.64 R48, [R1+0x140] ;  /* 0x0001400001307983 */ /* 0x000f280000300a00 */
[C---:B-1----:R-:W-:Y:S01]  /*3e990*/  LEA R86, P6, R3.reuse, R2, 0x1 ;  /* 0x0000000203567211 */ /* 0x042fe200078c08ff */
[----:B0-----:R-:W4:Y:S03]  /*3e9a0*/  LDL.LU R34, [R1+0xfbc] ;  /* 0x000fbc0001227983 */ /* 0x001f260000300800 */
[C---:B------:R-:W-:Y:S01]  /*3e9b0*/  LEA.HI.X.SX32 R87, R3.reuse, R0, 0x1, P6 ;  /* 0x0000000003577211 */ /* 0x040fe200030f0eff */
[----:B------:R-:W-:Y:S01]  /*3e9c0*/  VIADD R3, R3, UR5 ;  /* 0x0000000503037c36 */ /* 0x000fe20008000000 */
[----:B------:R-:W-:Y:S01]  /*3e9d0*/  PRMT R45, R31, 0x7610, R45 ;  /* 0x000076101f2d7816 */ /* 0x000fe2000000002d */
[----:B------:R-:W4:Y:S03]  /*3e9e0*/  LDL.S16 R44, [R1+0x174] ;  /* 0x00017400012c7983 */ /* 0x000f260000100600 */
[----:B------:R-:W-:-:S04]  /*3e9f0*/  LEA R88, P6, R3, R2, 0x1 ;  /* 0x0000000203587211 */ /* 0x000fc800078c08ff */
[C---:B------:R-:W-:Y:S01]  /*3ea00*/  LEA.HI.X.SX32 R89, R3.reuse, R0, 0x1, P6 ;  /* 0x0000000003597211 */ /* 0x040fe200030f0eff */
[----:B------:R-:W-:-:S05]  /*3ea10*/  VIADD R3, R3, UR5 ;  /* 0x0000000503037c36 */ /* 0x000fca0008000000 */
[----:B------:R-:W-:-:S04]  /*3ea20*/  LEA R90, P6, R3, R2, 0x1 ;  /* 0x00000002035a7211 */ /* 0x000fc800078c08ff */
[----:B------:R-:W-:Y:S02]  /*3ea30*/  LEA.HI.X.SX32 R91, R3, R0, 0x1, P6 ;  /* 0x00000000035b7211 */ /* 0x000fe400030f0eff */
[----:B------:R-:W-:Y:S02]  /*3ea40*/  ISETP.NE.AND P6, PT, R30, RZ, PT ;  /* 0x000000ff1e00720c */ /* 0x000fe40003fc5270 */
[----:B------:R-:W4:Y:S04]  /*3ea50*/  LDL.LU.64 R30, [R1+0x138] ;  /* 0x00013800011e7983 */ /* 0x000f280000300a00 */
[----:B--2---:R0:W-:Y:S01]  /*3ea60*/  @P4 STG.E.U16 desc[UR20][R24.64], R45 ;  /* 0x0000002d18004986 */ /* 0x0041e2000c101514 */
[----:B---3--:R-:W-:Y:S01]  /*3ea70*/  ISETP.LT.AND P4, PT, R36, UR4, !P1 ;  /* 0x0000000424007c0c */ /* 0x008fe2000cf81270 */
[----:B------:R-:W4:Y:S02]  /*3ea80*/  LDCU UR4, c[0x0][0x39c] ;  /* 0x00007380ff0477ac */ /* 0x000f240008000800 */
[----:B0-----:R-:W2:Y:S04]  /*3ea90*/  LDL.LU.64 R24, [R1+0x1390] ;  /* 0x0013900001187983 */ /* 0x001ea80000300a00 */
[----:B------:R-:W3:Y:S01]  /*3eaa0*/  LDL.LU R36, [R1+0xfc0] ;  /* 0x000fc00001247983 */ /* 0x000ee20000300800 */
[----:B------:R-:W-:-:S03]  /*3eab0*/  PRMT R33, R39, 0x7610, R33 ;  /* 0x0000761027217816 */ /* 0x000fc60000000021 */
[----:B------:R-:W2:Y:S04]  /*3eac0*/  LDL.LU.S16 R45, [R1+0x176] ;  /* 0x00017600012d7983 */ /* 0x000ea80000300600 */
[----:B------:R0:W-:Y:S04]  /*3ead0*/  @P0 STG.E.U16 desc[UR20][R26.64], R33 ;  /* 0x000000211a000986 */ /* 0x0001e8000c101514 */
[----:B0-----:R-:W2:Y:S04]  /*3eae0*/  LDL.LU.64 R26, [R1+0x1388] ;  /* 0x00138800011a7983 */ /* 0x001ea80000300a00 */
[----:B------:R-:W2:Y:S01]  /*3eaf0*/  LDL.LU R39, [R1+0xfc4] ;  /* 0x000fc40001277983 */ /* 0x000ea20000300800 */
[----:B-----5:R-:W-:-:S02]  /*3eb00*/  PRMT R35, R38, 0x7610, R35 ;  /* 0x0000761026237816 */ /* 0x020fc40000000023 */
[----:B------:R-:W-:-:S03]  /*3eb10*/  PRMT R37, R43, 0x7610, R37 ;  /* 0x000076102b257816 */ /* 0x000fc60000000025 */
[----:B------:R0:W-:Y:S04]  /*3eb20*/  @P5 STG.E.U16 desc[UR20][R28.64], R35 ;  /* 0x000000231c005986 */ /* 0x0001e8000c101514 */
[----:B------:R1:W-:Y:S01]  /*3eb30*/  @P2 STG.E.U16 desc[UR20][R46.64], R37 ;  /* 0x000000252e002986 */ /* 0x0003e2000c101514 */
[----:B----4-:R-:W-:Y:S01]  /*3eb40*/  ISETP.LT.AND P0, PT, R32, UR4, !P1 ;  /* 0x0000000420007c0c */ /* 0x010fe2000cf01270 */
[----:B------:R-:W4:Y:S02]  /*3eb50*/  LDCU UR4, c[0x0][0x39c] ;  /* 0x00007380ff0477ac */ /* 0x000f240008000800 */
[----:B------:R-:W5:Y:S04]  /*3eb60*/  LDL.LU.64 R32, [R1+0x130] ;  /* 0x0001300001207983 */ /* 0x000f680000300a00 */
[----:B0-----:R-:W5:Y:S04]  /*3eb70*/  LDL.LU.64 R28, [R1+0x1380] ;  /* 0x00138000011c7983 */ /* 0x001f680000300a00 */
[----:B------:R-:W5:Y:S01]  /*3eb80*/  LDL.S16 R38, [R1+0x178] ;  /* 0x0001780001267983 */ /* 0x000f620000100600 */
[----:B----4-:R-:W-:Y:S01]  /*3eb90*/  ISETP.LT.AND P5, PT, R34, UR4, !P1 ;  /* 0x0000000422007c0c */ /* 0x010fe2000cfa1270 */
[----:B------:R-:W3:Y:S02]  /*3eba0*/  LDCU UR4, c[0x0][0x39c] ;  /* 0x00007380ff0477ac */ /* 0x000ee40008000800 */
[----:B------:R-:W4:Y:S04]  /*3ebb0*/  LDL.LU.64 R34, [R1+0x128] ;  /* 0x0001280001227983 */ /* 0x000f280000300a00 */
[----:B-1----:R-:W4:Y:S01]  /*3ebc0*/  LDL.LU R46, [R1+0xfc8] ;  /* 0x000fc800012e7983 */ /* 0x002f220000300800 */
[----:B------:R-:W-:-:S03]  /*3ebd0*/  PRMT R40, R41, 0x7610, R40 ;  /* 0x0000761029287816 */ /* 0x000fc60000000028 */
[----:B------:R-:W4:Y:S04]  /*3ebe0*/  LDL.LU.S16 R60, [R1+0x17a] ;  /* 0x00017a00013c7983 */ /* 0x000f280000300600 */
[----:B------:R0:W-:Y:S01]  /*3ebf0*/  @P3 STG.E.U16 desc[UR20][R48.64], R40 ;  /* 0x0000002830003986 */ /* 0x0001e2000c101514 */
[----:B------:R-:W-:-:S05]  /*3ec00*/  PRMT R42, R44, 0x7610, R42 ;  /* 0x000076102c2a7816 */ /* 0x000fca000000002a */
[----:B------:R1:W-:Y:S01]  /*3ec10*/  @P4 STG.E.U16 desc[UR20][R30.64], R42 ;  /* 0x0000002a1e004986 */ /* 0x0003e2000c101514 */
[----:B---3--:R-:W-:Y:S01]  /*3ec20*/  ISETP.LT.AND P2, PT, R36, UR4, !P1 ;  /* 0x0000000424007c0c */ /* 0x008fe2000cf41270 */
[----:B------:R-:W2:Y:S02]  /*3ec30*/  LDCU UR4, c[0x0][0x39c] ;  /* 0x00007380ff0477ac */ /* 0x000ea40008000800 */
[----:B------:R-:W3:Y:S04]  /*3ec40*/  LDL.LU.64 R36, [R1+0x120] ;  /* 0x0001200001247983 */ /* 0x000ee80000300a00 */
[----:B0-----:R-:W3:Y:S01]  /*3ec50*/  LDL.LU R49, [R1+0xfcc] ;  /* 0x000fcc0001317983 */ /* 0x001ee20000300800 */
[----:B--2---:R-:W-:Y:S01]  /*3ec60*/  ISETP.LT.AND P3, PT, R39, UR4, !P1 ;  /* 0x0000000427007c0c */ /* 0x004fe2000cf61270 */
[----:B------:R-:W4:Y:S02]  /*3ec70*/  LDCU UR4, c[0x0][0x39c] ;  /* 0x00007380ff0477ac */ /* 0x000f240008000800 */
[----:B------:R-:W2:Y:S04]  /*3ec80*/  LDL.S16 R39, [R1+0x17c] ;  /* 0x00017c0001277983 */ /* 0x000ea80000100600 */
[----:B------:R-:W2:Y:S04]  /*3ec90*/  LDL.LU.64 R40, [R1+0x118] ;  /* 0x0001180001287983 */ /* 0x000ea80000300a00 */
[----:B-1----:R-:W2:Y:S04]  /*3eca0*/  LDL.LU.64 R30, [R1+0x1378] ;  /* 0x00137800011e7983 */ /* 0x002ea80000300a00 */
[----:B------:R-:W2:Y:S04]  /*3ecb0*/  LDL.LU R62, [R1+0xfd0] ;  /* 0x000fd000013e7983 */ /* 0x000ea80000300800 */
[----:B------:R-:W2:Y:S04]  /*3ecc0*/  LDL.LU.S16 R44, [R1+0x17e] ;  /* 0x00017e00012c7983 */ /* 0x000ea80000300600 */
[----:B------:R-:W2:Y:S04]  /*3ecd0*/  LDL.LU.64 R42, [R1+0x110] ;  /* 0x00011000012a7983 */ /* 0x000ea80000300a00 */
[----:B------:R-:W2:Y:S01]  /*3ece0*/  LDL.LU R48, [R1+0xfd4] ;  /* 0x000fd40001307983 */ /* 0x000ea20000300800 */
[----:B------:R-:W-:-:S03]  /*3ecf0*/  PRMT R50, R45, 0x7610, R50 ;  /* 0x000076102d327816 */ /* 0x000fc60000000032 */
[----:B------:R-:W2:Y:S04]  /*3ed00*/  LDL.S16 R45, [R1+0x180] ;  /* 0x00018000012d7983 */ /* 0x000ea80000100600 */
[----:B-----5:R0:W-:Y:S01]  /*3ed10*/  @P0 STG.E.U16 desc[UR20][R32.64], R50 ;  /* 0x0000003220000986 */ /* 0x0201e2000c101514 */
[----:B----4-:R-:W-:Y:S01]  /*3ed20*/  ISETP.LT.AND P4, PT, R46, UR4, !P1 ;  /* 0x000000042e007c0c */ /* 0x010fe2000cf81270 */
[----:B------:R-:W3:Y:S02]  /*3ed30*/  LDCU UR4, c[0x0][0x39c] ;  /* 0x00007380ff0477ac */ /* 0x000ee40008000800 */
[----:B------:R-:W4:Y:S04]  /*3ed40*/  LDL.LU.64 R46, [R1+0x108] ;  /* 0x00010800012e7983 */ /* 0x000f280000300a00 */
[----:B0-----:R-:W5:Y:S04]  /*3ed50*/  LDL.LU.64 R32, [R1+0x1370] ;  /* 0x0013700001207983 */ /* 0x001f680000300a00 */
[----:B------:R-:W4:Y:S01]  /*3ed60*/  LDL.LU R64, [R1+0xfd8] ;  /* 0x000fd80001407983 */ /* 0x000f220000300800 */
[----:B------:R-:W-:-:S05]  /*3ed70*/  PRMT R54, R38, 0x7610, R54 ;  /* 0x0000761026367816 */ /* 0x000fca0000000036 */
[----:B------:R0:W-:Y:S01]  /*3ed80*/  @P5 STG.E.U16 desc[UR20][R34.64], R54 ;  /* 0x0000003622005986 */ /* 0x0001e2000c101514 */
[----:B------:R-:W-:Y:S02]  /*3ed90*/  PRMT R55, R60, 0x7610, R55 ;  /* 0x000076103c377816 */ /* 0x000fe40000000037 */
[----:B---3--:R-:W-:Y:S01]  /*3eda0*/  ISETP.LT.AND P0, PT, R49, UR4, !P1 ;  /* 0x0000000431007c0c */ /* 0x008fe2000cf01270 */
[----:B------:R-:W2:Y:S01]  /*3edb0*/  LDCU UR4, c[0x0][0x39c] ;  /* 0x00007380ff0477ac */ /* 0x000ea20008000800 */
[----:B------:R-:W3:Y:S04]  /*3edc0*/  LDL.LU.S16 R49, [R1+0x182] ;  /* 0x0001820001317983 */ /* 0x000ee80000300600 */
[----:B------:R-:W5:Y:S04]  /*3edd0*/  LDL.LU.64 R50, [R1+0x100] ;  /* 0x0001000001327983 */ /* 0x000f680000300a00 */
[----:B------:R-:W5:Y:S04]  /*3ede0*/  LDL.LU R38, [R1+0x1368] ;  /* 0x0013680001267983 */ /* 0x000f680000300800 */
[----:B0-----:R-:W5:Y:S04]  /*3edf0*/  LDL.LU.64 R34, [R1+0x1360] ;  /* 0x0013600001227983 */ /* 0x001f680000300a00 */
[----:B------:R-:W5:Y:S04]  /*3ee00*/  LDL.S16 R54, [R1+0x184] ;  /* 0x0001840001367983 */ /* 0x000f680000100600 */
[----:B------:R0:W-:Y:S01]  /*3ee10*/  @P2 STG.E.U16 desc[UR20][R36.64], R55 ;  /* 0x0000003724002986 */ /* 0x0001e2000c101514 */
[----:B--2---:R-:W-:Y:S01]  /*3ee20*/  ISETP.LT.AND P5, PT, R62, UR4, !P1 ;  /* 0x000000043e007c0c */ /* 0x004fe2000cfa1270 */
[----:B------:R-:W1:Y:S02]  /*3ee30*/  LDCU UR4, c[0x0][0x39c] ;  /* 0x00007380ff0477ac */ /* 0x000e640008000800 */
[----:B------:R-:W2:Y:S04]  /*3ee40*/  LDL.LU R62, [R1+0xfdc] ;  /* 0x000fdc00013e7983 */ /* 0x000ea80000300800 */
[----:B0-----:R-:W2:Y:S04]  /*3ee50*/  LDL.LU.64 R36, [R1+0x1358] ;  /* 0x0013580001247983 */ /* 0x001ea80000300a00 */
[----:B------:R-:W2:Y:S01]  /*3ee60*/  LDL.LU.S16 R55, [R1+0x186] ;  /* 0x0001860001377983 */ /* 0x000ea20000300600 */
[----:B-1----:R-:W-:Y:S01]  /*3ee70*/  ISETP.LT.AND P2, PT, R48, UR4, !P1 ;  /* 0x0000000430007c0c */ /* 0x002fe2000cf41270 */
[----:B------:R-:W4:Y:S02]  /*3ee80*/  LDCU UR4, c[0x0][0x39c] ;  /* 0x00007380ff0477ac */ /* 0x000f240008000800 */
[----:B------:R-:W2:Y:S01]  /*3ee90*/  LDL.LU R48, [R1+0xfe0] ;  /* 0x000fe00001307983 */ /* 0x000ea20000300800 */
[----:B------:R-:W-:-:S03]  /*3eea0*/  PRMT R65, R39, 0x7610, R65 ;  /* 0x0000761027417816 */ /* 0x000fc60000000041 */
[----:B------:R-:W2:Y:S04]  /*3eeb0*/  LDL.S16 R60, [R1+0x188] ;  /* 0x00018800013c7983 */ /* 0x000ea80000100600 */
[----:B------:R-:W2:Y:S04]  /*3eec0*/  LDL.LU R39, [R1+0x1350] ;  /* 0x0013500001277983 */ /* 0x000ea80000300800 */
[----:B------:R0:W-:Y:S04]  /*3eed0*/  @P3 STG.E.U16 desc[UR20][R40.64], R65 ;  /* 0x0000004128003986 */ /* 0x0001e8000c101514 */
[----:B0-----:R-:W2:Y:S01]  /*3eee0*/  LDL.LU.64 R40, [R1+0x1348] ;  /* 0x0013480001287983 */ /* 0x001ea20000300a00 */
[----:B------:R-:W-:-:S05]  /*3eef0*/  PRMT R61, R44, 0x7610, R61 ;  /* 0x000076102c3d7816 */ /* 0x000fca000000003d */
[----:B------:R0:W-:Y:S01]  /*3ef00*/  @P4 STG.E.U16 desc[UR20][R42.64], R61 ;  /* 0x0000003d2a004986 */ /* 0x0001e2000c101514 */
[----:B------:R-:W-:Y:S02]  /*3ef10*/  PRMT R59, R45, 0x7610, R59 ;  /* 0x000076102d3b7816 */ /* 0x000fe4000000003b */
[----:B----4-:R-:W-:Y:S01]  /*3ef20*/  ISETP.LT.AND P3, PT, R64, UR4, !P1 ;  /* 0x0000000440007c0c */ /* 0x010fe2000cf61270 */
[----:B------:R-:W2:Y:S01]  /*3ef30*/  LDCU UR4, c[0x0][0x39c] ;  /* 0x00007380ff0477ac */ /* 0x000ea20008000800 */
[----:B------:R-:W4:Y:S04]  /*3ef40*/  LDL.LU R64, [R1+0xfe4] ;  /* 0x000fe40001407983 */ /* 0x000f280000300800 */
[----:B------:R-:W4:Y:S04]  /*3ef50*/  LDL.LU.S16 R65, [R1+0x18a] ;  /* 0x00018a0001417983 */ /* 0x000f280000300600 */
[----:B------:R-:W4:Y:S04]  /*3ef60*/  LDL.LU R44, [R1+0x1340] ;  /* 0x00134000012c7983 */ /* 0x000f280000300800 */
[----:B0-----:R-:W4:Y:S04]  /*3ef70*/  LDL.LU.64 R42, [R1+0x1338] ;  /* 0x00133800012a7983 */ /* 0x001f280000300a00 */
[----:B------:R-:W4:Y:S04]  /*3ef80*/  LDL.LU R61, [R1+0xfe8] ;  /* 0x000fe800013d7983 */ /* 0x000f280000300800 */
[----:B------:R0:W-:Y:S01]  /*3ef90*/  @P0 STG.E.U16 desc[UR20][R46.64], R59 ;  /* 0x0000003b2e000986 */ /* 0x0001e2000c101514 */
[----:B---3--:R-:W-:-:S05]  /*3efa0*/  PRMT R63, R49, 0x7610, R63 ;  /* 0x00007610313f7816 */ /* 0x008fca000000003f */
[----:B-----5:R1:W-:Y:S01]  /*3efb0*/  @P5 STG.E.U16 desc[UR20][R50.64], R63 ;  /* 0x0000003f32005986 */ /* 0x0203e2000c101514 */
[----:B--2---:R-:W-:Y:S01]  /*3efc0*/  ISETP.LT.AND P4, PT, R62, UR4, !P1 ;  /* 0x000000043e007c0c */ /* 0x004fe2000cf81270 */
[----:B------:R-:W2:Y:S02]  /*3efd0*/  LDCU UR4, c[0x0][0x39c] ;  /* 0x00007380ff0477ac */ /* 0x000ea40008000800 */
[----:B------:R-:W3:Y:S04]  /*3efe0*/  LDL.S16 R62, [R1+0x18c] ;  /* 0x00018c00013e7983 */ /* 0x000ee80000100600 */
[----:B------:R-:W5:Y:S04]  /*3eff0*/  LDL.LU R45, [R1+0x1330] ;  /* 0x00133000012d7983 */ /* 0x000f680000300800 */
[----:B0-----:R-:W3:Y:S04]  /*3f000*/  LDL.LU.64 R46, [R1+0x1328] ;  /* 0x00132800012e7983 */ /* 0x001ee80000300a00 */
[----:B------:R-:W3:Y:S01]  /*3f010*/  LDL.LU R59, [R1+0xfec] ;  /* 0x000fec00013b7983 */ /* 0x000ee20000300800 */
[----:B--2---:R-:W-:Y:S01]  /*3f020*/  ISETP.LT.AND P0, PT, R48, UR4, !P1 ;  /* 0x0000000430007c0c */ /* 0x004fe2000cf01270 */
[----:B------:R-:W4:Y:S02]  /*3f030*/  LDCU UR4, c[0x0][0x39c] ;  /* 0x00007380ff0477ac */ /* 0x000f240008000800 */
[----:B------:R-:W2:Y:S04]  /*3f040*/  LDL.LU R48, [R1+0x1324] ;  /* 0x0013240001307983 */ /* 0x000ea80000300800 */
[----:B------:R-:W2:Y:S04]  /*3f050*/  LDL.LU R49, [R1+0x1320] ;  /* 0x0013200001317983 */ /* 0x000ea80000300800 */
[----:B-1----:R-:W2:Y:S04]  /*3f060*/  LDL.LU.64 R50, [R1+0x1318] ;  /* 0x0013180001327983 */ /* 0x002ea80000300a00 */
[----:B------:R-:W2:Y:S01]  /*3f070*/  LDL.LU R63, [R1+0xff0] ;  /* 0x000ff000013f7983 */ /* 0x000ea20000300800 */
[----:B------:R-:W-:-:S05]  /*3f080*/  PRMT R66, R54, 0x7610, R66 ;  /* 0x0000761036427816 */ /* 0x000fca0000000042 */
[----:B------:R0:W-:Y:S01]  /*3f090*/  @P2 STG.E.U16 desc[UR20][R52.64], R66 ;  /* 0x0000004234002986 */ /* 0x0001e2000c101514 */
[----:B------:R-:W-:-:S05]  /*3f0a0*/  PRMT R58, R55, 0x7610, R58 ;  /* 0x00007610373a7816 */ /* 0x000fca000000003a */
[----:B------:R-:W-:Y:S01]  /*3f0b0*/  @P3 STG.E.U16 desc[UR20][R56.64], R58 ;  /* 0x0000003a38003986 */ /* 0x000fe2000c101514 */
[----:B------:R-:W-:-:S05]  /*3f0c0*/  PRMT R67, R60, 0x7610, R67 ;  /* 0x000076103c437816 */ /* 0x000fca0000000043 */
[----:B------:R1:W-:Y:S01]  /*3f0d0*/  @P4 STG.E.U16 desc[UR20][R92.64], R67 ;  /* 0x000000435c004986 */ /* 0x0003e2000c101514 */
[----:B----4-:R-:W-:Y:S01]  /*3f0e0*/  ISETP.LT.AND P5, PT, R64, UR4, !P1 ;  /* 0x0000000440007c0c */ /* 0x010fe2000cfa1270 */
[----:B------:R-:W4:Y:S02]  /*3f0f0*/  LDCU UR4, c[0x0][0x39c] ;  /* 0x00007380ff0477ac */ /* 0x000f240008000800 */
[----:B------:R-:W5:Y:S04]  /*3f100*/  LDL.S16 R64, [R1+0x190] ;  /* 0x0001900001407983 */ /* 0x000f680000100600 */
[----:B------:R-:W5:Y:S04]  /*3f110*/  LDL.LU R54, [R1+0x1310] ;  /* 0x0013100001367983 */ /* 0x000f680000300800 */
[----:B0-----:R-:W5:Y:S01]  /*3f120*/  LDL.LU.64 R52, [R1+0x1308] ;  /* 0x0013080001347983 */ /* 0x001f620000300a00 */
[----:B----4-:R-:W-:Y:S01]  /*3f130*/  ISETP.LT.AND P2, PT, R61, UR4, !P1 ;  /* 0x000000043d007c0c */ /* 0x010fe2000cf41270 */
[----:B------:R-:W3:Y:S02]  /*3f140*/  LDCU UR4, c[0x0][0x39c] ;  /* 0x00007380ff0477ac */ /* 0x000ee40008000800 */
[----:B------:R-:W4:Y:S04]  /*3f150*/  LDL.LU R61, [R1+0xff8] ;  /* 0x000ff800013d7983 */ /* 0x000f280000300800 */
[----:B------:R-:W5:Y:S01]  /*3f160*/  LDL.LU.S16 R66, [R1+0x192] ;  /* 0x0001920001427983 */ /* 0x000f620000300600 */
[----:B-1----:R-:W-:-:S03]  /*3f170*/  PRMT R92, R65, 0x7610, R92 ;  /* 0x00007610415c7816 */ /* 0x002fc6000000005c */
[----:B------:R-:W5:Y:S04]  /*3f180*/  LDL.LU R55, [R1+0x1300] ;  /* 0x0013000001377983 */ /* 0x000f680000300800 */
[----:B------:R-:W5:Y:S04]  /*3f190*/  LDL.LU.64 R56, [R1+0x12f8] ;  /* 0x0012f80001387983 */ /* 0x000f680000300a00 */
[----:B------:R-:W5:Y:S04]  /*3f1a0*/  LDL.LU R58, [R1+0x12f4] ;  /* 0x0012f400013a7983 */ /* 0x000f680000300800 */
[----:B------:R0:W-:Y:S01]  /*3f1b0*/  @P0 STG.E.U16 desc[UR20][R68.64], R92 ;  /* 0x0000005c44000986 */ /* 0x0001e2000c101514 */
[----:B---3--:R-:W-:Y:S01]  /*3f1c0*/  ISETP.LT.AND P3, PT, R59, UR4, !P1 ;  /* 0x000000043b007c0c */ /* 0x008fe2000cf61270 */
[----:B------:R-:W2:Y:S02]  /*3f1d0*/  LDCU UR4, c[0x0][0x39c] ;  /* 0x00007380ff0477ac */ /* 0x000ea40008000800 */
[----:B------:R-:W3:Y:S04]  /*3f1e0*/  LDL.LU R59, [R1+0x12f0] ;  /* 0x0012f000013b7983 */ /* 0x000ee80000300800 */
[----:B------:R-:W3:Y:S04]  /*3f1f0*/  LDL.LU R60, [R1+0x12ec] ;  /* 0x0012ec00013c7983 */ /* 0x000ee80000300800 */
[----:B------:R-:W3:Y:S01]  /*3f200*/  LDL.LU R93, [R1+0xffc] ;  /* 0x000ffc00015d7983 */ /* 0x000ee20000300800 */
[----:B--2---:R-:W-:Y:S01]  /*3f210*/  ISETP.LT.AND P4, PT, R63, UR4, !P1 ;  /* 0x000000043f007c0c */ /* 0x004fe2000cf81270 */
[----:B------:R-:W4:Y:S02]  /*3f220*/  LDCU UR4, c[0x0][0x39c] ;  /* 0x00007380ff0477ac */ /* 0x000f240008000800 */
[----:B------:R-:W2:Y:S04]  /*3f230*/  LDL.LU R63, [R1+0x1000] ;  /* 0x00100000013f7983 */ /* 0x000ea80000300800 */
[----:B------:R-:W2:Y:S04]  /*3f240*/  LDL.LU R65, [R1+0x1004] ;  /* 0x0010040001417983 */ /* 0x000ea80000300800 */
[----:B------:R-:W2:Y:S04]  /*3f250*/  LDL.S16 R67, [R1+0x196] ;  /* 0x0001960001437983 */ /* 0x000ea80000100600 */
[----:B0-----:R-:W2:Y:S01]  /*3f260*/  LDL.LU.S16 R92, [R1+0x18e] ;  /* 0x00018e00015c7983 */ /* 0x001ea20000300600 */
[----:B------:R-:W-:-:S05]  /*3f270*/  PRMT R68, R62, 0x7610, R68 ;  /* 0x000076103e447816 */ /* 0x000fca0000000044 */
[----:B------:R2:W-:Y:S01]  /*3f280*/  @P5 STG.E.U16 desc[UR20][R70.64], R68 ;  /* 0x0000004446005986 */ /* 0x0005e2000c101514 */
[----:B----4-:R-:W-:Y:S01]  /*3f290*/  ISETP.LT.AND P0, PT, R61, UR4, !P1 ;  /* 0x000000043d007c0c */ /* 0x010fe2000cf01270 */
[----:B------:R-:W3:Y:S02]  /*3f2a0*/  LDCU UR4, c[0x0][0x39c] ;  /* 0x00007380ff0477ac */ /* 0x000ee40008000800 */
[----:B------:R-:W4:Y:S04]  /*3f2b0*/  LDL.LU R61, [R1+0x12e8] ;  /* 0x0012e800013d7983 */ /* 0x000f280000300800 */
[----:B------:R-:W4:Y:S01]  /*3f2c0*/  LDL.LU R62, [R1+0x12e4] ;  /* 0x0012e400013e7983 */ /* 0x000f220000300800 */
[----:B---3--:R-:W-:Y:S01]  /*3f2d0*/  ISETP.LT.AND P5, PT, R93, UR4, !P1 ;  /* 0x000000045d007c0c */ /* 0x008fe2000cfa1270 */
[----:B------:R-:W0:Y:S02]  /*3f2e0*/  LDCU UR4, c[0x0][0x39c] ;  /* 0x00007380ff0477ac */ /* 0x000e240008000800 */
[----:B------:R-:W3:Y:S01]  /*3f2f0*/  LDL.S16 R93, [R1+0x19a] ;  /* 0x00019a00015d7983 */ /* 0x000ee20000100600 */
[----:B--2---:R-:W-:-:S03]  /*3f300*/  PRMT R68, R92, 0x7610, R68 ;  /* 0x000076105c447816 */ /* 0x004fc60000000044 */
[----:B------:R-:W2:Y:S04]  /*3f310*/  LDL.LU R92, [R1+0x1014] ;  /* 0x00101400015c7983 */ /* 0x000ea80000300800 */
[----:B------:R1:W-:Y:S04]  /*3f320*/  @P2 STG.E.U16 desc[UR20][R72.64], R68 ;  /* 0x0000004448002986 */ /* 0x0003e8000c101514 */
[----:B-1----:R-:W2:Y:S01]  /*3f330*/  LDL.LU.S16 R72, [R1+0x194] ;  /* 0x0001940001487983 */ /* 0x002ea20000300600 */
[----:B-----5:R-:W-:Y:S02]  /*3f340*/  PRMT R68, R64, 0x7610, R68 ;  /* 0x0000761040447816 */ /* 0x020fe40000000044 */
[----:B0-----:R-:W-:Y:S01]  /*3f350*/  ISETP.LT.AND P2, PT, R63, UR4, !P1 ;  /* 0x000000043f007c0c */ /* 0x001fe2000cf41270 */
[----:B------:R-:W0:Y:S01]  /*3f360*/  LDCU UR4, c[0x0][0x39c] ;  /* 0x00007380ff0477ac */ /* 0x000e220008000800 */
[----:B------:R-:W5:Y:S04]  /*3f370*/  LDL.LU R63, [R1+0x12e0] ;  /* 0x0012e000013f7983 */ /* 0x000f680000300800 */
[----:B------:R-:W3:Y:S04]  /*3f380*/  LDL.LU R64, [R1+0x12dc] ;  /* 0x0012dc0001407983 */ /* 0x000ee80000300800 */
[----:B------:R1:W-:Y:S04]  /*3f390*/  @P3 STG.E.U16 desc[UR20][R74.64], R68 ;  /* 0x000000444a003986 */ /* 0x0003e8000c101514 */
[----:B-1----:R-:W3:Y:S01]  /*3f3a0*/  LDL.LU R75, [R1+0x100c] ;  /* 0x00100c00014b7983 */ /* 0x002ee20000300800 */
[----:B------:R-:W-:-:S02]  /*3f3b0*/  PRMT R68, R66, 0x7610, R68 ;  /* 0x0000761042447816 */ /* 0x000fc40000000044 */
[----:B0-----:R-:W-:Y:S01]  /*3f3c0*/  ISETP.LT.AND P3, PT, R65, UR4, !P1 ;  /* 0x0000000441007c0c */ /* 0x001fe2000cf61270 */
[----:B------:R-:W3:Y:S01]  /*3f3d0*/  LDCU UR4, c[0x0][0x39c] ;  /* 0x00007380ff0477ac */ /* 0x000ee20008000800 */
[----:B------:R-:W4:Y:S04]  /*3f3e0*/  LDL.LU R65, [R1+0x12d8] ;  /* 0x0012d80001417983 */ /* 0x000f280000300800 */
[----:B------:R0:W-:Y:S04]  /*3f3f0*/  @P4 STG.E.U16 desc[UR20][R76.64], R68 ;  /* 0x000000444c004986 */ /* 0x0001e8000c101514 */
[----:B------:R-:W4:Y:S04]  /*3f400*/  LDL.LU R66, [R1+0x12d4] ;  /* 0x0012d40001427983 */ /* 0x000f280000300800 */
[----:B0-----:R-:W4:Y:S01]  /*3f410*/  LDL.LU.S16 R77, [R1+0x198] ;  /* 0x00019800014d7983 */ /* 0x001f220000300600 */
[----:B--2---:R-:W-:-:S05]  /*3f420*/  PRMT R68, R72, 0x7610, R68 ;  /* 0x0000761048447816 */ /* 0x004fca0000000044 */
[----:B------:R0:W-:Y:S04]  /*3f430*/  @P0 STG.E.U16 desc[UR20][R78.64], R68 ;  /* 0x000000444e000986 */ /* 0x0001e8000c101514 */
[----:B0-----:R-:W2:Y:S04]  /*3f440*/  LDL.LU R78, [R1+0x1018] ;  /* 0x00101800014e7983 */ /* 0x001ea80000300800 */
[----:B------:R-:W5:Y:S04]  /*3f450*/  LDL.S16 R79, [R1+0x19e] ;  /* 0x00019e00014f7983 */ /* 0x000f680000100600 */
[----:B------:R-:W5:Y:S01]  /*3f460*/  LDL.LU R76, [R1+0x1020] ;  /* 0x00102000014c7983 */ /* 0x000f620000300800 */
[----:B---3--:R-:W-:Y:S01]  /*3f470*/  ISETP.LT.AND P4, PT, R75, UR4, !P1 ;  /* 0x000000044b007c0c */ /* 0x008fe2000cf81270 */
[----:B------:R-:W0:Y:S02]  /*3f480*/  LDCU UR4, c[0x0][0x39c] ;  /* 0x00007380ff0477ac */ /* 0x000e240008000800 */
[----:B------:R-:W3:Y:S01]  /*3f490*/  LDL.LU R75, [R1+0x1024] ;  /* 0x00102400014b7983 */ /* 0x000ee20000300800 */
[----:B------:R-:W-:-:S03]  /*3f4a0*/  PRMT R68, R67, 0x7610, R68 ;  /* 0x0000761043447816 */ /* 0x000fc60000000044 */
[----:B------:R-:W5:Y:S01]  /*3f4b0*/  LDL.S16 R72, [R1+0x1a0] ;  /* 0x0001a00001487983 */ /* 0x000f620000100600 */
[----:B0-----:R-:W-:Y:S01]  /*3f4c0*/  ISETP.LT.AND P0, PT, R92, UR4, !P1 ;  /* 0x000000045c007c0c */ /* 0x001fe2000cf01270 */
[----:B------:R-:W2:Y:S02]  /*3f4d0*/  LDCU UR4, c[0x0][0x39c] ;  /* 0x00007380ff0477ac */ /* 0x000ea40008000800 */
[----:B------:R-:W5:Y:S04]  /*3f4e0*/  LDL.LU.S16 R92, [R1+0x1a2] ;  /* 0x0001a200015c7983 */ /* 0x000f680000300600 */
[----:B------:R0:W-:Y:S04]  /*3f4f0*/  @P5 STG.E.U16 desc[UR20][R80.64], R68 ;  /* 0x0000004450005986 */ /* 0x0001e8000c101514 */
[----:B------:R-:W5:Y:S04]  /*3f500*/  LDL.LU R67, [R1+0x12d0] ;  /* 0x0012d00001437983 */ /* 0x000f680000300800 */
[----:B0-----:R-:W5:Y:S01]  /*3f510*/  LDL.LU.S16 R81, [R1+0x19c] ;  /* 0x00019c0001517983 */ /* 0x001f620000300600 */
[----:B------:R-:W-:-:S02]  /*3f520*/  PRMT R68, R93, 0x7610, R68 ;  /* 0x000076105d447816 */ /* 0x000fc40000000044 */
[----:B----4-:R-:W-:-:S05]  /*3f530*/  PRMT R69, R77, 0x7610, R69 ;  /* 0x000076104d457816 */ /* 0x010fca0000000045 */
[----:B------:R-:W-:Y:S04]  /*3f540*/  @P2 STG.E.U16 desc[UR20][R82.64], R69 ;  /* 0x0000004552002986 */ /* 0x000fe8000c101514 */
[----:B------:R0:W-:Y:S01]  /*3f550*/  @P3 STG.E.U16 desc[UR20][R84.64], R68 ;  /* 0x0000004454003986 */ /* 0x0001e2000c101514 */
[----:B--2---:R-:W-:Y:S01]  /*3f560*/  ISETP.LT.AND P5, PT, R78, UR4, !P1 ;  /* 0x000000044e007c0c */ /* 0x004fe2000cfa1270 */
[----:B------:R-:W5:Y:S02]  /*3f570*/  LDCU UR4, c[0x0][0x39c] ;  /* 0x00007380ff0477ac */ /* 0x000f640008000800 */
[----:B------:R-:W2:Y:S04]  /*3f580*/  LDL.LU R78, [R1+0x1030] ;  /* 0x00103000014e7983 */ /* 0x000ea80000300800 */
[----:B------:R-:W4:Y:S04]  /*3f590*/  LDL.S16 R93, [R1+0x1a4] ;  /* 0x0001a400015d7983 */ /* 0x000f280000100600 */
[----:B------:R-:W4:Y:S01]  /*3f5a0*/  LDL.LU R77, [R1+0x109c] ;  /* 0x00109c00014d7983 */ /* 0x000f220000300800 */
[----:B---3--:R-:W-:Y:S01]  /*3f5b0*/  ISETP.LT.AND P3, PT, R75, UR6, !P1 ;  /* 0x000000064b007c0c */ /* 0x008fe2000cf61270 */
[----:B------:R-:W1:Y:S01]  /*3f5c0*/  LDCU UR6, c[0x0][0x39c] ;  /* 0x00007380ff0677ac */ /* 0x000e620008000800 */
[----:B-----5:R-:W-:Y:S01]  /*3f5d0*/  ISETP.LT.AND P2, PT, R76, UR4, !P1 ;  /* 0x000000044c007c0c */ /* 0x020fe2000cf41270 */
[----:B------:R-:W4:Y:S01]  /*3f5e0*/  LDCU UR4, c[0x0][0x39c] ;  /* 0x00007380ff0477ac */ /* 0x000f220008000800 */
[----:B------:R-:W1:Y:S04]  /*3f5f0*/  LDL.LU R76, [R1+0x10f0] ;  /* 0x0010f000014c7983 */ /* 0x000e680000300800 */
[----:B------:R-:W3:Y:S01]  /*3f600*/  LDL.LU R75, [R1+0x1034] ;  /* 0x00103400014b7983 */ /* 0x000ee20000300800 */
[----:B0-----:R-:W-:Y:S01]  /*3f610*/  PRMT R68, R79, 0x7610, R68 ;  /* 0x000076104f447816 */ /* 0x001fe20000000044 */
[----:B------:R-:W-:-:S02]  /*3f620*/  VIADD R3, R3, UR5 ;  /* 0x0000000503037c36 */ /* 0x000fc40008000000 */
[----:B------:R-:W5:Y:S01]  /*3f630*/  LDL.LU.S16 R79, [R1+0x1a6] ;  /* 0x0001a600014f7983 */ /* 0x000f620000300600 */
[----:B------:R-:W-:Y:S01]  /*3f640*/  PRMT R70, R72, 0x7610, R70 ;  /* 0x0000761048467816 */ /* 0x000fe20000000046 */
[----:B------:R-:W-:Y:S01]  /*3f650*/  VIADD R72, R3, UR5 ;  /* 0x0000000503487c36 */ /* 0x000fe20008000000 */
[----:B------:R-:W-:Y:S02]  /*3f660*/  PRMT R71, R92, 0x7610, R71 ;  /* 0x000076105c477816 */ /* 0x000fe40000000047 */
[----:B------:R-:W-:Y:S02]  /*3f670*/  PRMT R69, R81, 0x7610, R69 ;  /* 0x0000761051457816 */ /* 0x000fe40000000045 */
[----:B------:R-:W5:Y:S04]  /*3f680*/  LDL.S16 R81, [R1+0x1a8] ;  /* 0x0001a80001517983 */ /* 0x000f680000100600 */
[----:B------:R-:W-:Y:S04]  /*3f690*/  @P4 STG.E.U16 desc[UR20][R86.64], R69 ;  /* 0x0000004556004986 */ /* 0x000fe8000c101514 */
[----:B------:R0:W-:Y:S04]  /*3f6a0*/  @P0 STG.E.U16 desc[UR20][R88.64], R68 ;  /* 0x0000004458000986 */ /* 0x0001e8000c101514 */
[----:B------:R0:W-:Y:S02]  /*3f6b0*/  @P5 STG.E.U16 desc[UR20][R90.64], R70 ;  /* 0x000000465a005986 */ /* 0x0001e4000c101514 */
[----:B0-----:R-:W-:-:S04]  /*3f6c0*/  LEA R68, P0, R3, R2, 0x1 ;  /* 0x0000000203447211 */ /* 0x001fc800078008ff */
[----:B------:R-:W-:Y:S02]  /*3f6d0*/  LEA.HI.X.SX32 R69, R3, R0, 0x1, P0 ;  /* 0x0000000003457211 */ /* 0x000fe400000f0eff */
[----:B------:R-:W-:-:S03]  /*3f6e0*/  LEA R70, P5, R72, R2, 0x1 ;  /* 0x0000000248467211 */ /* 0x000fc600078a08ff */
[----:B------:R0:W-:Y:S02]  /*3f6f0*/  @P2 STG.E.U16 desc[UR20][R68.64], R71 ;  /* 0x0000004744002986 */ /* 0x0001e4000c101514 */
[----:B0-----:R-:W-:Y:S02]  /*3f700*/  LEA.HI.X.SX32 R71, R72, R0, 0x1, P5 ;  /* 0x0000000048477211 */ /* 0x001fe400028f0eff */
[----:B--2---:R-:W-:Y:S01]  /*3f710*/  ISETP.LT.AND P4, PT, R78, UR7, !P1 ;  /* 0x000000074e007c0c */ /* 0x004fe2000cf81270 */
[----:B------:R-:W3:Y:S01]  /*3f720*/  LDCU UR7, c[0x0][0x39c] ;  /* 0x00007380ff0777ac */ /* 0x000ee20008000800 */
[----:B------:R-:W2:Y:S04]  /*3f730*/  LDL.LU R78, [R1+0x10ec] ;  /* 0x0010ec00014e7983 */ /* 0x000ea80000300800 */
[----:B------:R-:W2:Y:S01]  /*3f740*/  LDL.LU.S16 R92, [R1+0x1aa] ;  /* 0x0001aa00015c7983 */ /* 0x000ea20000300600 */
[----:B----4-:R-:W-:Y:S01]  /*3f750*/  ISETP.LT.AND P0, PT, R77, UR4, !P1 ;  /* 0x000000044d007c0c */ /* 0x010fe2000cf01270 */
[----:B------:R-:W2:Y:S02]  /*3f760*/  LDCU UR4, c[0x0][0x39c] ;  /* 0x00007380ff0477ac */ /* 0x000ea40008000800 */
[----:B------:R-:W4:Y:S01]  /*3f770*/  LDL.LU R77, [R1+0x10e8] ;  /* 0x0010e800014d7983 */ /* 0x000f220000300800 */
[----:B------:R-:W-:-:S02]  /*3f780*/  PRMT R3, R93, 0x7610, R3 ;  /* 0x000076105d037816 */ /* 0x000fc40000000003 */
[----:B-1----:R-:W-:-:S03]  /*3f790*/  ISETP.LT.AND P2, PT, R76, UR6, !P1 ;  /* 0x000000064c007c0c */ /* 0x002fc6000cf41270 */
[----:B------:R0:W-:Y:S01]  /*3f7a0*/  @P3 STG.E.U16 desc[UR20][R70.64], R3 ;  /* 0x0000000346003986 */ /* 0x0001e2000c101514 */
[----:B------:R-:W-:Y:S01]  /*3f7b0*/  VIADD R72, R72, UR5 ;  /* 0x0000000548487c36 */ /* 0x000fe20008000000 */
[----:B------:R-:W4:Y:S02]  /*3f7c0*/  LDCU UR6, c[0x0][0x39c] ;  /* 0x00007380ff0677ac */ /* 0x000f240008000800 */
[----:B------:R-:W4:Y:S01]  /*3f7d0*/  LDL.LU R76, [R1+0x1098] ;  /* 0x00109800014c7983 */ /* 0x000f220000300800 */
[----:B---3--:R-:W-:Y:S01]  /*3f7e0*/  ISETP.LT.AND P3, PT, R75, UR7, !P1 ;  /* 0x000000074b007c0c */ /* 0x008fe2000cf61270 */
[C---:B------:R-:W-:Y:S01]  /*3f7f0*/  VIADD R69, R72.reuse, UR5 ;  /* 0x0000000548457c36 */ /* 0x040fe20008000000 */
[----:B------:R-:W1:Y:S01]  /*3f800*/  LDCU UR7, c[0x0][0x39c] ;  /* 0x00007380ff0777ac */ /* 0x000e620008000800 */
[----:B------:R-:W3:Y:S01]  /*3f810*/  LDL.S16 R75, [R1+0x1ac] ;  /* 0x0001ac00014b7983 */ /* 0x000ee20000100600 */
[----:B0-----:R-:W-:-:S03]  /*3f820*/  LEA R70, P5, R72, R2, 0x1 ;  /* 0x0000000248467211 */ /* 0x001fc600078a08ff */
[----:B------:R-:W3:Y:S01]  /*3f830*/  LDL.LU.S16 R93, [R1+0x1ae] ;  /* 0x0001ae00015d7983 */ /* 0x000ee20000300600 */
[----:B-----5:R-:W-:Y:S02]  /*3f840*/  PRMT R73, R79, 0x7610, R73 ;  /* 0x000076104f497816 */ /* 0x020fe40000000049 */
[----:B------:R-:W-:Y:S01]  /*3f850*/  LEA.HI.X.SX32 R71, R72, R0, 0x1, P5 ;  /* 0x0000000048477211 */ /* 0x000fe200028f0eff */
[----:B------:R-:W5:Y:S01]  /*3f860*/  LDL.LU R79, [R1+0x1120] ;  /* 0x00112000014f7983 */ /* 0x000f620000300800 */
[C---:B------:R-:W-:Y:S01]  /*3f870*/  LEA R68, P5, R69.reuse, R2, 0x1 ;  /* 0x0000000245447211 */ /* 0x040fe200078a08ff */
[C---:B------:R-:W-:Y:S02]  /*3f880*/  VIADD R72, R69.reuse, UR5 ;  /* 0x0000000545487c36 */ /* 0x040fe40008000000 */
[----:B------:R0:W-:Y:S01]  /*3f890*/  @P4 STG.E.U16 desc[UR20][R70.64], R73 ;  /* 0x0000004946004986 */ /* 0x0001e2000c101514 */
[----:B------:R-:W-:Y:S02]  /*3f8a0*/  LEA.HI.X.SX32 R69, R69, R0, 0x1, P5 ;  /* 0x0000000045457211 */ /* 0x000fe400028f0eff */
[----:B------:R-:W-:-:S02]  /*3f8b0*/  PRMT R3, R81, 0x7610, R3 ;  /* 0x0000761051037816 */ /* 0x000fc40000000003 */
[----:B------:R-:W5:Y:S01]  /*3f8c0*/  LDL.S16 R81, [R1+0x1b0] ;  /* 0x0001b00001517983 */ /* 0x000f620000100600 */
[----:B0-----:R-:W-:-:S03]  /*3f8d0*/  LEA R70, P5, R72, R2, 0x1 ;  /* 0x0000000248467211 */ /* 0x001fc600078a08ff */
[----:B------:R0:W-:Y:S01]  /*3f8e0*/  @P0 STG.E.U16 desc[UR20][R68.64], R3 ;  /* 0x0000000344000986 */ /* 0x0001e2000c101514 */
[----:B------:R-:W-:Y:S02]  /*3f8f0*/  LEA.HI.X.SX32 R71, R72, R0, 0x1, P5 ;  /* 0x0000000048477211 */ /* 0x000fe400028f0eff */
[----:B--2---:R-:W-:Y:S01]  /*3f900*/  ISETP.LT.AND P4, PT, R78, UR4, !P1 ;  /* 0x000000044e007c0c */ /* 0x004fe2000cf81270 */
[----:B------:R-:W5:Y:S01]  /*3f910*/  LDCU UR4, c[0x0][0x39c] ;  /* 0x00007380ff0477ac */ /* 0x000f620008000800 */
[----:B------:R-:W2:Y:S01]  /*3f920*/  LDL.LU R78, [R1+0x1050] ;  /* 0x00105000014e7983 */ /* 0x000ea20000300800 */
[----:B0-----:R-:W-:Y:S02]  /*3f930*/  PRMT R3, R92, 0x7610, R3 ;  /* 0x000076105c037816 */ /* 0x001fe40000000003 */
[----:B----4-:R-:W-:-:S03]  /*3f940*/  ISETP.LT.AND P0, PT, R77, UR6, !P1 ;  /* 0x000000064d007c0c */ /* 0x010fc6000cf01270 */
[----:B------:R0:W-:Y:S01]  /*3f950*/  @P2 STG.E.U16 desc[UR20][R70.64], R3 ;  /* 0x0000000346002986 */ /* 0x0001e2000c101514 */
[----:B---3--:R-:W-:-:S03]  /*3f960*/  PRMT R73, R75, 0x7610, R73 ;  /* 0x000076104b497816 */ /* 0x008fc60000000049 */
[----:B------:R-:W3:Y:S01]  /*3f970*/  LDL.LU R77, [R1+0x1094] ;  /* 0x00109400014d7983 */ /* 0x000ee20000300800 */
[----:B-1----:R-:W-:Y:S01]  /*3f980*/  ISETP.LT.AND P2, PT, R76, UR7, !P1 ;  /* 0x000000074c007c0c */ /* 0x002fe2000cf41270 */
[----:B------:R-:W-:Y:S01]  /*3f990*/  VIADD R72, R72, UR5 ;  /* 0x0000000548487c36 */ /* 0x000fe20008000000 */
[----:B------:R-:W2:Y:S01]  /*3f9a0*/  LDCU UR6, c[0x0][0x39c] ;  /* 0x00007380ff0677ac */ /* 0x000ea20008000800 */
[----:B------:R-:W4:Y:S01]  /*3f9b0*/  LDL.LU.S16 R76, [R1+0x1b2] ;  /* 0x0001b200014c7983 */ /* 0x000f220000300600 */
[----:B------:R-:W3:Y:S03]  /*3f9c0*/  LDCU UR7, c[0x0][0x39c] ;  /* 0x00007380ff0777ac */ /* 0x000ee60008000800 */
[----:B------:R-:W4:Y:S04]  /*3f9d0*/  LDL.S16 R92, [R1+0x1b4] ;  /* 0x0001b400015c7983 */ /* 0x000f280000100600 */
[----:B------:R-:W4:Y:S01]  /*3f9e0*/  LDL.LU R75, [R1+0x111c] ;  /* 0x00111c00014b7983 */ /* 0x000f220000300800 */
[C---:B0-----:R-:W-:Y:S01]  /*3f9f0*/  LEA R70, P5, R72.reuse, R2, 0x1 ;  /* 0x0000000248467211 */ /* 0x041fe200078a08ff */
[----:B------:R-:W-:-:S03]  /*3fa00*/  VIADD R69, R72, UR5 ;  /* 0x0000000548457c36 */ /* 0x000fc60008000000 */
[----:B------:R-:W-:Y:S01]  /*3fa10*/  LEA.HI.X.SX32 R71, R72, R0, 0x1, P5 ;  /* 0x0000000048477211 */ /* 0x000fe200028f0eff */
[C---:B------:R-:W-:Y:S01]  /*3fa20*/  VIADD R72, R69.reuse, UR5 ;  /* 0x0000000545487c36 */ /* 0x040fe20008000000 */
[----:B------:R-:W-:Y:S02]  /*3fa30*/  LEA R68, P5, R69, R2, 0x1 ;  /* 0x0000000245447211 */ /* 0x000fe400078a08ff */
[----:B------:R-:W-:Y:S01]  /*3fa40*/  PRMT R3, R93, 0x7610, R3 ;  /* 0x000076105d037816 */ /* 0x000fe20000000003 */
[----:B------:R0:W-:Y:S01]  /*3fa50*/  @P3 STG.E.U16 desc[UR20][R70.64], R73 ;  /* 0x0000004946003986 */ /* 0x0001e2000c101514 */
[----:B------:R-:W-:Y:S02]  /*3fa60*/  LEA.HI.X.SX32 R69, R69, R0, 0x1, P5 ;  /* 0x0000000045457211 */ /* 0x000fe400028f0eff */
[----:B-----5:R-:W-:Y:S01]  /*3fa70*/  ISETP.LT.AND P3, PT, R79, UR4, !P1 ;  /* 0x000000044f007c0c */ /* 0x020fe2000cf61270 */
[----:B------:R-:W5:Y:S01]  /*3fa80*/  LDL.LU.S16 R93, [R1+0x1b6] ;  /* 0x0001b600015d7983 */ /* 0x000f620000300600 */
[----:B------:R-:W1:Y:S03]  /*3fa90*/  LDCU UR4, c[0x0][0x39c] ;  /* 0x00007380ff0477ac */ /* 0x000e660008000800 */
[----:B------:R-:W5:Y:S01]  /*3faa0*/  LDL.LU R79, [R1+0x1090] ;  /* 0x00109000014f7983 */ /* 0x000f620000300800 */
[----:B0-----:R-:W-:-:S03]  /*3fab0*/  LEA R70, P5, R72, R2, 0x1 ;  /* 0x0000000248467211 */ /* 0x001fc600078a08ff */
[----:B------:R0:W-:Y:S01]  /*3fac0*/  @P4 STG.E.U16 desc[UR20][R68.64], R3 ;  /* 0x0000000344004986 */ /* 0x0001e2000c101514 */
[C---:B------:R-:W-:Y:S01]  /*3fad0*/  LEA.HI.X.SX32 R71, R72.reuse, R0, 0x1, P5 ;  /* 0x0000000048477211 */ /* 0x040fe200028f0eff */
[----:B------:R-:W-:Y:S01]  /*3fae0*/  VIADD R72, R72, UR5 ;  /* 0x0000000548487c36 */ /* 0x000fe20008000000 */
[----:B0-----:R-:W-:-:S05]  /*3faf0*/  PRMT R3, R81, 0x7610, R3 ;  /* 0x0000761051037816 */ /* 0x001fca0000000003 */
[----:B------:R0:W-:Y:S02]  /*3fb00*/  @P0 STG.E.U16 desc[UR20][R70.64], R3 ;  /* 0x0000000346000986 */ /* 0x0001e4000c101514 */
[----:B0-----:R-:W-:-:S04]  /*3fb10*/  LEA R70, P5, R72, R2, 0x1 ;  /* 0x0000000248467211 */ /* 0x001fc800078a08ff */
[----:B------:R-:W-:Y:S02]  /*3fb20*/  LEA.HI.X.SX32 R71, R72, R0, 0x1, P5 ;  /* 0x0000000048477211 */ /* 0x000fe400028f0eff */
[----:B--2---:R-:W-:Y:S01]  /*3fb30*/  ISETP.LT.AND P4, PT, R78, UR6, !P1 ;  /* 0x000000064e007c0c */ /* 0x004fe2000cf81270 */
[----:B------:R-:W5:Y:S01]  /*3fb40*/  LDCU UR6, c[0x0][0x39c] ;  /* 0x00007380ff0677ac */ /* 0x000f620008000800 */
[----:B------:R-:W2:Y:S04]  /*3fb50*/  LDL.LU R78, [R1+0x10e4] ;  /* 0x0010e400014e7983 */ /* 0x000ea80000300800 */
[----:B------:R-:W2:Y:S01]  /*3fb60*/  LDL.S16 R81, [R1+0x1b8] ;  /* 0x0001b80001517983 */ /* 0x000ea20000100600 */
[----:B---3--:R-:W-:Y:S02]  /*3fb70*/  ISETP.LT.AND P0, PT, R77, UR7, !P1 ;  /* 0x000000074d007c0c */ /* 0x008fe4000cf01270 */
[----:B----4-:R-:W-:Y:S01]  /*3fb80*/  PRMT R73, R76, 0x7610, R73 ;  /* 0x000076104c497816 */ /* 0x010fe20000000049 */
[----:B------:R-:W3:Y:S01]  /*3fb90*/  LDL.LU.S16 R77, [R1+0x1ba] ;  /* 0x0001ba00014d7983 */ /* 0x000ee20000300600 */
[----:B------:R-:W-:Y:S01]  /*3fba0*/  VIADD R69, R72, UR5 ;  /* 0x0000000548457c36 */ /* 0x000fe20008000000 */
[----:B------:R-:W2:Y:S02]  /*3fbb0*/  LDCU UR7, c[0x0][0x39c] ;  /* 0x00007380ff0777ac */ /* 0x000ea40008000800 */
[----:B------:R-:W4:Y:S01]  /*3fbc0*/  LDL.LU R76, [R1+0x105c] ;  /* 0x00105c00014c7983 */ /* 0x000f220000300800 */
[----:B------:R-:W-:-:S03]  /*3fbd0*/  PRMT R3, R92, 0x7610, R3 ;  /* 0x000076105c037816 */ /* 0x000fc60000000003 */
[----:B------:R0:W-:Y:S01]  /*3fbe0*/  @P2 STG.E.U16 desc[UR20][R70.64], R73 ;  /* 0x0000004946002986 */ /* 0x0001e2000c101514 */
[----:B-1----:R-:W-:Y:S01]  /*3fbf0*/  ISETP.LT.AND P2, PT, R75, UR4, !P1 ;  /* 0x000000044b007c0c */ /* 0x002fe2000cf41270 */
[C---:B------:R-:W-:Y:S01]  /*3fc00*/  VIADD R72, R69.reuse, UR5 ;  /* 0x0000000545487c36 */ /* 0x040fe20008000000 */
[C---:B------:R-:W-:Y:S01]  /*3fc10*/  LEA R68, P5, R69.reuse, R2, 0x1 ;  /* 0x0000000245447211 */ /* 0x040fe200078a08ff */
[----:B------:R-:W4:Y:S01]  /*3fc20*/  LDL.S16 R92, [R1+0x1bc] ;  /* 0x0001bc00015c7983 */ /* 0x000f220000100600 */
[----:B------:R-:W4:Y:S03]  /*3fc30*/  LDCU UR4, c[0x0][0x39c] ;  /* 0x00007380ff0477ac */ /* 0x000f260008000800 */
[----:B------:R-:W4:Y:S01]  /*3fc40*/  LDL.LU R75, [R1+0x108c] ;  /* 0x00108c00014b7983 */ /* 0x000f220000300800 */
[----:B------:R-:W-:Y:S02]  /*3fc50*/  LEA.HI.X.SX32 R69, R69, R0, 0x1, P5 ;  /* 0x0000000045457211 */ /* 0x000fe400028f0eff */
[----:B0-----:R-:W-:-:S03]  /*3fc60*/  LEA R70, P5, R72, R2, 0x1 ;  /* 0x0000000248467211 */ /* 0x001fc600078a08ff */
[----:B------:R0:W-:Y:S01]  /*3fc70*/  @P3 STG.E.U16 desc[UR20][R68.64], R3 ;  /* 0x0000000344003986 */ /* 0x0001e2000c101514 */
[C---:B------:R-:W-:Y:S02]  /*3fc80*/  LEA.HI.X.SX32 R71, R72.reuse, R0, 0x1, P5 ;  /* 0x0000000048477211 */ /* 0x040fe400028f0eff */
[----:B-----5:R-:W-:Y:S01]  /*3fc90*/  ISETP.LT.AND P3, PT, R79, UR6, !P1 ;  /* 0x000000064f007c0c */ /* 0x020fe2000cf61270 */
[----:B------:R-:W-:Y:S01]  /*3fca0*/  VIADD R72, R72, UR5 ;  /* 0x0000000548487c36 */ /* 0x000fe20008000000 */
[----:B------:R-:W5:Y:S01]  /*3fcb0*/  LDL.LU R79, [R1+0x10e0] ;  /* 0x0010e000014f7983 */ /* 0x000f620000300800 */
[----:B------:R-:W1:Y:S01]  /*3fcc0*/  LDCU UR6, c[0x0][0x39c] ;  /* 0x00007380ff0677ac */ /* 0x000e620008000800 */
[----:B0-----:R-:W-:Y:S01]  /*3fcd0*/  PRMT R3, R93, 0x7610, R3 ;  /* 0x000076105d037816 */ /* 0x001fe20000000003 */
[----:B------:R-:W-:-:S04]  /*3fce0*/  VIADD R69, R72, UR5 ;  /* 0x0000000548457c36 */ /* 0x000fc80008000000 */
[----:B------:R0:W-:Y:S02]  /*3fcf0*/  @P4 STG.E.U16 desc[UR20][R70.64], R3 ;  /* 0x0000000346004986 */ /* 0x0001e4000c101514 */
[----:B0-----:R-:W-:-:S04]  /*3fd00*/  LEA R70, P5, R72, R2, 0x1 ;  /* 0x0000000248467211 */ /* 0x001fc800078a08ff */
[----:B------:R-:W-:Y:S02]  /*3fd10*/  LEA.HI.X.SX32 R71, R72, R0, 0x1, P5 ;  /* 0x0000000048477211 */ /* 0x000fe400028f0eff */
[C---:B------:R-:W-:Y:S01]  /*3fd20*/  LEA R68, P5, R69.reuse, R2, 0x1 ;  /* 0x0000000245447211 */ /* 0x040fe200078a08ff */
[----:B------:R-:W-:-:S03]  /*3fd30*/  VIADD R72, R69, UR5 ;  /* 0x0000000545487c36 */ /* 0x000fc60008000000 */
[----:B------:R-:W-:Y:S02]  /*3fd40*/  LEA.HI.X.SX32 R69, R69, R0, 0x1, P5 ;  /* 0x0000000045457211 */ /* 0x000fe400028f0eff */
[----:B--2---:R-:W-:Y:S01]  /*3fd50*/  ISETP.LT.AND P4, PT, R78, UR7, !P1 ;  /* 0x000000074e007c0c */ /* 0x004fe2000cf81270 */
[----:B------:R-:W5:Y:S01]  /*3fd60*/  LDCU UR7, c[0x0][0x39c] ;  /* 0x00007380ff0777ac */ /* 0x000f620008000800 */
[----:B------:R-:W2:Y:S01]  /*3fd70*/  LDL.LU.S16 R78, [R1+0x1be] ;  /* 0x0001be00014e7983 */ /* 0x000ea20000300600 */
[----:B------:R-:W-:-:S03]  /*3fd80*/  PRMT R73, R81, 0x7610, R73 ;  /* 0x0000761051497816 */ /* 0x000fc60000000049 */
[----:B------:R-:W2:Y:S04]  /*3fd90*/  LDL.S16 R93, [R1+0x1c0] ;  /* 0x0001c000015d7983 */ /* 0x000ea80000100600 */
[----:B------:R0:W-:Y:S01]  /*3fda0*/  @P0 STG.E.U16 desc[UR20][R70.64], R73 ;  /* 0x0000004946000986 */ /* 0x0001e2000c101514 */
[----:B---3--:R-:W-:-:S03]  /*3fdb0*/  PRMT R3, R77, 0x7610, R3 ;  /* 0x000076104d037816 */ /* 0x008fc60000000003 */
[----:B------:R-:W3:Y:S01]  /*3fdc0*/  LDL.LU R77, [R1+0x10dc] ;  /* 0x0010dc00014d7983 */ /* 0x000ee20000300800 */
[----:B----4-:R-:W-:Y:S01]  /*3fdd0*/  ISETP.LT.AND P0, PT, R76, UR4, !P1 ;  /* 0x000000044c007c0c */ /* 0x010fe2000cf01270 */
[----:B------:R-:W3:Y:S02]  /*3fde0*/  LDCU UR4, c[0x0][0x39c] ;  /* 0x00007380ff0477ac */ /* 0x000ee40008000800 */
[----:B------:R-:W4:Y:S04]  /*3fdf0*/  LDL.LU.S16 R81, [R1+0x1c2] ;  /* 0x0001c20001517983 */ /* 0x000f280000300600 */
[----:B------:R-:W4:Y:S04]  /*3fe00*/  LDL.LU R76, [R1+0x10d8] ;  /* 0x0010d800014c7983 */ /* 0x000f280000300800 */
[----:B------:R5:W-:Y:S01]  /*3fe10*/  @P2 STG.E.U16 desc[UR20][R68.64], R3 ;  /* 0x0000000344002986 */ /* 0x000be2000c101514 */
[----:B-1----:R-:W-:Y:S01]  /*3fe20*/  ISETP.LT.AND P2, PT, R75, UR6, !P1 ;  /* 0x000000064b007c0c */ /* 0x002fe2000cf41270 */
[----:B------:R-:W1:Y:S02]  /*3fe30*/  LDCU UR6, c[0x0][0x39c] ;  /* 0x00007380ff0677ac */ /* 0x000e640008000800 */
[----:B------:R-:W4:Y:S01]  /*3fe40*/  LDL.LU R75, [R1+0x104c] ;  /* 0x00104c00014b7983 */ /* 0x000f220000300800 */
[----:B0-----:R-:W-:-:S04]  /*3fe50*/  LEA R70, P5, R72, R2, 0x1 ;  /* 0x0000000248467211 */ /* 0x001fc800078a08ff */
[----:B------:R-:W-:Y:S02]  /*3fe60*/  LEA.HI.X.SX32 R71, R72, R0, 0x1, P5 ;  /* 0x0000000048477211 */ /* 0x000fe400028f0eff */
[----:B-----5:R-:W-:Y:S01]  /*3fe70*/  PRMT R3, R92, 0x7610, R3 ;  /* 0x000076105c037816 */ /* 0x020fe20000000003 */
[----:B------:R-:W-:-:S04]  /*3fe80*/  VIADD R72, R72, UR5 ;  /* 0x0000000548487c36 */ /* 0x000fc80008000000 */
[----:B------:R0:W-:Y:S01]  /*3fe90*/  @P3 STG.E.U16 desc[UR20][R70.64], R3 ;  /* 0x0000000346003986 */ /* 0x0001e2000c101514 */
[----:B------:R-:W-:Y:S01]  /*3fea0*/  ISETP.LT.AND P3, PT, R79, UR7, !P1 ;  /* 0x000000074f007c0c */ /* 0x000fe2000cf61270 */
[C---:B------:R-:W-:Y:S01]  /*3feb0*/  VIADD R69, R72.reuse, UR5 ;  /* 0x0000000548457c36 */ /* 0x040fe20008000000 */
[----:B------:R-:W5:Y:S01]  /*3fec0*/  LDCU UR7, c[0x0][0x39c] ;  /* 0x00007380ff0777ac */ /* 0x000f620008000800 */
[----:B------:R-:W4:Y:S04]  /*3fed0*/  LDL.S16 R79, [R1+0x1c4] ;  /* 0x0001c400014f7983 */ /* 0x000f280000100600 */
[----:B------:R-:W4:Y:S01]  /*3fee0*/  LDL.LU.S16 R92, [R1+0x1c6] ;  /* 0x0001c600015c7983 */ /* 0x000f220000300600 */
[----:B0-----:R-:W-:-:S04]  /*3fef0*/  LEA R70, P5, R72, R2, 0x1 ;  /* 0x0000000248467211 */ /* 0x001fc800078a08ff */
[----:B------:R-:W-:Y:S01]  /*3ff00*/  LEA.HI.X.SX32 R71, R72, R0, 0x1, P5 ;  /* 0x0000000048477211 */ /* 0x000fe200028f0eff */
[C---:B------:R-:W-:Y:S01]  /*3ff10*/  VIADD R72, R69.reuse, UR5 ;  /* 0x0000000545487c36 */ /* 0x040fe20008000000 */
[----:B------:R-:W-:-:S04]  /*3ff20*/  LEA R68, P5, R69, R2, 0x1 ;  /* 0x0000000245447211 */ /* 0x000fc800078a08ff */
[----:B------:R-:W-:Y:S02]  /*3ff30*/  LEA.HI.X.SX32 R69, R69, R0, 0x1, P5 ;  /* 0x0000000045457211 */ /* 0x000fe400028f0eff */
[----:B--2---:R-:W-:Y:S02]  /*3ff40*/  PRMT R73, R78, 0x7610, R73 ;  /* 0x000076104e497816 */ /* 0x004fe40000000049 */
[----:B------:R-:W2:Y:S01]  /*3ff50*/  LDL.LU R78, [R1+0x10d4] ;  /* 0x0010d400014e7983 */ /* 0x000ea20000300800 */
[----:B------:R-:W-:-:S03]  /*3ff60*/  PRMT R3, R93, 0x7610, R3 ;  /* 0x000076105d037816 */ /* 0x000fc60000000003 */
[----:B------:R0:W-:Y:S04]  /*3ff70*/  @P4 STG.E.U16 desc[UR20][R70.64], R73 ;  /* 0x0000004946004986 */ /* 0x0001e8000c101514 */
[----:B------:R-:W2:Y:S04]  /*3ff80*/  LDL.S16 R93, [R1+0x1c8] ;  /* 0x0001c800015d7983 */ /* 0x000ea80000100600 */
[----:B------:R4:W-:Y:S01]  /*3ff90*/  @P0 STG.E.U16 desc[UR20][R68.64], R3 ;  /* 0x0000000344000986 */ /* 0x0009e2000c101514 */
[----:B0-----:R-:W-:-:S04]  /*3ffa0*/  LEA R70, P5, R72, R2, 0x1 ;  /* 0x0000000248467211 */ /* 0x001fc800078a08ff */
[----:B------:R-:W-:Y:S02]  /*3ffb0*/  LEA.HI.X.SX32 R71, R72, R0, 0x1, P5 ;  /* 0x0000000048477211 */ /* 0x000fe400028f0eff */
[----:B---3--:R-:W-:Y:S01]  /*3ffc0*/  ISETP.LT.AND P4, PT, R77, UR4, !P1 ;  /* 0x000000044d007c0c */ /* 0x008fe2000cf81270 */
[----:B------:R-:W2:Y:S01]  /*3ffd0*/  LDCU UR4, c[0x0][0x39c] ;  /* 0x00007380ff0477ac */ /* 0x000ea20008000800 */
[----:B------:R-:W3:Y:S01]  /*3ffe0*/  LDL.LU R77, [R1+0x10d0] ;  /* 0x0010d000014d7983 */ /* 0x000ee20000300800 */
[----:B----4-:R-:W-:Y:S02]  /*3fff0*/  PRMT R3, R81, 0x7610, R3 ;  /* 0x0000761051037816 */ /* 0x010fe40000000003 */
[----:B-1----:R-:W-:-:S03]  /*40000*/  ISETP.LT.AND P0, PT, R76, UR6, !P1 ;  /* 0x000000064c007c0c */ /* 0x002fc6000cf01270 */
[----:B------:R0:W-:Y:S01]  /*40010*/  @P2 STG.E.U16 desc[UR20][R70.64], R3 ;  /* 0x0000000346002986 */ /* 0x0001e2000c101514 */
[----:B------:R-:W-:Y:S01]  /*40020*/  VIADD R72, R72, UR5 ;  /* 0x0000000548487c36 */ /* 0x000fe20008000000 */
[----:B------:R-:W3:Y:S02]  /*40030*/  LDCU UR6, c[0x0][0x39c] ;  /* 0x00007380ff0677ac */ /* 0x000ee40008000800 */
[----:B------:R-:W4:Y:S01]  /*40040*/  LDL.LU R76, [R1+0x1088] ;  /* 0x00108800014c7983 */ /* 0x000f220000300800 */
[----:B-----5:R-:W-:Y:S01]  /*40050*/  ISETP.LT.AND P2, PT, R75, UR7, !P1 ;  /* 0x000000074b007c0c */ /* 0x020fe2000cf41270 */
[C---:B------:R-:W-:Y:S02]  /*40060*/  VIADD R69, R72.reuse, UR5 ;  /* 0x0000000548457c36 */ /* 0x040fe40008000000 */
[----:B------:R-:W5:Y:S01]  /*40070*/  LDL.LU.S16 R75, [R1+0x1ca] ;  /* 0x0001ca00014b7983 */ /* 0x000f620000300600 */
[----:B------:R-:W4:Y:S01]  /*40080*/  LDCU UR7, c[0x0][0x39c] ;  /* 0x00007380ff0777ac */ /* 0x000f220008000800 */
[----:B0-----:R-:W-:-:S02]  /*40090*/  LEA R70, P5, R72, R2, 0x1 ;  /* 0x0000000248467211 */ /* 0x001fc400078a08ff */
[----:B------:R-:W4:Y:S02]  /*400a0*/  LDL.S16 R81, [R1+0x1cc] ;  /* 0x0001cc0001517983 */ /* 0x000f240000100600 */
[----:B------:R-:W-:Y:S01]  /*400b0*/  LEA.HI.X.SX32 R71, R72, R0, 0x1, P5 ;  /* 0x0000000048477211 */ /* 0x000fe200028f0eff */
[C---:B------:R-:W-:Y:S01]  /*400c0*/  VIADD R72, R69.reuse, UR5 ;  /* 0x0000000545487c36 */ /* 0x040fe20008000000 */
[----:B------:R-:W-:Y:S02]  /*400d0*/  LEA R68, P5, R69, R2, 0x1 ;  /* 0x0000000245447211 */ /* 0x000fe400078a08ff */
[----:B------:R-:W-:Y:S02]  /*400e0*/  PRMT R73, R79, 0x7610, R73 ;  /* 0x000076104f497816 */ /* 0x000fe40000000049 */
[----:B------:R-:W4:Y:S01]  /*400f0*/  LDL.LU R79, [R1+0x1118] ;  /* 0x00111800014f7983 */ /* 0x000f220000300800 */
[----:B------:R-:W-:Y:S02]  /*40100*/  LEA.HI.X.SX32 R69, R69, R0, 0x1, P5 ;  /* 0x0000000045457211 */ /* 0x000fe400028f0eff */
[----:B------:R-:W-:Y:S01]  /*40110*/  PRMT R3, R92, 0x7610, R3 ;  /* 0x000076105c037816 */ /* 0x000fe20000000003 */
[----:B------:R0:W-:Y:S04]  /*40120*/  @P3 STG.E.U16 desc[UR20][R70.64], R73 ;  /* 0x0000004946003986 */ /* 0x0001e8000c101514 */
[----:B------:R-:W4:Y:S04]  /*40130*/  LDL.LU.S16 R92, [R1+0x1ce] ;  /* 0x0001ce00015c7983 */ /* 0x000f280000300600 */
[----:B------:R1:W-:Y:S01]  /*40140*/  @P4 STG.E.U16 desc[UR20][R68.64], R3 ;  /* 0x0000000344004986 */ /* 0x0003e2000c101514 */
[----:B0-----:R-:W-:-:S04]  /*40150*/  LEA R70, P5, R72, R2, 0x1 ;  /* 0x0000000248467211 */ /* 0x001fc800078a08ff */
[----:B------:R-:W-:Y:S02]  /*40160*/  LEA.HI.X.SX32 R71, R72, R0, 0x1, P5 ;  /* 0x0000000048477211 */ /* 0x000fe400028f0eff */
[----:B--2---:R-:W-:Y:S01]  /*40170*/  ISETP.LT.AND P3, PT, R78, UR4, !P1 ;  /* 0x000000044e007c0c */ /* 0x004fe2000cf61270 */
[----:B------:R-:W0:Y:S01]  /*40180*/  LDCU UR4, c[0x0][0x39c] ;  /* 0x00007380ff0477ac */ /* 0x000e220008000800 */
[----:B------:R-:W2:Y:S01]  /*40190*/  LDL.LU R78, [R1+0x1048] ;  /* 0x00104800014e7983 */ /* 0x000ea20000300800 */
[----:B-1----:R-:W-:-:S05]  /*401a0*/  PRMT R3, R93, 0x7610, R3 ;  /* 0x000076105d037816 */ /* 0x002fca0000000003 */
[----:B------:R1:W-:Y:S01]  /*401b0*/  @P0 STG.E.U16 desc[UR20][R70.64], R3 ;  /* 0x0000000346000986 */ /* 0x0003e2000c101514 */
[----:B---3--:R-:W-:Y:S02]  /*401c0*/  ISETP.LT.AND P4, PT, R77, UR6, !P1 ;  /* 0x000000064d007c0c */ /* 0x008fe4000cf81270 */
[----:B-----5:R-:W-:Y:S01]  /*401d0*/  PRMT R73, R75, 0x7610, R73 ;  /* 0x000076104b497816 */ /* 0x020fe20000000049 */
[----:B------:R-:W3:Y:S01]  /*401e0*/  LDL.LU R77, [R1+0x1084] ;  /* 0x00108400014d7983 */ /* 0x000ee20000300800 */
[----:B----4-:R-:W-:Y:S01]  /*401f0*/  ISETP.LT.AND P0, PT, R76, UR7, !P1 ;  /* 0x000000074c007c0c */ /* 0x010fe2000cf01270 */
[----:B------:R-:W-:Y:S01]  /*40200*/  VIADD R72, R72, UR5 ;  /* 0x0000000548487c36 */ /* 0x000fe20008000000 */
[----:B------:R-:W2:Y:S01]  /*40210*/  LDCU UR6, c[0x0][0x39c] ;  /* 0x00007380ff0677ac */ /* 0x000ea20008000800 */
[----:B------:R-:W4:Y:S01]  /*40220*/  LDL.S16 R76, [R1+0x1d0] ;  /* 0x0001d000014c7983 */ /* 0x000f220000100600 */
[----:B------:R-:W3:Y:S03]  /*40230*/  LDCU UR7, c[0x0][0x39c] ;  /* 0x00007380ff0777ac */ /* 0x000ee60008000800 */
[----:B------:R-:W5:Y:S04]  /*40240*/  LDL.LU.S16 R93, [R1+0x1d2] ;  /* 0x0001d200015d7983 */ /* 0x000f680000300600 */
[----:B------:R-:W5:Y:S01]  /*40250*/  LDL.LU R75, [R1+0x1114] ;  /* 0x00111400014b7983 */ /* 0x000f620000300800 */
[C---:B-1----:R-:W-:Y:S01]  /*40260*/  LEA R70, P5, R72.reuse, R2, 0x1 ;  /* 0x0000000248467211 */ /* 0x042fe200078a08ff */
[----:B------:R-:W-:-:S03]  /*40270*/  VIADD R69, R72, UR5 ;  /* 0x0000000548457c36 */ /* 0x000fc60008000000 */
[----:B------:R-:W-:Y:S01]  /*40280*/  LEA.HI.X.SX32 R71, R72, R0, 0x1, P5 ;  /* 0x0000000048477211 */ /* 0x000fe200028f0eff */
[C---:B------:R-:W-:Y:S01]  /*40290*/  VIADD R72, R69.reuse, UR5 ;  /* 0x0000000545487c36 */ /* 0x040fe20008000000 */
[----:B------:R-:W-:Y:S02]  /*402a0*/  LEA R68, P5, R69, R2, 0x1 ;  /* 0x0000000245447211 */ /* 0x000fe400078a08ff */
[----:B------:R-:W-:Y:S01]  /*402b0*/  PRMT R3, R81, 0x7610, R3 ;  /* 0x0000761051037816 */ /* 0x000fe20000000003 */
[----:B------:R1:W-:Y:S01]  /*402c0*/  @P2 STG.E.U16 desc[UR20][R70.64], R73 ;  /* 0x0000004946002986 */ /* 0x0003e2000c101514 */
[----:B------:R-:W-:Y:S02]  /*402d0*/  LEA.HI.X.SX32 R69, R69, R0, 0x1, P5 ;  /* 0x0000000045457211 */ /* 0x000fe400028f0eff */
[----:B0-----:R-:W-:Y:S01]  /*402e0*/  ISETP.LT.AND P2, PT, R79, UR4, !P1 ;  /* 0x000000044f007c0c */ /* 0x001fe2000cf41270 */
[----:B------:R-:W5:Y:S01]  /*402f0*/  LDL.S16 R81, [R1+0x1d4] ;  /* 0x0001d40001517983 */ /* 0x000f620000100600 */
[----:B------:R-:W0:Y:S03]  /*40300*/  LDCU UR4, c[0x0][0x39c] ;  /* 0x00007380ff0477ac */ /* 0x000e260008000800 */
[----:B------:R-:W5:Y:S01]  /*40310*/  LDL.LU R79, [R1+0x1080] ;  /* 0x00108000014f7983 */ /* 0x000f620000300800 */
[----:B-1----:R-:W-:-:S03]  /*40320*/  LEA R70, P5, R72, R2, 0x1 ;  /* 0x0000000248467211 */ /* 0x002fc600078a08ff */
[----:B------:R1:W-:Y:S01]  /*40330*/  @P3 STG.E.U16 desc[UR20][R68.64], R3 ;  /* 0x0000000344003986 */ /* 0x0003e2000c101514 */
[C---:B------:R-:W-:Y:S01]  /*40340*/  LEA.HI.X.SX32 R71, R72.reuse, R0, 0x1, P5 ;  /* 0x0000000048477211 */ /* 0x040fe200028f0eff */
[----:B------:R-:W-:Y:S01]  /*40350*/  VIADD R72, R72, UR5 ;  /* 0x0000000548487c36 */ /* 0x000fe20008000000 */
[----:B-1----:R-:W-:-:S05]  /*40360*/  PRMT R3, R92, 0x7610, R3 ;  /* 0x000076105c037816 */ /* 0x002fca0000000003 */
[----:B------:R1:W-:Y:S02]  /*40370*/  @P4 STG.E.U16 desc[UR20][R70.64], R3 ;  /* 0x0000000346004986 */ /* 0x0003e4000c101514 */
[----:B-1----:R-:W-:-:S04]  /*40380*/  LEA R70, P5, R72, R2, 0x1 ;  /* 0x0000000248467211 */ /* 0x002fc800078a08ff */
[----:B------:R-:W-:Y:S02]  /*40390*/  LEA.HI.X.SX32 R71, R72, R0, 0x1, P5 ;  /* 0x0000000048477211 */ /* 0x000fe400028f0eff */
[----:B--2---:R-:W-:Y:S01]  /*403a0*/  ISETP.LT.AND P3, PT, R78, UR6, !P1 ;  /* 0x000000064e007c0c */ /* 0x004fe2000cf61270 */
[----:B------:R-:W1:Y:S01]  /*403b0*/  LDCU UR6, c[0x0][0x39c] ;  /* 0x00007380ff0677ac */ /* 0x000e620008000800 */
[----:B------:R-:W2:Y:S01]  /*403c0*/  LDL.LU R78, [R1+0x10cc] ;  /* 0x0010cc00014e7983 */ /* 0x000ea20000300800 */
[----:B---3--:R-:W-:Y:S02]  /*403d0*/  ISETP.LT.AND P4, PT, R77, UR7, !P1 ;  /* 0x000000074d007c0c */ /* 0x008fe4000cf81270 */
[----:B----4-:R-:W-:Y:S01]  /*403e0*/  PRMT R73, R76, 0x7610, R73 ;  /* 0x000076104c497816 */ /* 0x010fe20000000049 */
[----:B------:R-:W3:Y:S01]  /*403f0*/  LDL.LU.S16 R77, [R1+0x1d6] ;  /* 0x0001d600014d7983 */ /* 0x000ee20000300600 */
[----:B------:R-:W-:Y:S01]  /*40400*/  VIADD R69, R72, UR5 ;  /* 0x0000000548457c36 */ /* 0x000fe20008000000 */
[----:B------:R-:W2:Y:S02]  /*40410*/  LDCU UR7, c[0x0][0x39c] ;  /* 0x00007380ff0777ac */ /* 0x000ea40008000800 */
[----:B------:R-:W4:Y:S04]  /*40420*/  LDL.S16 R92, [R1+0x38] ;  /* 0x00003800015c7983 */ /* 0x000f280000100600 */
[----:B------:R-:W4:Y:S01]  /*40430*/  LDL.LU R76, [R1+0x1058] ;  /* 0x00105800014c7983 */ /* 0x000f220000300800 */
[----:B-----5:R-:W-:-:S03]  /*40440*/  PRMT R3, R93, 0x7610, R3 ;  /* 0x000076105d037816 */ /* 0x020fc60000000003 */
[----:B------:R5:W-:Y:S01]  /*40450*/  @P0 STG.E.U16 desc[UR20][R70.64], R73 ;  /* 0x0000004946000986 */ /* 0x000be2000c101514 */
[----:B0-----:R-:W-:Y:S01]  /*40460*/  ISETP.LT.AND P0, PT, R75, UR4, !P1 ;  /* 0x000000044b007c0c */ /* 0x001fe2000cf01270 */
[C---:B------:R-:W-:Y:S01]  /*40470*/  VIADD R72, R69.reuse, UR5 ;  /* 0x0000000545487c36 */ /* 0x040fe20008000000 */
[C---:B------:R-:W-:Y:S01]  /*40480*/  LEA R68, P5, R69.reuse, R2, 0x1 ;  /* 0x0000000245447211 */ /* 0x040fe200078a08ff */
[----:B------:R-:W4:Y:S01]  /*40490*/  LDL.LU.S16 R93, [R1+0x3a] ;  /* 0x00003a00015d7983 */ /* 0x000f220000300600 */
[----:B------:R-:W0:Y:S03]  /*404a0*/  LDCU UR4, c[0x0][0x39c] ;  /* 0x00007380ff0477ac */ /* 0x000e260008000800 */
[----:B------:R-:W4:Y:S01]  /*404b0*/  LDL.LU R75, [R1+0x107c] ;  /* 0x00107c00014b7983 */ /* 0x000f220000300800 */
[----:B------:R-:W-:Y:S02]  /*404c0*/  LEA.HI.X.SX32 R69, R69, R0, 0x1, P5 ;  /* 0x0000000045457211 */ /* 0x000fe400028f0eff */
[----:B-----5:R-:W-:-:S03]  /*404d0*/  LEA R70, P5, R72, R2, 0x1 ;  /* 0x0000000248467211 */ /* 0x020fc600078a08ff */
[----:B------:R5:W-:Y:S01]  /*404e0*/  @P2 STG.E.U16 desc[UR20][R68.64], R3 ;  /* 0x0000000344002986 */ /* 0x000be2000c101514 */
[----:B-1----:R-:W-:Y:S01]  /*404f0*/  ISETP.LT.AND P2, PT, R79, UR6, !P1 ;  /* 0x000000064f007c0c */ /* 0x002fe2000cf41270 */
[----:B------:R-:W1:Y:S01]  /*40500*/  LDCU UR6, c[0x0][0x39c] ;  /* 0x00007380ff0677ac */ /* 0x000e620008000800 */
[C---:B------:R-:W-:Y:S01]  /*40510*/  LEA.HI.X.SX32 R71, R72.reuse, R0, 0x1, P5 ;  /* 0x0000000048477211 */ /* 0x040fe200028f0eff */
[----:B------:R-:W4:Y:S01]  /*40520*/  LDL.LU R79, [R1+0x10c8] ;  /* 0x0010c800014f7983 */ /* 0x000f220000300800 */
[----:B------:R-:W-:Y:S01]  /*40530*/  VIADD R72, R72, UR5 ;  /* 0x0000000548487c36 */ /* 0x000fe20008000000 */
[----:B-----5:R-:W-:Y:S02]  /*40540*/  PRMT R3, R81, 0x7610, R3 ;  /* 0x0000761051037816 */ /* 0x020fe40000000003 */
[----:B------:R-:W5:Y:S04]  /*40550*/  LDL.S16 R81, [R1+0x3c] ;  /* 0x00003c0001517983 */ /* 0x000f680000100600 */
[----:B------:R0:W-:Y:S01]  /*40560*/  @P3 STG.E.U16 desc[UR20][R70.64], R3 ;  /* 0x0000000346003986 */ /* 0x0001e2000c101514 */
[C---:B------:R-:W-:Y:S01]  /*40570*/  VIADD R69, R72.reuse, UR5 ;  /* 0x0000000548457c36 */ /* 0x040fe20008000000 */
[----:B0-----:R-:W-:-:S04]  /*40580*/  LEA R70, P5, R72, R2, 0x1 ;  /* 0x0000000248467211 */ /* 0x001fc800078a08ff */
[----:B------:R-:W-:Y:S02]  /*40590*/  LEA.HI.X.SX32 R71, R72, R0, 0x1, P5 ;  /* 0x0000000048477211 */ /* 0x000fe400028f0eff */
[C---:B------:R-:W-:Y:S01]  /*405a0*/  LEA R68, P5, R69.reuse, R2, 0x1 ;  /* 0x0000000245447211 */ /* 0x040fe200078a08ff */
[----:B------:R-:W-:-:S03]  /*405b0*/  VIADD R3, R69, UR5 ;  /* 0x0000000545037c36 */ /* 0x000fc60008000000 */
[----:B------:R-:W-:Y:S02]  /*405c0*/  LEA.HI.X.SX32 R69, R69, R0, 0x1, P5 ;  /* 0x0000000045457211 */ /* 0x000fe400028f0eff */
[----:B--2---:R-:W-:Y:S01]  /*405d0*/  ISETP.LT.AND P3, PT, R78, UR7, !P1 ;  /* 0x000000074e007c0c */ /* 0x004fe2000cf61270 */
[----:B------:R-:W0:Y:S01]  /*405e0*/  LDCU UR7, c[0x0][0x39c] ;  /* 0x00007380ff0777ac */ /* 0x000e220008000800 */
[----:B------:R-:W2:Y:S01]  /*405f0*/  LDL.LU.S16 R78, [R1+0x3e] ;  /* 0x00003e00014e7983 */ /* 0x000ea20000300600 */
[----:B---3--:R-:W-:-:S03]  /*40600*/  PRMT R73, R77, 0x7610, R73 ;  /* 0x000076104d497816 */ /* 0x008fc60000000049 */
[----:B------:R-:W3:Y:S01]  /*40610*/  LDL.LU R77, [R1+0x10c4] ;  /* 0x0010c400014d7983 */ /* 0x000ee20000300800 */
[----:B----4-:R-:W-:-:S03]  /*40620*/  PRMT R72, R92, 0x7610, R72 ;  /* 0x000076105c487816 */ /* 0x010fc60000000048 */
[----:B------:R4:W-:Y:S01]  /*40630*/  @P4 STG.E.U16 desc[UR20][R70.64], R73 ;  /* 0x0000004946004986 */ /* 0x0009e2000c101514 */
[----:B------:R-:W-:Y:S01]  /*40640*/  ISETP.LT.AND P4, PT, R76, UR4, !P1 ;  /* 0x000000044c007c0c */ /* 0x000fe2000cf81270 */
[----:B------:R-:W3:Y:S02]  /*40650*/  LDCU UR4, c[0x0][0x39c] ;  /* 0x00007380ff0477ac */ /* 0x000ee40008000800 */
[----:B------:R-:W3:Y:S04]  /*40660*/  LDL.S16 R92, [R1+0x40] ;  /* 0x00004000015c7983 */ /* 0x000ee80000100600 */
[----:B------:R-:W3:Y:S04]  /*40670*/  LDL.LU R76, [R1+0x10c0] ;  /* 0x0010c000014c7983 */ /* 0x000ee80000300800 */
[----:B------:R0:W-:Y:S01]  /*40680*/  @P0 STG.E.U16 desc[UR20][R68.64], R72 ;  /* 0x0000004844000986 */ /* 0x0001e2000c101514 */
[----:B-1----:R-:W-:Y:S01]  /*40690*/  ISETP.LT.AND P0, PT, R75, UR6, !P1 ;  /* 0x000000064b007c0c */ /* 0x002fe2000cf01270 */
[----:B------:R-:W1:Y:S02]  /*406a0*/  LDCU UR6, c[0x0][0x39c] ;  /* 0x00007380ff0677ac */ /* 0x000e640008000800 */
[----:B------:R-:W3:Y:S01]  /*406b0*/  LDL.LU R75, [R1+0x1044] ;  /* 0x00104400014b7983 */ /* 0x000ee20000300800 */
[----:B----4-:R-:W-:-:S04]  /*406c0*/  LEA R70, P5, R3, R2, 0x1 ;  /* 0x0000000203467211 */ /* 0x010fc800078a08ff */
[C---:B------:R-:W-:Y:S01]  /*406d0*/  LEA.HI.X.SX32 R71, R3.reuse, R0, 0x1, P5 ;  /* 0x0000000003477211 */ /* 0x040fe200028f0eff */
[----:B------:R-:W-:Y:S01]  /*406e0*/  VIADD R3, R3, UR5 ;  /* 0x0000000503037c36 */ /* 0x000fe20008000000 */
[----:B0-----:R-:W-:-:S05]  /*406f0*/  PRMT R68, R93, 0x7610, R68 ;  /* 0x000076105d447816 */ /* 0x001fca0000000044 */
[----:B------:R0:W-:Y:S01]  /*40700*/  @P2 STG.E.U16 desc[UR20][R70.64], R68 ;  /* 0x0000004446002986 */ /* 0x0001e2000c101514 */
[----:B------:R-:W-:Y:S01]  /*40710*/  ISETP.LT.AND P2, PT, R79, UR7, !P1 ;  /* 0x000000074f007c0c */ /* 0x000fe2000cf41270 */
[----:B------:R-:W4:Y:S02]  /*40720*/  LDCU UR7, c[0x0][0x39c] ;  /* 0x00007380ff0777ac */ /* 0x000f240008000800 */
[----:B------:R-:W3:Y:S01]  /*40730*/  LDL.LU.S16 R79, [R1+0x42] ;  /* 0x00004200014f7983 */ /* 0x000ee20000300600 */
[----:B-----5:R-:W-:-:S03]  /*40740*/  PRMT R73, R81, 0x7610, R73 ;  /* 0x0000761051497816 */ /* 0x020fc60000000049 */
[----:B------:R-:W5:Y:S01]  /*40750*/  LDL.S16 R93, [R1+0x44] ;  /* 0x00004400015d7983 */ /* 0x000f620000100600 */
[C---:B0-----:R-:W-:Y:S01]  /*40760*/  LEA R68, P5, R3.reuse, R2, 0x1 ;  /* 0x0000000203447211 */ /* 0x041fe200078a08ff */
[----:B------:R-:W-:-:S03]  /*40770*/  VIADD R71, R3, UR5 ;  /* 0x0000000503477c36 */ /* 0x000fc60008000000 */
[----:B------:R-:W-:Y:S01]  /*40780*/  LEA.HI.X.SX32 R69, R3, R0, 0x1, P5 ;  /* 0x0000000003457211 */ /* 0x000fe200028f0eff */
[C---:B------:R-:W-:Y:S01]  /*40790*/  VIADD R72, R71.reuse, UR5 ;  /* 0x0000000547487c36 */ /* 0x040fe20008000000 */
[----:B------:R-:W-:-:S03]  /*407a0*/  LEA R70, P5, R71, R2, 0x1 ;  /* 0x0000000247467211 */ /* 0x000fc600078a08ff */
[----:B------:R0:W-:Y:S01]  /*407b0*/  @P3 STG.E.U16 desc[UR20][R68.64], R73 ;  /* 0x0000004944003986 */ /* 0x0001e2000c101514 */
[----:B------:R-:W-:Y:S02]  /*407c0*/  LEA.HI.X.SX32 R71, R71, R0, 0x1, P5 ;  /* 0x0000000047477211 */ /* 0x000fe400028f0eff */
[----:B0-----:R-:W-:-:S04]  /*407d0*/  LEA R68, P5, R72, R2, 0x1 ;  /* 0x0000000248447211 */ /* 0x001fc800078a08ff */
[----:B------:R-:W-:Y:S02]  /*407e0*/  LEA.HI.X.SX32 R69, R72, R0, 0x1, P5 ;  /* 0x0000000048457211 */ /* 0x000fe400028f0eff */
[----:B--2---:R-:W-:Y:S02]  /*407f0*/  PRMT R3, R78, 0x7610, R3 ;  /* 0x000076104e037816 */ /* 0x004fe40000000003 */
[----:B------:R-:W2:Y:S04]  /*40800*/  LDL.LU R78, [R1+0x10bc] ;  /* 0x0010bc00014e7983 */ /* 0x000ea80000300800 */
[----:B------:R-:W2:Y:S04]  /*40810*/  LDL.LU.S16 R81, [R1+0x46] ;  /* 0x0000460001517983 */ /* 0x000ea80000300600 */
[----:B------:R0:W-:Y:S01]  /*40820*/  @P4 STG.E.U16 desc[UR20][R70.64], R3 ;  /* 0x0000000346004986 */ /* 0x0001e2000c101514 */
[----:B---3--:R-:W-:Y:S01]  /*40830*/  ISETP.LT.AND P3, PT, R77, UR4, !P1 ;  /* 0x000000044d007c0c */ /* 0x008fe2000cf61270 */
[----:B------:R-:W2:Y:S02]  /*40840*/  LDCU UR4, c[0x0][0x39c] ;  /* 0x00007380ff0477ac */ /* 0x000ea40008000800 */
[----:B------:R-:W3:Y:S01]  /*40850*/  LDL.LU R77, [R1+0x10b8] ;  /* 0x0010b800014d7983 */ /* 0x000ee20000300800 */
[----:B0-----:R-:W-:-:S02]  /*40860*/  PRMT R3, R92, 0x7610, R3 ;  /* 0x000076105c037816 */ /* 0x001fc40000000003 */
[----:B-1----:R-:W-:-:S03]  /*40870*/  ISETP.LT.AND P4, PT, R76, UR6, !P1 ;  /* 0x000000064c007c0c */ /* 0x002fc6000cf81270 */
[----:B------:R0:W-:Y:S01]  /*40880*/  @P0 STG.E.U16 desc[UR20][R68.64], R3 ;  /* 0x0000000344000986 */ /* 0x0001e2000c101514 */
[----:B------:R-:W-:Y:S01]  /*40890*/  VIADD R72, R72, UR5 ;  /* 0x0000000548487c36 */ /* 0x000fe20008000000 */
[----:B------:R-:W3:Y:S02]  /*408a0*/  LDCU UR6, c[0x0][0x39c] ;  /* 0x00007380ff0677ac */ /* 0x000ee40008000800 */
[----:B------:R-:W3:Y:S01]  /*408b0*/  LDL.LU R76, [R1+0x1078] ;  /* 0x00107800014c7983 */ /* 0x000ee20000300800 */
[----:B----4-:R-:W-:Y:S01]  /*408c0*/  ISETP.LT.AND P0, PT, R75, UR7, !P1 ;  /* 0x000000074b007c0c */ /* 0x010fe2000cf01270 */
[C---:B------:R-:W-:Y:S02]  /*408d0*/  VIADD R71, R72.reuse, UR5 ;  /* 0x0000000548477c36 */ /* 0x040fe40008000000 */
[----:B------:R-:W4:Y:S01]  /*408e0*/  LDL.S16 R75, [R1+0x48] ;  /* 0x00004800014b7983 */ /* 0x000f220000100600 */
[----:B------:R-:W1:Y:S01]  /*408f0*/  LDCU UR7, c[0x0][0x39c] ;  /* 0x00007380ff0777ac */ /* 0x000e620008000800 */
[----:B0-----:R-:W-:-:S02]  /*40900*/  LEA R68, P5, R72, R2, 0x1 ;  /* 0x0000000248447211 */ /* 0x001fc400078a08ff */
[----:B------:R-:W4:Y:S02]  /*40910*/  LDL.LU.S16 R92, [R1+0x4a] ;  /* 0x00004a00015c7983 */ /* 0x000f240000300600 */
[----:B------:R-:W-:Y:S01]  /*40920*/  LEA.HI.X.SX32 R69, R72, R0, 0x1, P5 ;  /* 0x0000000048457211 */ /* 0x000fe200028f0eff */
[C---:B------:R-:W-:Y:S01]  /*40930*/  VIADD R3, R71.reuse, UR5 ;  /* 0x0000000547037c36 */ /* 0x040fe20008000000 */
[----:B------:R-:W-:Y:S02]  /*40940*/  LEA R70, P5, R71, R2, 0x1 ;  /* 0x0000000247467211 */ /* 0x000fe400078a08ff */
[----:B------:R-:W-:Y:S02]  /*40950*/  PRMT R73, R79, 0x7610, R73 ;  /* 0x000076104f497816 */ /* 0x000fe40000000049 */
[----:B------:R-:W4:Y:S01]  /*40960*/  LDL.LU R79, [R1+0x1110] ;  /* 0x00111000014f7983 */ /* 0x000f220000300800 */
[----:B------:R-:W-:Y:S02]  /*40970*/  LEA.HI.X.SX32 R71, R71, R0, 0x1, P5 ;  /* 0x0000000047477211 */ /* 0x000fe400028f0eff */
[----:B-----5:R-:W-:Y:S01]  /*40980*/  PRMT R72, R93, 0x7610, R72 ;  /* 0x000076105d487816 */ /* 0x020fe20000000048 */
[----:B------:R0:W-:Y:S04]  /*40990*/  @P2 STG.E.U16 desc[UR20][R68.64], R73 ;  /* 0x0000004944002986 */ /* 0x0001e8000c101514 */
[----:B------:R-:W5:Y:S04]  /*409a0*/  LDL.S16 R93, [R1+0x4c] ;  /* 0x00004c00015d7983 */ /* 0x000f680000100600 */
        /* <DEDUP_REMOVED lines=9> */
[----:B----4-:R-:W-:Y:S01]  /*40a40*/  PRMT R73, R75, 0x7610, R73 ;  /* 0x000076104b497816 */ /* 0x010fe20000000049 */
[----:B------:R-:W3:Y:S01]  /*40a50*/  LDL.LU R77, [R1+0x1074] ;  /* 0x00107400014d7983 */ /* 0x000ee20000300800 */
[----:B------:R-:W-:Y:S01]  /*40a60*/  ISETP.LT.AND P4, PT, R76, UR7, !P1 ;  /* 0x000000074c007c0c */ /* 0x000fe2000cf81270 */
[----:B------:R-:W-:Y:S01]  /*40a70*/  VIADD R3, R3, UR5 ;  /* 0x0000000503037c36 */ /* 0x000fe20008000000 */
[----:B------:R-:W2:Y:S01]  /*40a80*/  LDCU UR6, c[0x0][0x39c] ;  /* 0x00007380ff0677ac */ /* 0x000ea20008000800 */
[----:B------:R-:W4:Y:S01]  /*40a90*/  LDL.LU.S16 R76, [R1+0x4e] ;  /* 0x00004e00014c7983 */ /* 0x000f220000300600 */
[----:B------:R-:W3:Y:S03]  /*40aa0*/  LDCU UR7, c[0x0][0x39c] ;  /* 0x00007380ff0777ac */ /* 0x000ee60008000800 */
[----:B------:R-:W4:Y:S04]  /*40ab0*/  LDL.S16 R81, [R1+0x50] ;  /* 0x0000500001517983 */ /* 0x000f280000100600 */
[----:B------:R-:W4:Y:S01]  /*40ac0*/  LDL.LU R75, [R1+0x110c] ;  /* 0x00110c00014b7983 */ /* 0x000f220000300800 */
[C---:B-1----:R-:W-:Y:S01]  /*40ad0*/  LEA R68, P5, R3.reuse, R2, 0x1 ;  /* 0x0000000203447211 */ /* 0x042fe200078a08ff */
[----:B------:R-:W-:-:S03]  /*40ae0*/  VIADD R71, R3, UR5 ;  /* 0x0000000503477c36 */ /* 0x000fc60008000000 */
[----:B------:R-:W-:Y:S01]  /*40af0*/  LEA.HI.X.SX32 R69, R3, R0, 0x1, P5 ;  /* 0x0000000003457211 */ /* 0x000fe200028f0eff */
[C---:B------:R-:W-:Y:S01]  /*40b00*/  VIADD R72, R71.reuse, UR5 ;  /* 0x0000000547487c36 */ /* 0x040fe20008000000 */
[C---:B------:R-:W-:Y:S02]  /*40b10*/  LEA R70, P5, R71.reuse, R2, 0x1 ;  /* 0x0000000247467211 */ /* 0x040fe400078a08ff */
[----:B------:R-:W-:Y:S01]  /*40b20*/  PRMT R3, R92, 0x7610, R3 ;  /* 0x000076105c037816 */ /* 0x000fe20000000003 */
[----:B------:R1:W-:Y:S01]  /*40b30*/  @P0 STG.E.U16 desc[UR20][R68.64], R73 ;  /* 0x0000004944000986 */ /* 0x0003e2000c101514 */
[----:B------:R-:W-:Y:S02]  /*40b40*/  LEA.HI.X.SX32 R71, R71, R0, 0x1, P5 ;  /* 0x0000000047477211 */ /* 0x000fe400028f0eff */
[----:B0-----:R-:W-:Y:S01]  /*40b50*/  ISETP.LT.AND P0, PT, R79, UR4, !P1 ;  /* 0x000000044f007c0c */ /* 0x001fe2000cf01270 */
[----:B------:R-:W4:Y:S01]  /*40b60*/  LDL.LU.S16 R92, [R1+0x52] ;  /* 0x00005200015c7983 */ /* 0x000f220000300600 */
[----:B------:R-:W0:Y:S03]  /*40b70*/  LDCU UR4, c[0x0][0x39c] ;  /* 0x00007380ff0477ac */ /* 0x000e260008000800 */
[----:B------:R-:W4:Y:S01]  /*40b80*/  LDL.LU R79, [R1+0x1070] ;  /* 0x00107000014f7983 */ /* 0x000f220000300800 */
[----:B-1----:R-:W-:-:S03]  /*40b90*/  LEA R68, P5, R72, R2, 0x1 ;  /* 0x0000000248447211 */ /* 0x002fc600078a08ff */
[----:B------:R5:W-:Y:S01]  /*40ba0*/  @P2 STG.E.U16 desc[UR20][R70.64], R3 ;  /* 0x0000000346002986 */ /* 0x000be2000c101514 */
[C---:B------:R-:W-:Y:S01]  /*40bb0*/  LEA.HI.X.SX32 R69, R72.reuse, R0, 0x1, P5 ;  /* 0x0000000048457211 */ /* 0x040fe200028f0eff */
[----:B------:R-:W-:Y:S01]  /*40bc0*/  VIADD R72, R72, UR5 ;  /* 0x0000000548487c36 */ /* 0x000fe20008000000 */
[----:B-----5:R-:W-:-:S05]  /*40bd0*/  PRMT R3, R93, 0x7610, R3 ;  /* 0x000076105d037816 */ /* 0x020fca0000000003 */
[----:B------:R1:W-:Y:S01]  /*40be0*/  @P3 STG.E.U16 desc[UR20][R68.64], R3 ;  /* 0x0000000344003986 */ /* 0x0003e2000c101514 */
[C---:B------:R-:W-:Y:S01]  /*40bf0*/  VIADD R71, R72.reuse, UR5 ;  /* 0x0000000548477c36 */ /* 0x040fe20008000000 */
[----:B-1----:R-:W-:-:S04]  /*40c00*/  LEA R68, P5, R72, R2, 0x1 ;  /* 0x0000000248447211 */ /* 0x002fc800078a08ff */
[----:B------:R-:W-:Y:S02]  /*40c10*/  LEA.HI.X.SX32 R69, R72, R0, 0x1, P5 ;  /* 0x0000000048457211 */ /* 0x000fe400028f0eff */
[----:B--2---:R-:W-:Y:S01]  /*40c20*/  ISETP.LT.AND P2, PT, R78, UR6, !P1 ;  /* 0x000000064e007c0c */ /* 0x004fe2000cf41270 */
[----:B------:R-:W1:Y:S01]  /*40c30*/  LDCU UR6, c[0x0][0x39c] ;  /* 0x00007380ff0677ac */ /* 0x000e620008000800 */
[----:B------:R-:W2:Y:S01]  /*40c40*/  LDL.LU R78, [R1+0x10b4] ;  /* 0x0010b400014e7983 */ /* 0x000ea20000300800 */
[----:B---3--:R-:W-:Y:S01]  /*40c50*/  ISETP.LT.AND P3, PT, R77, UR7, !P1 ;  /* 0x000000074d007c0c */ /* 0x008fe2000cf61270 */
[----:B------:R-:W2:Y:S02]  /*40c60*/  LDCU UR7, c[0x0][0x39c] ;  /* 0x00007380ff0777ac */ /* 0x000ea40008000800 */
[----:B------:R-:W3:Y:S01]  /*40c70*/  LDL.S16 R77, [R1+0x54] ;  /* 0x00005400014d7983 */ /* 0x000ee20000100600 */
[----:B----4-:R-:W-:-:S03]  /*40c80*/  PRMT R73, R76, 0x7610, R73 ;  /* 0x000076104c497816 */ /* 0x010fc60000000049 */
[----:B------:R-:W4:Y:S04]  /*40c90*/  LDL.LU.S16 R93, [R1+0x56] ;  /* 0x00005600015d7983 */ /* 0x000f280000300600 */
[----:B------:R-:W5:Y:S01]  /*40ca0*/  LDL.LU R76, [R1+0x1054] ;  /* 0x00105400014c7983 */ /* 0x000f620000300800 */
[----:B------:R-:W-:-:S03]  /*40cb0*/  PRMT R72, R81, 0x7610, R72 ;  /* 0x0000761051487816 */ /* 0x000fc60000000048 */
[----:B------:R1:W-:Y:S01]  /*40cc0*/  @P4 STG.E.U16 desc[UR20][R68.64], R73 ;  /* 0x0000004944004986 */ /* 0x0003e2000c101514 */
[----:B0-----:R-:W-:Y:S01]  /*40cd0*/  ISETP.LT.AND P4, PT, R75, UR4, !P1 ;  /* 0x000000044b007c0c */ /* 0x001fe2000cf81270 */
[C---:B------:R-:W-:Y:S01]  /*40ce0*/  VIADD R3, R71.reuse, UR5 ;  /* 0x0000000547037c36 */ /* 0x040fe20008000000 */
[C---:B------:R-:W-:Y:S01]  /*40cf0*/  LEA R70, P5, R71.reuse, R2, 0x1 ;  /* 0x0000000247467211 */ /* 0x040fe200078a08ff */
[----:B------:R-:W5:Y:S01]  /*40d00*/  LDL.S16 R81, [R1+0x58] ;  /* 0x0000580001517983 */ /* 0x000f620000100600 */
[----:B------:R-:W5:Y:S03]  /*40d10*/  LDCU UR4, c[0x0][0x39c] ;  /* 0x00007380ff0477ac */ /* 0x000f660008000800 */
[----:B------:R-:W5:Y:S01]  /*40d20*/  LDL.LU R75, [R1+0x106c] ;  /* 0x00106c00014b7983 */ /* 0x000f620000300800 */
[----:B------:R-:W-:Y:S02]  /*40d30*/  LEA.HI.X.SX32 R71, R71, R0, 0x1, P5 ;  /* 0x0000000047477211 */ /* 0x000fe400028f0eff */
[----:B-1----:R-:W-:-:S03]  /*40d40*/  LEA R68, P5, R3, R2, 0x1 ;  /* 0x0000000203447211 */ /* 0x002fc600078a08ff */
[----:B------:R0:W-:Y:S01]  /*40d50*/  @P0 STG.E.U16 desc[UR20][R70.64], R72 ;  /* 0x0000004846000986 */ /* 0x0001e2000c101514 */
[----:B------:R-:W-:Y:S02]  /*40d60*/  LEA.HI.X.SX32 R69, R3, R0, 0x1, P5 ;  /* 0x0000000003457211 */ /* 0x000fe400028f0eff */
[----:B------:R-:W-:Y:S01]  /*40d70*/  ISETP.LT.AND P0, PT, R79, UR6, !P1 ;  /* 0x000000064f007c0c */ /* 0x000fe2000cf01270 */
[----:B------:R-:W-:Y:S01]  /*40d80*/  VIADD R3, R3, UR5 ;  /* 0x0000000503037c36 */ /* 0x000fe20008000000 */
[----:B------:R-:W5:Y:S01]  /*40d90*/  LDL.LU R79, [R1+0x10b0] ;  /* 0x0010b000014f7983 */ /* 0x000f620000300800 */
[----:B------:R-:W1:Y:S01]  /*40da0*/  LDCU UR6, c[0x0][0x39c] ;  /* 0x00007380ff0677ac */ /* 0x000e620008000800 */
[----:B0-----:R-:W-:Y:S01]  /*40db0*/  PRMT R70, R92, 0x7610, R70 ;  /* 0x000076105c467816 */ /* 0x001fe20000000046 */
[----:B------:R-:W-:-:S04]  /*40dc0*/  VIADD R71, R3, UR5 ;  /* 0x0000000503477c36 */ /* 0x000fc80008000000 */
[----:B------:R0:W-:Y:S01]  /*40dd0*/  @P2 STG.E.U16 desc[UR20][R68.64], R70 ;  /* 0x0000004644002986 */ /* 0x0001e2000c101514 */
[----:B------:R-:W-:Y:S01]  /*40de0*/  VIADD R72, R71, UR5 ;  /* 0x0000000547487c36 */ /* 0x000fe20008000000 */
[----:B0-----:R-:W-:-:S04]  /*40df0*/  LEA R68, P5, R3, R2, 0x1 ;  /* 0x0000000203447211 */ /* 0x001fc800078a08ff */
[----:B------:R-:W-:Y:S02]  /*40e00*/  LEA.HI.X.SX32 R69, R3, R0, 0x1, P5 ;  /* 0x0000000003457211 */ /* 0x000fe400028f0eff */
[----:B------:R-:W-:-:S04]  /*40e10*/  LEA R70, P5, R71, R2, 0x1 ;  /* 0x0000000247467211 */ /* 0x000fc800078a08ff */
[----:B------:R-:W-:Y:S02]  /*40e20*/  LEA.HI.X.SX32 R71, R71, R0, 0x1, P5 ;  /* 0x0000000047477211 */ /* 0x000fe400028f0eff */
[----:B--2---:R-:W-:Y:S01]  /*40e30*/  ISETP.LT.AND P2, PT, R78, UR7, !P1 ;  /* 0x000000074e007c0c */ /* 0x004fe2000cf41270 */
[----:B------:R-:W0:Y:S01]  /*40e40*/  LDCU UR7, c[0x0][0x39c] ;  /* 0x00007380ff0777ac */ /* 0x000e220008000800 */
[----:B------:R-:W2:Y:S04]  /*40e50*/  LDL.LU.S16 R78, [R1+0x5a] ;  /* 0x00005a00014e7983 */ /* 0x000ea80000300600 */
[----:B------:R-:W2:Y:S01]  /*40e60*/  LDL.S16 R92, [R1+0x5c] ;  /* 0x00005c00015c7983 */ /* 0x000ea20000100600 */
[----:B---3--:R-:W-:-:S03]  /*40e70*/  PRMT R73, R77, 0x7610, R73 ;  /* 0x000076104d497816 */ /* 0x008fc60000000049 */
[----:B------:R-:W3:Y:S01]  /*40e80*/  LDL.LU R77, [R1+0x10ac] ;  /* 0x0010ac00014d7983 */ /* 0x000ee20000300800 */
[----:B----4-:R-:W-:-:S03]  /*40e90*/  PRMT R3, R93, 0x7610, R3 ;  /* 0x000076105d037816 */ /* 0x010fc60000000003 */
[----:B------:R4:W-:Y:S01]  /*40ea0*/  @P3 STG.E.U16 desc[UR20][R68.64], R73 ;  /* 0x0000004944003986 */ /* 0x0009e2000c101514 */
[----:B-----5:R-:W-:Y:S01]  /*40eb0*/  ISETP.LT.AND P3, PT, R76, UR4, !P1 ;  /* 0x000000044c007c0c */ /* 0x020fe2000cf61270 */
[----:B------:R-:W3:Y:S02]  /*40ec0*/  LDCU UR4, c[0x0][0x39c] ;  /* 0x00007380ff0477ac */ /* 0x000ee40008000800 */
[----:B------:R-:W5:Y:S04]  /*40ed0*/  LDL.LU.S16 R93, [R1+0x5e] ;  /* 0x00005e00015d7983 */ /* 0x000f680000300600 */
[----:B------:R-:W5:Y:S04]  /*40ee0*/  LDL.LU R76, [R1+0x10a8] ;  /* 0x0010a800014c7983 */ /* 0x000f680000300800 */
[----:B------:R0:W-:Y:S01]  /*40ef0*/  @P4 STG.E.U16 desc[UR20][R70.64], R3 ;  /* 0x0000000346004986 */ /* 0x0001e2000c101514 */
[----:B-1----:R-:W-:Y:S01]  /*40f00*/  ISETP.LT.AND P4, PT, R75, UR6, !P1 ;  /* 0x000000064b007c0c */ /* 0x002fe2000cf81270 */
[----:B------:R-:W1:Y:S02]  /*40f10*/  LDCU UR6, c[0x0][0x39c] ;  /* 0x00007380ff0677ac */ /* 0x000e640008000800 */
[----:B------:R-:W5:Y:S01]  /*40f20*/  LDL.LU R75, [R1+0x103c] ;  /* 0x00103c00014b7983 */ /* 0x000f620000300800 */
[----:B----4-:R-:W-:-:S04]  /*40f30*/  LEA R68, P5, R72, R2, 0x1 ;  /* 0x0000000248447211 */ /* 0x010fc800078a08ff */
[C---:B------:R-:W-:Y:S02]  /*40f40*/  LEA.HI.X.SX32 R69, R72.reuse, R0, 0x1, P5 ;  /* 0x0000000048457211 */ /* 0x040fe400028f0eff */
[----:B0-----:R-:W-:Y:S01]  /*40f50*/  PRMT R3, R81, 0x7610, R3 ;  /* 0x0000761051037816 */ /* 0x001fe20000000003 */
[----:B------:R-:W-:Y:S01]  /*40f60*/  VIADD R72, R72, UR5 ;  /* 0x0000000548487c36 */ /* 0x000fe20008000000 */
[----:B------:R-:W4:Y:S04]  /*40f70*/  LDL.S16 R81, [R1+0x60] ;  /* 0x0000600001517983 */ /* 0x000f280000100600 */
[----:B------:R0:W-:Y:S01]  /*40f80*/  @P0 STG.E.U16 desc[UR20][R68.64], R3 ;  /* 0x0000000344000986 */ /* 0x0001e2000c101514 */
[----:B------:R-:W-:Y:S01]  /*40f90*/  ISETP.LT.AND P0, PT, R79, UR7, !P1 ;  /* 0x000000074f007c0c */ /* 0x000fe2000cf01270 */
[C---:B------:R-:W-:Y:S01]  /*40fa0*/  VIADD R71, R72.reuse, UR5 ;  /* 0x0000000548477c36 */ /* 0x040fe20008000000 */
[----:B------:R-:W1:Y:S01]  /*40fb0*/  LDCU UR7, c[0x0][0x39c] ;  /* 0x00007380ff0777ac */ /* 0x000e620008000800 */
[----:B------:R-:W4:Y:S01]  /*40fc0*/  LDL.LU.S16 R79, [R1+0x62] ;  /* 0x00006200014f7983 */ /* 0x000f220000300600 */
[----:B0-----:R-:W-:Y:S01]  /*40fd0*/  LEA R68, P5, R72, R2, 0x1 ;  /* 0x0000000248447211 */ /* 0x001fe200078a08ff */
[----:B------:R-:W-:-:S03]  /*40fe0*/  VIADD R3, R71, UR5 ;  /* 0x0000000547037c36 */ /* 0x000fc60008000000 */
[----:B------:R-:W-:Y:S02]  /*40ff0*/  LEA.HI.X.SX32 R69, R72, R0, 0x1, P5 ;  /* 0x0000000048457211 */ /* 0x000fe400028f0eff */
        /* <DEDUP_REMOVED lines=13> */
[----:B-----5:R-:W-:Y:S02]  /*410d0*/  PRMT R70, R93, 0x7610, R70 ;  /* 0x000076105d467816 */ /* 0x020fe40000000046 */
[----:B-1----:R-:W-:-:S03]  /*410e0*/  ISETP.LT.AND P3, PT, R76, UR6, !P1 ;  /* 0x000000064c007c0c */ /* 0x002fc6000cf61270 */
[----:B------:R0:W-:Y:S01]  /*410f0*/  @P4 STG.E.U16 desc[UR20][R68.64], R70 ;  /* 0x0000004644004986 */ /* 0x0001e2000c101514 */
[----:B------:R-:W-:Y:S01]  /*41100*/  VIADD R3, R3, UR5 ;  /* 0x0000000503037c36 */ /* 0x000fe20008000000 */
[----:B------:R-:W3:Y:S02]  /*41110*/  LDCU UR6, c[0x0][0x39c] ;  /* 0x00007380ff0677ac */ /* 0x000ee40008000800 */
[----:B------:R-:W5:Y:S01]  /*41120*/  LDL.LU R76, [R1+0x1068] ;  /* 0x00106800014c7983 */ /* 0x000f620000300800 */
[----:B------:R-:W-:Y:S01]  /*41130*/  ISETP.LT.AND P4, PT, R75, UR7, !P1 ;  /* 0x000000074b007c0c */ /* 0x000fe2000cf81270 */
[C---:B------:R-:W-:Y:S02]  /*41140*/  VIADD R71, R3.reuse, UR5 ;  /* 0x0000000503477c36 */ /* 0x040fe40008000000 */
[----:B------:R-:W5:Y:S01]  /*41150*/  LDL.LU.S16 R75, [R1+0x66] ;  /* 0x00006600014b7983 */ /* 0x000f620000300600 */
[----:B------:R-:W1:Y:S01]  /*41160*/  LDCU UR7, c[0x0][0x39c] ;  /* 0x00007380ff0777ac */ /* 0x000e620008000800 */
[----:B0-----:R-:W-:-:S02]  /*41170*/  LEA R68, P5, R3, R2, 0x1 ;  /* 0x0000000203447211 */ /* 0x001fc400078a08ff */
[----:B------:R-:W5:Y:S02]  /*41180*/  LDL.S16 R93, [R1+0x6c] ;  /* 0x00006c00015d7983 */ /* 0x000f640000100600 */
[----:B------:R-:W-:Y:S02]  /*41190*/  LEA.HI.X.SX32 R69, R3, R0, 0x1, P5 ;  /* 0x0000000003457211 */ /* 0x000fe400028f0eff */
[----:B----4-:R-:W-:Y:S01]  /*411a0*/  PRMT R73, R81, 0x7610, R73 ;  /* 0x0000761051497816 */ /* 0x010fe20000000049 */
[C---:B------:R-:W-:Y:S01]  /*411b0*/  VIADD R72, R71.reuse, UR5 ;  /* 0x0000000547487c36 */ /* 0x040fe20008000000 */
[----:B------:R-:W-:Y:S02]  /*411c0*/  LEA R70, P5, R71, R2, 0x1 ;  /* 0x0000000247467211 */ /* 0x000fe400078a08ff */
[----:B------:R-:W-:Y:S02]  /*411d0*/  PRMT R3, R79, 0x7610, R3 ;  /* 0x000076104f037816 */ /* 0x000fe40000000003 */
[----:B------:R-:W4:Y:S01]  /*411e0*/  LDL.LU R79, [R1+0x1108] ;  /* 0x00110800014f7983 */ /* 0x000f220000300800 */
[----:B------:R-:W-:-:S03]  /*411f0*/  LEA.HI.X.SX32 R71, R71, R0, 0x1, P5 ;  /* 0x0000000047477211 */ /* 0x000fc600028f0eff */
[----:B------:R0:W-:Y:S04]  /*41200*/  @P0 STG.E.U16 desc[UR20][R68.64], R73 ;  /* 0x0000004944000986 */ /* 0x0001e8000c101514 */
[----:B------:R-:W4:Y:S04]  /*41210*/  LDL.LU.S16 R81, [R1+0x6e] ;  /* 0x00006e0001517983 */ /* 0x000f280000300600 */
[----:B------:R1:W-:Y:S01]  /*41220*/  @P2 STG.E.U16 desc[UR20][R70.64], R3 ;  /* 0x0000000346002986 */ /* 0x0003e2000c101514 */
[----:B0-----:R-:W-:-:S04]  /*41230*/  LEA R68, P5, R72, R2, 0x1 ;  /* 0x0000000248447211 */ /* 0x001fc800078a08ff */
[----:B------:R-:W-:Y:S02]  /*41240*/  LEA.HI.X.SX32 R69, R72, R0, 0x1, P5 ;  /* 0x0000000048457211 */ /* 0x000fe400028f0eff */
[----:B--2---:R-:W-:Y:S01]  /*41250*/  ISETP.LT.AND P0, PT, R78, UR4, !P1 ;  /* 0x000000044e007c0c */ /* 0x004fe2000cf01270 */
[----:B------:R-:W4:Y:S01]  /*41260*/  LDCU UR4, c[0x0][0x39c] ;  /* 0x00007380ff0477ac */ /* 0x000f220008000800 */
[----:B------:R-:W2:Y:S01]  /*41270*/  LDL.LU R78, [R1+0x1038] ;  /* 0x00103800014e7983 */ /* 0x000ea20000300800 */
[----:B-1----:R-:W-:-:S05]  /*41280*/  PRMT R3, R92, 0x7610, R3 ;  /* 0x000076105c037816 */ /* 0x002fca0000000003 */
[----:B------:R0:W-:Y:S01]  /*41290*/  @P3 STG.E.U16 desc[UR20][R68.64], R3 ;  /* 0x0000000344003986 */ /* 0x0001e2000c101514 */
[----:B---3--:R-:W-:Y:S02]  /*412a0*/  ISETP.LT.AND P2, PT, R77, UR6, !P1 ;  /* 0x000000064d007c0c */ /* 0x008fe4000cf41270 */
[----:B-----5:R-:W-:Y:S01]  /*412b0*/  PRMT R73, R75, 0x7610, R73 ;  /* 0x000076104b497816 */ /* 0x020fe20000000049 */
[----:B------:R-:W3:Y:S01]  /*412c0*/  LDL.LU R77, [R1+0x1064] ;  /* 0x00106400014d7983 */ /* 0x000ee20000300800 */
[----:B------:R-:W-:Y:S01]  /*412d0*/  ISETP.LT.AND P3, PT, R76, UR7, !P1 ;  /* 0x000000074c007c0c */ /* 0x000fe2000cf61270 */
[----:B------:R-:W-:Y:S01]  /*412e0*/  VIADD R72, R72, UR5 ;  /* 0x0000000548487c36 */ /* 0x000fe20008000000 */
[----:B------:R-:W2:Y:S01]  /*412f0*/  LDCU UR6, c[0x0][0x39c] ;  /* 0x00007380ff0677ac */ /* 0x000ea20008000800 */
[----:B------:R-:W5:Y:S01]  /*41300*/  LDL.S16 R76, [R1+0x70] ;  /* 0x00007000014c7983 */ /* 0x000f620000100600 */
[----:B------:R-:W3:Y:S03]  /*41310*/  LDCU UR7, c[0x0][0x39c] ;  /* 0x00007380ff0777ac */ /* 0x000ee60008000800 */
[----:B------:R-:W5:Y:S04]  /*41320*/  LDL.LU.S16 R92, [R1+0x72] ;  /* 0x00007200015c7983 */ /* 0x000f680000300600 */
[----:B------:R-:W5:Y:S01]  /*41330*/  LDL.LU R75, [R1+0x1104] ;  /* 0x00110400014b7983 */ /* 0x000f620000300800 */
        /* <DEDUP_REMOVED lines=8> */
[----:B----4-:R-:W-:Y:S01]  /*413c0*/  ISETP.LT.AND P4, PT, R79, UR4, !P1 ;  /* 0x000000044f007c0c */ /* 0x010fe2000cf81270 */
[----:B------:R-:W4:Y:S01]  /*413d0*/  LDL.S16 R93, [R1+0x78] ;  /* 0x00007800015d7983 */ /* 0x000f220000100600 */
[----:B------:R-:W1:Y:S03]  /*413e0*/  LDCU UR4, c[0x0][0x39c] ;  /* 0x00007380ff0477ac */ /* 0x000e660008000800 */
[----:B------:R-:W4:Y:S01]  /*413f0*/  LDL.LU R79, [R1+0xed0] ;  /* 0x000ed000014f7983 */ /* 0x000f220000300800 */
[----:B0-----:R-:W-:-:S03]  /*41400*/  LEA R68, P5, R3, R2, 0x1 ;  /* 0x0000000203447211 */ /* 0x001fc600078a08ff */
[----:B------:R0:W-:Y:S01]  /*41410*/  @P0 STG.E.U16 desc[UR20][R70.64], R72 ;  /* 0x0000004846000986 */ /* 0x0001e2000c101514 */
[C---:B------:R-:W-:Y:S01]  /*41420*/  LEA.HI.X.SX32 R69, R3.reuse, R0, 0x1, P5 ;  /* 0x0000000003457211 */ /* 0x040fe200028f0eff */
[----:B------:R-:W-:Y:S01]  /*41430*/  VIADD R3, R3, UR5 ;  /* 0x0000000503037c36 */ /* 0x000fe20008000000 */
[----:B0-----:R-:W-:-:S05]  /*41440*/  PRMT R70, R81, 0x7610, R70 ;  /* 0x0000761051467816 */ /* 0x001fca0000000046 */
[----:B------:R0:W-:Y:S01]  /*41450*/  @P2 STG.E.U16 desc[UR20][R68.64], R70 ;  /* 0x0000004644002986 */ /* 0x0001e2000c101514 */
[C---:B------:R-:W-:Y:S01]  /*41460*/  VIADD R71, R3.reuse, UR5 ;  /* 0x0000000503477c36 */ /* 0x040fe20008000000 */
[----:B0-----:R-:W-:-:S04]  /*41470*/  LEA R68, P5, R3, R2, 0x1 ;  /* 0x0000000203447211 */ /* 0x001fc800078a08ff */
[----:B------:R-:W-:Y:S02]  /*41480*/  LEA.HI.X.SX32 R69, R3, R0, 0x1, P5 ;  /* 0x0000000003457211 */ /* 0x000fe400028f0eff */
[----:B--2---:R-:W-:Y:S01]  /*41490*/  ISETP.LT.AND P0, PT, R78, UR6, !P1 ;  /* 0x000000064e007c0c */ /* 0x004fe2000cf01270 */
[----:B------:R-:W4:Y:S01]  /*414a0*/  LDCU UR6, c[0x0][0x39c] ;  /* 0x00007380ff0677ac */ /* 0x000f220008000800 */
[----:B------:R-:W2:Y:S01]  /*414b0*/  LDL.LU R78, [R1+0x1100] ;  /* 0x00110000014e7983 */ /* 0x000ea20000300800 */
[----:B---3--:R-:W-:Y:S01]  /*414c0*/  ISETP.LT.AND P2, PT, R77, UR7, !P1 ;  /* 0x000000074d007c0c */ /* 0x008fe2000cf41270 */
[----:B------:R-:W2:Y:S02]  /*414d0*/  LDCU UR7, c[0x0][0x39c] ;  /* 0x00007380ff0777ac */ /* 0x000ea40008000800 */
[----:B------:R-:W3:Y:S01]  /*414e0*/  LDL.LU.S16 R77, [R1+0x7a] ;  /* 0x00007a00014d7983 */ /* 0x000ee20000300600 */
[----:B-----5:R-:W-:-:S03]  /*414f0*/  PRMT R73, R76, 0x7610, R73 ;  /* 0x000076104c497816 */ /* 0x020fc60000000049 */
[----:B------:R-:W5:Y:S04]  /*41500*/  LDL.S16 R81, [R1+0x80] ;  /* 0x0000800001517983 */ /* 0x000f680000100600 */
[----:B------:R-:W5:Y:S01]  /*41510*/  LDL.LU R76, [R1+0x1130] ;  /* 0x00113000014c7983 */ /* 0x000f620000300800 */
[----:B------:R-:W-:-:S03]  /*41520*/  PRMT R3, R92, 0x7610, R3 ;  /* 0x000076105c037816 */ /* 0x000fc60000000003 */
[----:B------:R0:W-:Y:S01]  /*41530*/  @P3 STG.E.U16 desc[UR20][R68.64], R73 ;  /* 0x0000004944003986 */ /* 0x0001e2000c101514 */
[----:B-1----:R-:W-:Y:S01]  /*41540*/  ISETP.LT.AND P3, PT, R75, UR4, !P1 ;  /* 0x000000044b007c0c */ /* 0x002fe2000cf61270 */
[C---:B------:R-:W-:Y:S01]  /*41550*/  VIADD R72, R71.reuse, UR5 ;  /* 0x0000000547487c36 */ /* 0x040fe20008000000 */
[C---:B------:R-:W-:Y:S01]  /*41560*/  LEA R70, P5, R71.reuse, R2, 0x1 ;  /* 0x0000000247467211 */ /* 0x040fe200078a08ff */
[----:B------:R-:W5:Y:S01]  /*41570*/  LDL.LU.S16 R92, [R1+0x82] ;  /* 0x00008200015c7983 */ /* 0x000f620000300600 */
[----:B------:R-:W1:Y:S03]  /*41580*/  LDCU UR4, c[0x0][0x39c] ;  /* 0x00007380ff0477ac */ /* 0x000e660008000800 */
[----:B------:R-:W5:Y:S01]  /*41590*/  LDL.LU R75, [R1+0x1060] ;  /* 0x00106000014b7983 */ /* 0x000f620000300800 */
[----:B------:R-:W-:Y:S02]  /*415a0*/  LEA.HI.X.SX32 R71, R71, R0, 0x1, P5 ;  /* 0x0000000047477211 */ /* 0x000fe400028f0eff */
[----:B0-----:R-:W-:-:S03]  /*415b0*/  LEA R68, P5, R72, R2, 0x1 ;  /* 0x0000000248447211 */ /* 0x001fc600078a08ff */
[----:B------:R0:W-:Y:S01]  /*415c0*/  @P4 STG.E.U16 desc[UR20][R70.64], R3 ;  /* 0x0000000346004986 */ /* 0x0001e2000c101514 */
[C---:B------:R-:W-:Y:S02]  /*415d0*/  LEA.HI.X.SX32 R69, R72.reuse, R0, 0x1, P5 ;  /* 0x0000000048457211 */ /* 0x040fe400028f0eff */
[----:B----4-:R-:W-:Y:S01]  /*415e0*/  ISETP.LT.AND P4, PT, R79, UR6, !P1 ;  /* 0x000000064f007c0c */ /* 0x010fe2000cf81270 */
[----:B------:R-:W-:Y:S01]  /*415f0*/  VIADD R72, R72, UR5 ;  /* 0x0000000548487c36 */ /* 0x000fe20008000000 */
[----:B------:R-:W4:Y:S01]  /*41600*/  LDL.LU R79, [R1+0x10fc] ;  /* 0x0010fc00014f7983 */ /* 0x000f220000300800 */
[----:B------:R-:W1:Y:S01]  /*41610*/  LDCU UR6, c[0x0][0x39c] ;  /* 0x00007380ff0677ac */ /* 0x000e620008000800 */
[----:B0-----:R-:W-:Y:S02]  /*41620*/  PRMT R3, R93, 0x7610, R3 ;  /* 0x000076105d037816 */ /* 0x001fe40000000003 */
[----:B------:R-:W-:-:S03]  /*41630*/  LEA R70, P5, R72, R2, 0x1 ;  /* 0x0000000248467211 */ /* 0x000fc600078a08ff */
[----:B------:R0:W-:Y:S01]  /*41640*/  @P0 STG.E.U16 desc[UR20][R68.64], R3 ;  /* 0x0000000344000986 */ /* 0x0001e2000c101514 */
[C---:B------:R-:W-:Y:S01]  /*41650*/  LEA.HI.X.SX32 R71, R72.reuse, R0, 0x1, P5 ;  /* 0x0000000048477211 */ /* 0x040fe200028f0eff */
[----:B0-----:R-:W-:-:S05]  /*41660*/  VIADD R69, R72, UR5 ;  /* 0x0000000548457c36 */ /* 0x001fca0008000000 */
[C---:B------:R-:W-:Y:S01]  /*41670*/  LEA R68, P5, R69.reuse, R2, 0x1 ;  /* 0x0000000245447211 */ /* 0x040fe200078a08ff */
[----:B------:R-:W-:-:S03]  /*41680*/  VIADD R3, R69, UR5 ;  /* 0x0000000545037c36 */ /* 0x000fc60008000000 */
[----:B------:R-:W-:Y:S02]  /*41690*/  LEA.HI.X.SX32 R69, R69, R0, 0x1, P5 ;  /* 0x0000000045457211 */ /* 0x000fe400028f0eff */
[----:B--2---:R-:W-:Y:S01]  /*416a0*/  ISETP.LT.AND P0, PT, R78, UR7, !P1 ;  /* 0x000000074e007c0c */ /* 0x004fe2000cf01270 */
[----:B------:R-:W4:Y:S01]  /*416b0*/  LDCU UR7, c[0x0][0x39c] ;  /* 0x00007380ff0777ac */ /* 0x000f220008000800 */
[----:B------:R-:W2:Y:S04]  /*416c0*/  LDL.S16 R78, [R1+0x88] ;  /* 0x00008800014e7983 */ /* 0x000ea80000100600 */
[----:B------:R-:W2:Y:S01]  /*416d0*/  LDL.LU.S16 R93, [R1+0x8a] ;  /* 0x00008a00015d7983 */ /* 0x000ea20000300600 */
[----:B---3--:R-:W-:-:S03]  /*416e0*/  PRMT R73, R77, 0x7610, R73 ;  /* 0x000076104d497816 */ /* 0x008fc60000000049 */
[----:B------:R-:W3:Y:S01]  /*416f0*/  LDL.LU R77, [R1+0x112c] ;  /* 0x00112c00014d7983 */ /* 0x000ee20000300800 */
[----:B-----5:R-:W-:-:S03]  /*41700*/  PRMT R72, R81, 0x7610, R72 ;  /* 0x0000761051487816 */ /* 0x020fc60000000048 */
[----:B------:R0:W-:Y:S01]  /*41710*/  @P2 STG.E.U16 desc[UR20][R70.64], R73 ;  /* 0x0000004946002986 */ /* 0x0001e2000c101514 */
[----:B-1----:R-:W-:Y:S01]  /*41720*/  ISETP.LT.AND P2, PT, R76, UR4, !P1 ;  /* 0x000000044c007c0c */ /* 0x002fe2000cf41270 */
[----:B------:R-:W3:Y:S02]  /*41730*/  LDCU UR4, c[0x0][0x39c] ;  /* 0x00007380ff0477ac */ /* 0x000ee40008000800 */
[----:B------:R-:W5:Y:S04]  /*41740*/  LDL.S16 R81, [R1+0x90] ;  /* 0x0000900001517983 */ /* 0x000f680000100600 */
[----:B------:R-:W5:Y:S04]  /*41750*/  LDL.LU R76, [R1+0x10f8] ;  /* 0x0010f800014c7983 */ /* 0x000f680000300800 */
[----:B------:R1:W-:Y:S01]  /*41760*/  @P3 STG.E.U16 desc[UR20][R68.64], R72 ;  /* 0x0000004844003986 */ /* 0x0003e2000c101514 */
[----:B------:R-:W-:Y:S01]  /*41770*/  ISETP.LT.AND P3, PT, R75, UR6, !P1 ;  /* 0x000000064b007c0c */ /* 0x000fe2000cf61270 */
[----:B------:R-:W2:Y:S02]  /*41780*/  LDCU UR6, c[0x0][0x39c] ;  /* 0x00007380ff0677ac */ /* 0x000ea40008000800 */
[----:B------:R-:W5:Y:S01]  /*41790*/  LDL.LU R75, [R1+0xed8] ;  /* 0x000ed800014b7983 */ /* 0x000f620000300800 */
[----:B0-----:R-:W-:-:S04]  /*417a0*/  LEA R70, P5, R3, R2, 0x1 ;  /* 0x0000000203467211 */ /* 0x001fc800078a08ff */
[C---:B------:R-:W-:Y:S02]  /*417b0*/  LEA.HI.X.SX32 R71, R3.reuse, R0, 0x1, P5 ;  /* 0x0000000003477211 */ /* 0x040fe400028f0eff */
[----:B-1----:R-:W-:Y:S01]  /*417c0*/  PRMT R68, R92, 0x7610, R68 ;  /* 0x000076105c447816 */ /* 0x002fe20000000044 */
[----:B------:R-:W-:-:S04]  /*417d0*/  VIADD R3, R3, UR5 ;  /* 0x0000000503037c36 */ /* 0x000fc80008000000 */
[----:B------:R0:W-:Y:S01]  /*417e0*/  @P4 STG.E.U16 desc[UR20][R70.64], R68 ;  /* 0x0000004446004986 */ /* 0x0001e2000c101514 */
[----:B----4-:R-:W-:Y:S01]  /*417f0*/  ISETP.LT.AND P4, PT, R79, UR7, !P1 ;  /* 0x000000074f007c0c */ /* 0x010fe2000cf81270 */
[C---:B------:R-:W-:Y:S01]  /*41800*/  VIADD R69, R3.reuse, UR5 ;  /* 0x0000000503457c36 */ /* 0x040fe20008000000 */
[----:B------:R-:W1:Y:S01]  /*41810*/  LDCU UR7, c[0x0][0x39c] ;  /* 0x00007380ff0777ac */ /* 0x000e620008000800 */
[----:B------:R-:W4:Y:S04]  /*41820*/  LDL.LU.S16 R79, [R1+0x92] ;  /* 0x00009200014f7983 */ /* 0x000f280000300600 */
[----:B------:R-:W4:Y:S01]  /*41830*/  LDL.S16 R92, [R1+0x98] ;  /* 0x00009800015c7983 */ /* 0x000f220000100600 */
        /* <DEDUP_REMOVED lines=9> */
[----:B------:R-:W2:Y:S04]  /*418d0*/  LDL.LU.S16 R93, [R1+0x9a] ;  /* 0x00009a00015d7983 */ /* 0x000ea80000300600 */
[----:B------:R5:W-:Y:S01]  /*418e0*/  @P2 STG.E.U16 desc[UR20][R68.64], R3 ;  /* 0x0000000344002986 */ /* 0x000be2000c101514 */
[----:B0-----:R-:W-:-:S04]  /*418f0*/  LEA R70, P5, R72, R2, 0x1 ;  /* 0x0000000248467211 */ /* 0x001fc800078a08ff */
[----:B------:R-:W-:Y:S02]  /*41900*/  LEA.HI.X.SX32 R71, R72, R0, 0x1, P5 ;  /* 0x0000000048477211 */ /* 0x000fe400028f0eff */
[----:B---3--:R-:W-:Y:S01]  /*41910*/  ISETP.LT.AND P0, PT, R77, UR4, !P1 ;  /* 0x000000044d007c0c */ /* 0x008fe2000cf01270 */
[----:B------:R-:W2:Y:S01]  /*41920*/  LDCU UR4, c[0x0][0x39c] ;  /* 0x00007380ff0477ac */ /* 0x000ea20008000800 */
[----:B------:R-:W3:Y:S01]  /*41930*/  LDL.LU R77, [R1+0x1140] ;  /* 0x00114000014d7983 */ /* 0x000ee20000300800 */
[----:B-----5:R-:W-:Y:S02]  /*41940*/  PRMT R3, R81, 0x7610, R3 ;  /* 0x0000761051037816 */ /* 0x020fe40000000003 */
[----:B------:R-:W-:-:S03]  /*41950*/  ISETP.LT.AND P2, PT, R76, UR6, !P1 ;  /* 0x000000064c007c0c */ /* 0x000fc6000cf41270 */
[----:B------:R0:W-:Y:S01]  /*41960*/  @P3 STG.E.U16 desc[UR20][R70.64], R3 ;  /* 0x0000000346003986 */ /* 0x0001e2000c101514 */
[----:B------:R-:W-:Y:S01]  /*41970*/  VIADD R72, R72, UR5 ;  /* 0x0000000548487c36 */ /* 0x000fe20008000000 */
[----:B------:R-:W3:Y:S02]  /*41980*/  LDCU UR6, c[0x0][0x39c] ;  /* 0x00007380ff0677ac */ /* 0x000ee40008000800 */
[----:B------:R-:W5:Y:S01]  /*41990*/  LDL.LU R76, [R1+0x1128] ;  /* 0x00112800014c7983 */ /* 0x000f620000300800 */
[----:B-1----:R-:W-:-:S03]  /*419a0*/  ISETP.LT.AND P3, PT, R75, UR7, !P1 ;  /* 0x000000074b007c0c */ /* 0x002fc6000cf61270 */
[----:B------:R-:W5:Y:S01]  /*419b0*/  LDL.S16 R81, [R1+0xa0] ;  /* 0x0000a00001517983 */ /* 0x000f620000100600 */
[C---:B------:R-:W-:Y:S01]  /*419c0*/  VIADD R69, R72.reuse, UR5 ;  /* 0x0000000548457c36 */ /* 0x040fe20008000000 */
[----:B------:R-:W5:Y:S02]  /*419d0*/  LDCU UR7, c[0x0][0x39c] ;  /* 0x00007380ff0777ac */ /* 0x000f640008000800 */
[----:B------:R-:W5:Y:S01]  /*419e0*/  LDL.LU.S16 R75, [R1+0xa2] ;  /* 0x0000a200014b7983 */ /* 0x000f620000300600 */
[----:B0-----:R-:W-:Y:S01]  /*419f0*/  LEA R70, P5, R72, R2, 0x1 ;  /* 0x0000000248467211 */ /* 0x001fe200078a08ff */
[----:B------:R-:W-:-:S03]  /*41a00*/  VIADD R3, R69, UR5 ;  /* 0x0000000545037c36 */ /* 0x000fc60008000000 */
[----:B------:R-:W-:Y:S02]  /*41a10*/  LEA.HI.X.SX32 R71, R72, R0, 0x1, P5 ;  /* 0x0000000048477211 */ /* 0x000fe400028f0eff */
[----:B------:R-:W-:Y:S02]  /*41a20*/  LEA R68, P5, R69, R2, 0x1 ;  /* 0x0000000245447211 */ /* 0x000fe400078a08ff */
[----:B----4-:R-:W-:Y:S02]  /*41a30*/  PRMT R73, R79, 0x7610, R73 ;  /* 0x000076104f497816 */ /* 0x010fe40000000049 */
[----:B------:R-:W4:Y:S01]  /*41a40*/  LDL.LU R79, [R1+0x113c] ;  /* 0x00113c00014f7983 */ /* 0x000f220000300800 */
[----:B------:R-:W-:Y:S02]  /*41a50*/  LEA.HI.X.SX32 R69, R69, R0, 0x1, P5 ;  /* 0x0000000045457211 */ /* 0x000fe400028f0eff */
[----:B------:R-:W-:Y:S01]  /*41a60*/  PRMT R72, R92, 0x7610, R72 ;  /* 0x000076105c487816 */ /* 0x000fe20000000048 */
[----:B------:R0:W-:Y:S04]  /*41a70*/  @P4 STG.E.U16 desc[UR20][R70.64], R73 ;  /* 0x0000004946004986 */ /* 0x0001e8000c101514 */
[----:B------:R-:W4:Y:S04]  /*41a80*/  LDL.S16 R92, [R1+0xa8] ;  /* 0x0000a800015c7983 */ /* 0x000f280000100600 */
[----:B------:R1:W-:Y:S01]  /*41a90*/  @P0 STG.E.U16 desc[UR20][R68.64], R72 ;  /* 0x0000004844000986 */ /* 0x0003e2000c101514 */
[----:B0-----:R-:W-:-:S04]  /*41aa0*/  LEA R70, P5, R3, R2, 0x1 ;  /* 0x0000000203467211 */ /* 0x001fc800078a08ff */
[C---:B------:R-:W-:Y:S01]  /*41ab0*/  LEA.HI.X.SX32 R71, R3.reuse, R0, 0x1, P5 ;  /* 0x0000000003477211 */ /* 0x040fe200028f0eff */
[----:B------:R-:W-:-:S04]  /*41ac0*/  VIADD R3, R3, UR5 ;  /* 0x0000000503037c36 */ /* 0x000fc80008000000 */
[----:B-1----:R-:W-:Y:S01]  /*41ad0*/  VIADD R69, R3, UR5 ;  /* 0x0000000503457c36 */ /* 0x002fe20008000000 */
[----:B--2---:R-:W-:Y:S01]  /*41ae0*/  ISETP.LT.AND P4, PT, R78, UR4, !P1 ;  /* 0x000000044e007c0c */ /* 0x004fe2000cf81270 */
[----:B------:R-:W4:Y:S01]  /*41af0*/  LDCU UR4, c[0x0][0x39c] ;  /* 0x00007380ff0477ac */ /* 0x000f220008000800 */
[----:B------:R-:W2:Y:S01]  /*41b00*/  LDL.LU R78, [R1+0x1138] ;  /* 0x00113800014e7983 */ /* 0x000ea20000300800 */
[----:B------:R-:W-:-:S05]  /*41b10*/  PRMT R68, R93, 0x7610, R68 ;  /* 0x000076105d447816 */ /* 0x000fca0000000044 */
[----:B------:R0:W-:Y:S02]  /*41b20*/  @P2 STG.E.U16 desc[UR20][R70.64], R68 ;  /* 0x0000004446002986 */ /* 0x0001e4000c101514 */
[----:B0-----:R-:W-:-:S04]  /*41b30*/  LEA R70, P5, R3, R2, 0x1 ;  /* 0x0000000203467211 */ /* 0x001fc800078a08ff */
[----:B------:R-:W-:Y:S02]  /*41b40*/  LEA.HI.X.SX32 R71, R3, R0, 0x1, P5 ;  /* 0x0000000003477211 */ /* 0x000fe400028f0eff */
[----:B---3--:R-:W-:Y:S01]  /*41b50*/  ISETP.LT.AND P0, PT, R77, UR6, !P1 ;  /* 0x000000064d007c0c */ /* 0x008fe2000cf01270 */
[----:B------:R-:W2:Y:S01]  /*41b60*/  LDCU UR6, c[0x0][0x39c] ;  /* 0x00007380ff0677ac */ /* 0x000ea20008000800 */
[----:B------:R-:W3:Y:S01]  /*41b70*/  LDL.LU R77, [R1+0x1134] ;  /* 0x00113400014d7983 */ /* 0x000ee20000300800 */
[----:B-----5:R-:W-:Y:S01]  /*41b80*/  ISETP.LT.AND P2, PT, R76, UR7, !P1 ;  /* 0x000000074c007c0c */ /* 0x020fe2000cf41270 */
[----:B------:R-:W3:Y:S02]  /*41b90*/  LDCU UR7, c[0x0][0x39c] ;  /* 0x00007380ff0777ac */ /* 0x000ee40008000800 */
[----:B------:R-:W5:Y:S04]  /*41ba0*/  LDL.LU.S16 R76, [R1+0xaa] ;  /* 0x0000aa00014c7983 */ /* 0x000f680000300600 */
[----:B------:R-:W5:Y:S01]  /*41bb0*/  LDL.S16 R93, [R1+0xb0] ;  /* 0x0000b000015d7983 */ /* 0x000f620000100600 */
[----:B------:R-:W-:-:S03]  /*41bc0*/  PRMT R3, R75, 0x7610, R3 ;  /* 0x000076104b037816 */ /* 0x000fc60000000003 */
[----:B------:R-:W5:Y:S01]  /*41bd0*/  LDL.LU R75, [R1+0x114c] ;  /* 0x00114c00014b7983 */ /* 0x000f620000300800 */
[----:B------:R-:W-:Y:S01]  /*41be0*/  PRMT R73, R81, 0x7610, R73 ;  /* 0x0000761051497816 */ /* 0x000fe20000000049 */
[C---:B------:R-:W-:Y:S01]  /*41bf0*/  VIADD R72, R69.reuse, UR5 ;  /* 0x0000000545487c36 */ /* 0x040fe20008000000 */
[C---:B------:R-:W-:Y:S01]  /*41c00*/  LEA R68, P5, R69.reuse, R2, 0x1 ;  /* 0x0000000245447211 */ /* 0x040fe200078a08ff */
[----:B------:R-:W5:Y:S03]  /*41c10*/  LDL.LU.S16 R81, [R1+0xb2] ;  /* 0x0000b20001517983 */ /* 0x000f660000300600 */
[----:B------:R-:W-:Y:S01]  /*41c20*/  LEA.HI.X.SX32 R69, R69, R0, 0x1, P5 ;  /* 0x0000000045457211 */ /* 0x000fe200028f0eff */
[----:B------:R0:W-:Y:S01]  /*41c30*/  @P3 STG.E.U16 desc[UR20][R70.64], R73 ;  /* 0x0000004946003986 */ /* 0x0001e2000c101514 */
[----:B----4-:R-:W-:-:S03]  /*41c40*/  ISETP.LT.AND P3, PT, R79, UR4, !P1 ;  /* 0x000000044f007c0c */ /* 0x010fc6000cf61270 */
[----:B------:R1:W-:Y:S01]  /*41c50*/  @P4 STG.E.U16 desc[UR20][R68.64], R3 ;  /* 0x0000000344004986 */ /* 0x0003e2000c101514 */
[----:B------:R-:W4:Y:S03]  /*41c60*/  LDCU UR4, c[0x0][0x39c] ;  /* 0x00007380ff0477ac */ /* 0x000f260008000800 */
[----:B------:R-:W5:Y:S01]  /*41c70*/  LDL.LU R79, [R1+0xedc] ;  /* 0x000edc00014f7983 */ /* 0x000f620000300800 */
[----:B0-----:R-:W-:-:S04]  /*41c80*/  LEA R70, P5, R72, R2, 0x1 ;  /* 0x0000000248467211 */ /* 0x001fc800078a08ff */
[----:B------:R-:W-:Y:S02]  /*41c90*/  LEA.HI.X.SX32 R71, R72, R0, 0x1, P5 ;  /* 0x0000000048477211 */ /* 0x000fe400028f0eff */
[----:B-1----:R-:W-:Y:S01]  /*41ca0*/  PRMT R3, R92, 0x7610, R3 ;  /* 0x000076105c037816 */ /* 0x002fe20000000003 */
[----:B------:R-:W-:-:S04]  /*41cb0*/  VIADD R72, R72, UR5 ;  /* 0x0000000548487c36 */ /* 0x000fc80008000000 */
[----:B------:R0:W-:Y:S01]  /*41cc0*/  @P0 STG.E.U16 desc[UR20][R70.64], R3 ;  /* 0x0000000346000986 */ /* 0x0001e2000c101514 */
[C---:B------:R-:W-:Y:S01]  /*41cd0*/  VIADD R69, R72.reuse, UR5 ;  /* 0x0000000548457c36 */ /* 0x040fe20008000000 */
[----:B0-----:R-:W-:-:S04]  /*41ce0*/  LEA R70, P5, R72, R2, 0x1 ;  /* 0x0000000248467211 */ /* 0x001fc800078a08ff */
[----:B------:R-:W-:Y:S02]  /*41cf0*/  LEA.HI.X.SX32 R71, R72, R0, 0x1, P5 ;  /* 0x0000000048477211 */ /* 0x000fe400028f0eff */
[----:B--2---:R-:W-:Y:S01]  /*41d00*/  ISETP.LT.AND P4, PT, R78, UR6, !P1 ;  /* 0x000000064e007c0c */ /* 0x004fe2000cf81270 */
[----:B------:R-:W0:Y:S01]  /*41d10*/  LDCU UR6, c[0x0][0x39c] ;  /* 0x00007380ff0677ac */ /* 0x000e220008000800 */
[----:B------:R-:W2:Y:S01]  /*41d20*/  LDL.LU R78, [R1+0xee0] ;  /* 0x000ee000014e7983 */ /* 0x000ea20000300800 */
[----:B---3--:R-:W-:Y:S01]  /*41d30*/  ISETP.LT.AND P0, PT, R77, UR7, !P1 ;  /* 0x000000074d007c0c */ /* 0x008fe2000cf01270 */
[----:B------:R-:W2:Y:S02]  /*41d40*/  LDCU UR7, c[0x0][0x39c] ;  /* 0x00007380ff0777ac */ /* 0x000ea40008000800 */
[----:B------:R-:W3:Y:S04]  /*41d50*/  LDL.S16 R77, [R1+0xb8] ;  /* 0x0000b800014d7983 */ /* 0x000ee80000100600 */
[----:B------:R-:W3:Y:S01]  /*41d60*/  LDL.LU.S16 R92, [R1+0xba] ;  /* 0x0000ba00015c7983 */ /* 0x000ee20000300600 */
[----:B-----5:R-:W-:-:S03]  /*41d70*/  PRMT R73, R76, 0x7610, R73 ;  /* 0x000076104c497816 */ /* 0x020fc60000000049 */
[----:B------:R-:W5:Y:S01]  /*41d80*/  LDL.LU R76, [R1+0x1150] ;  /* 0x00115000014c7983 */ /* 0x000f620000300800 */
[----:B------:R-:W-:-:S03]  /*41d90*/  PRMT R72, R93, 0x7610, R72 ;  /* 0x000076105d487816 */ /* 0x000fc60000000048 */
[----:B------:R1:W-:Y:S01]  /*41da0*/  @P2 STG.E.U16 desc[UR20][R70.64], R73 ;  /* 0x0000004946002986 */ /* 0x0003e2000c101514 */
[----:B----4-:R-:W-:Y:S01]  /*41db0*/  ISETP.LT.AND P2, PT, R75, UR4, !P1 ;  /* 0x000000044b007c0c */ /* 0x010fe2000cf41270 */
[C---:B------:R-:W-:Y:S02]  /*41dc0*/  VIADD R3, R69.reuse, UR5 ;  /* 0x0000000545037c36 */ /* 0x040fe40008000000 */
[----:B------:R-:W4:Y:S01]  /*41dd0*/  LDL.S16 R93, [R1+0xbc] ;  /* 0x0000bc00015d7983 */ /* 0x000f220000100600 */
[C---:B------:R-:W-:Y:S01]  /*41de0*/  LEA R68, P5, R69.reuse, R2, 0x1 ;  /* 0x0000000245447211 */ /* 0x040fe200078a08ff */
[----:B------:R-:W5:Y:S02]  /*41df0*/  LDCU UR4, c[0x0][0x39c] ;  /* 0x00007380ff0477ac */ /* 0x000f640008000800 */
[----:B------:R-:W4:Y:S01]  /*41e00*/  LDL.LU R75, [R1+0x1154] ;  /* 0x00115400014b7983 */ /* 0x000f220000300800 */
[----:B------:R-:W-:Y:S02]  /*41e10*/  LEA.HI.X.SX32 R69, R69, R0, 0x1, P5 ;  /* 0x0000000045457211 */ /* 0x000fe400028f0eff */
[----:B-1----:R-:W-:-:S03]  /*41e20*/  LEA R70, P5, R3, R2, 0x1 ;  /* 0x0000000203467211 */ /* 0x002fc600078a08ff */
[----:B------:R1:W-:Y:S01]  /*41e30*/  @P3 STG.E.U16 desc[UR20][R68.64], R72 ;  /* 0x0000004844003986 */ /* 0x0003e2000c101514 */
[----:B------:R-:W-:Y:S02]  /*41e40*/  LEA.HI.X.SX32 R71, R3, R0, 0x1, P5 ;  /* 0x0000000003477211 */ /* 0x000fe400028f0eff */
[----:B0-----:R-:W-:Y:S01]  /*41e50*/  ISETP.LT.AND P3, PT, R79, UR6, !P1 ;  /* 0x000000064f007c0c */ /* 0x001fe2000cf61270 */
[----:B------:R-:W-:Y:S01]  /*41e60*/  VIADD R3, R3, UR5 ;  /* 0x0000000503037c36 */ /* 0x000fe20008000000 */
[----:B------:R-:W4:Y:S01]  /*41e70*/  LDL.LU R79, [R1+0x1164] ;  /* 0x00116400014f7983 */ /* 0x000f220000300800 */
[----:B------:R-:W4:Y:S01]  /*41e80*/  LDCU UR6, c[0x0][0x39c] ;  /* 0x00007380ff0677ac */ /* 0x000f220008000800 */
[----:B-1----:R-:W-:Y:S01]  /*41e90*/  PRMT R68, R81, 0x7610, R68 ;  /* 0x0000761051447816 */ /* 0x002fe20000000044 */
        /* <DEDUP_REMOVED lines=13> */
[----:B------:R-:W-:-:S03]  /*41f70*/  PRMT R3, R92, 0x7610, R3 ;  /* 0x000076105c037816 */ /* 0x000fc60000000003 */
[----:B------:R1:W-:Y:S04]  /*41f80*/  @P0 STG.E.U16 desc[UR20][R70.64], R73 ;  /* 0x0000004946000986 */ /* 0x0003e8000c101514 */
[----:B------:R-:W3:Y:S01]  /*41f90*/  LDL.LU.S16 R92, [R1+0xc2] ;  /* 0x0000c200015c7983 */ /* 0x000ee20000300600 */
[----:B-----5:R-:W-:-:S03]  /*41fa0*/  ISETP.LT.AND P0, PT, R76, UR4, !P1 ;  /* 0x000000044c007c0c */ /* 0x020fc6000cf01270 */
[----:B------:R5:W-:Y:S01]  /*41fb0*/  @P2 STG.E.U16 desc[UR20][R68.64], R3 ;  /* 0x0000000344002986 */ /* 0x000be2000c101514 */
[----:B------:R-:W3:Y:S03]  /*41fc0*/  LDCU UR4, c[0x0][0x39c] ;  /* 0x00007380ff0477ac */ /* 0x000ee60008000800 */
[----:B------:R-:W3:Y:S01]  /*41fd0*/  LDL.LU R76, [R1+0x115c] ;  /* 0x00115c00014c7983 */ /* 0x000ee20000300800 */
[----:B----4-:R-:W-:Y:S01]  /*41fe0*/  ISETP.LT.AND P2, PT, R75, UR6, !P1 ;  /* 0x000000064b007c0c */ /* 0x010fe2000cf41270 */
[----:B------:R-:W4:Y:S02]  /*41ff0*/  LDCU UR6, c[0x0][0x39c] ;  /* 0x00007380ff0677ac */ /* 0x000f240008000800 */
[----:B------:R-:W3:Y:S01]  /*42000*/  LDL.LU R75, [R1+0x1144] ;  /* 0x00114400014b7983 */ /* 0x000ee20000300800 */
[----:B-1----:R-:W-:Y:S02]  /*42010*/  LEA R70, P5, R72, R2, 0x1 ;  /* 0x0000000248467211 */ /* 0x002fe400078a08ff */
[----:B-----5:R-:W-:-:S02]  /*42020*/  PRMT R3, R93, 0x7610, R3 ;  /* 0x000076105d037816 */ /* 0x020fc40000000003 */
[C---:B------:R-:W-:Y:S01]  /*42030*/  LEA.HI.X.SX32 R71, R72.reuse, R0, 0x1, P5 ;  /* 0x0000000048477211 */ /* 0x040fe200028f0eff */
[----:B------:R-:W-:-:S04]  /*42040*/  VIADD R72, R72, UR5 ;  /* 0x0000000548487c36 */ /* 0x000fc80008000000 */
[----:B------:R1:W-:Y:S01]  /*42050*/  @P3 STG.E.U16 desc[UR20][R70.64], R3 ;  /* 0x0000000346003986 */ /* 0x0003e2000c101514 */
[----:B0-----:R-:W-:Y:S01]  /*42060*/  ISETP.LT.AND P3, PT, R79, UR7, !P1 ;  /* 0x000000074f007c0c */ /* 0x001fe2000cf61270 */
[C---:B------:R-:W-:Y:S01]  /*42070*/  VIADD R69, R72.reuse, UR5 ;  /* 0x0000000548457c36 */ /* 0x040fe20008000000 */
[----:B------:R-:W0:Y:S01]  /*42080*/  LDCU UR7, c[0x0][0x39c] ;  /* 0x00007380ff0777ac */ /* 0x000e220008000800 */
[----:B------:R-:W5:Y:S04]  /*42090*/  LDL.S16 R79, [R1+0xc8] ;  /* 0x0000c800014f7983 */ /* 0x000f680000100600 */
[----:B------:R-:W5:Y:S01]  /*420a0*/  LDL.LU.S16 R93, [R1+0xca] ;  /* 0x0000ca00015d7983 */ /* 0x000f620000300600 */
[----:B-1----:R-:W-:-:S04]  /*420b0*/  LEA R70, P5, R72, R2, 0x1 ;  /* 0x0000000248467211 */ /* 0x002fc800078a08ff */
        /* <DEDUP_REMOVED lines=10> */
[----:B-1----:R-:W-:-:S04]  /*42160*/  LEA R70, P5, R72, R2, 0x1 ;  /* 0x0000000248467211 */ /* 0x002fc800078a08ff */
[----:B------:R-:W-:Y:S02]  /*42170*/  LEA.HI.X.SX32 R71, R72, R0, 0x1, P5 ;  /* 0x0000000048477211 */ /* 0x000fe400028f0eff */
[----:B---3--:R-:W-:Y:S01]  /*42180*/  ISETP.LT.AND P4, PT, R77, UR4, !P1 ;  /* 0x000000044d007c0c */ /* 0x008fe2000cf81270 */
[----:B------:R-:W2:Y:S01]  /*42190*/  LDCU UR4, c[0x0][0x39c] ;  /* 0x00007380ff0477ac */ /* 0x000ea20008000800 */
[----:B------:R-:W3:Y:S01]  /*421a0*/  LDL.LU R77, [R1+0xee4] ;  /* 0x000ee400014d7983 */ /* 0x000ee20000300800 */
[----:B0-----:R-:W-:-:S05]  /*421b0*/  PRMT R3, R92, 0x7610, R3 ;  /* 0x000076105c037816 */ /* 0x001fca0000000003 */
[----:B------:R0:W-:Y:S01]  /*421c0*/  @P2 STG.E.U16 desc[UR20][R70.64], R3 ;  /* 0x0000000346002986 */ /* 0x0001e2000c101514 */
[----:B----4-:R-:W-:Y:S01]  /*421d0*/  ISETP.LT.AND P0, PT, R76, UR6, !P1 ;  /* 0x000000064c007c0c */ /* 0x010fe2000cf01270 */
[----:B------:R-:W-:Y:S02]  /*421e0*/  VIADD R72, R72, UR5 ;  /* 0x0000000548487c36 */ /* 0x000fe40008000000 */
[----:B------:R-:W4:Y:S01]  /*421f0*/  LDL.LU R76, [R1+0x1174] ;  /* 0x00117400014c7983 */ /* 0x000f220000300800 */
[----:B------:R-:W3:Y:S01]  /*42200*/  LDCU UR6, c[0x0][0x39c] ;  /* 0x00007380ff0677ac */ /* 0x000ee20008000800 */
[----:B------:R-:W-:Y:S01]  /*42210*/  ISETP.LT.AND P2, PT, R75, UR7, !P1 ;  /* 0x000000074b007c0c */ /* 0x000fe2000cf41270 */
[C---:B------:R-:W-:Y:S01]  /*42220*/  VIADD R69, R72.reuse, UR5 ;  /* 0x0000000548457c36 */ /* 0x040fe20008000000 */
[----:B------:R-:W4:Y:S01]  /*42230*/  LDL.LU.S16 R75, [R1+0xd2] ;  /* 0x0000d200014b7983 */ /* 0x000f220000300600 */
[C---:B0-----:R-:W-:Y:S01]  /*42240*/  LEA R70, P5, R72.reuse, R2, 0x1 ;  /* 0x0000000248467211 */ /* 0x041fe200078a08ff */
[----:B------:R-:W0:Y:S02]  /*42250*/  LDCU UR7, c[0x0][0x39c] ;  /* 0x00007380ff0777ac */ /* 0x000e240008000800 */
[----:B------:R-:W4:Y:S01]  /*42260*/  LDL.S16 R92, [R1+0xd8] ;  /* 0x0000d800015c7983 */ /* 0x000f220000100600 */
[----:B------:R-:W-:Y:S01]  /*42270*/  LEA.HI.X.SX32 R71, R72, R0, 0x1, P5 ;  /* 0x0000000048477211 */ /* 0x000fe200028f0eff */
[C---:B------:R-:W-:Y:S01]  /*42280*/  VIADD R72, R69.reuse, UR5 ;  /* 0x0000000545487c36 */ /* 0x040fe20008000000 */
[----:B------:R-:W-:-:S02]  /*42290*/  LEA R68, P5, R69, R2, 0x1 ;  /* 0x0000000245447211 */ /* 0x000fc400078a08ff */
[----:B-----5:R-:W-:Y:S02]  /*422a0*/  PRMT R73, R79, 0x7610, R73 ;  /* 0x000076104f497816 */ /* 0x020fe40000000049 */
[----:B------:R-:W5:Y:S01]  /*422b0*/  LDL.LU R79, [R1+0x1184] ;  /* 0x00118400014f7983 */ /* 0x000f620000300800 */
[----:B------:R-:W-:Y:S02]  /*422c0*/  LEA.HI.X.SX32 R69, R69, R0, 0x1, P5 ;  /* 0x0000000045457211 */ /* 0x000fe400028f0eff */
[----:B------:R-:W-:Y:S01]  /*422d0*/  PRMT R3, R93, 0x7610, R3 ;  /* 0x000076105d037816 */ /* 0x000fe20000000003 */
[----:B------:R1:W-:Y:S04]  /*422e0*/  @P3 STG.E.U16 desc[UR20][R70.64], R73 ;  /* 0x0000004946003986 */ /* 0x0003e8000c101514 */
[----:B------:R-:W5:Y:S04]  /*422f0*/  LDL.LU.S16 R93, [R1+0xda] ;  /* 0x0000da00015d7983 */ /* 0x000f680000300600 */
[----:B------:R0:W-:Y:S01]  /*42300*/  @P4 STG.E.U16 desc[UR20][R68.64], R3 ;  /* 0x0000000344004986 */ /* 0x0001e2000c101514 */
[----:B-1----:R-:W-:-:S04]  /*42310*/  LEA R70, P5, R72, R2, 0x1 ;  /* 0x0000000248467211 */ /* 0x002fc800078a08ff */
[----:B------:R-:W-:Y:S02]  /*42320*/  LEA.HI.X.SX32 R71, R72, R0, 0x1, P5 ;  /* 0x0000000048477211 */ /* 0x000fe400028f0eff */
[----:B--2---:R-:W-:Y:S01]  /*42330*/  ISETP.LT.AND P3, PT, R78, UR4, !P1 ;  /* 0x000000044e007c0c */ /* 0x004fe2000cf61270 */
[----:B------:R-:W5:Y:S01]  /*42340*/  LDCU UR4, c[0x0][0x39c] ;  /* 0x00007380ff0477ac */ /* 0x000f620008000800 */
[----:B------:R-:W2:Y:S01]  /*42350*/  LDL.LU R78, [R1+0x1170] ;  /* 0x00117000014e7983 */ /* 0x000ea20000300800 */
[----:B0-----:R-:W-:-:S05]  /*42360*/  PRMT R3, R81, 0x7610, R3 ;  /* 0x0000761051037816 */ /* 0x001fca0000000003 */
[----:B------:R0:W-:Y:S01]  /*42370*/  @P0 STG.E.U16 desc[UR20][R70.64], R3 ;  /* 0x0000000346000986 */ /* 0x0001e2000c101514 */
[----:B---3--:R-:W-:Y:S02]  /*42380*/  ISETP.LT.AND P4, PT, R77, UR6, !P1 ;  /* 0x000000064d007c0c */ /* 0x008fe4000cf81270 */
[----:B----4-:R-:W-:Y:S01]  /*42390*/  PRMT R73, R75, 0x7610, R73 ;  /* 0x000076104b497816 */ /* 0x010fe20000000049 */
[----:B------:R-:W3:Y:S01]  /*423a0*/  LDL.LU R77, [R1+0x117c] ;  /* 0x00117c00014d7983 */ /* 0x000ee20000300800 */
[----:B------:R-:W-:Y:S01]  /*423b0*/  ISETP.LT.AND P0, PT, R76, UR7, !P1 ;  /* 0x000000074c007c0c */ /* 0x000fe2000cf01270 */
[----:B------:R-:W-:Y:S01]  /*423c0*/  VIADD R72, R72, UR5 ;  /* 0x0000000548487c36 */ /* 0x000fe20008000000 */
[----:B------:R-:W2:Y:S01]  /*423d0*/  LDCU UR6, c[0x0][0x39c] ;  /* 0x00007380ff0677ac */ /* 0x000ea20008000800 */
[----:B------:R-:W4:Y:S01]  /*423e0*/  LDL.S16 R81, [R1+0xe0] ;  /* 0x0000e00001517983 */ /* 0x000f220000100600 */
[----:B------:R-:W3:Y:S03]  /*423f0*/  LDCU UR7, c[0x0][0x39c] ;  /* 0x00007380ff0777ac */ /* 0x000ee60008000800 */
[----:B------:R-:W4:Y:S04]  /*42400*/  LDL.LU.S16 R76, [R1+0xe2] ;  /* 0x0000e200014c7983 */ /* 0x000f280000300600 */
[----:B------:R-:W4:Y:S01]  /*42410*/  LDL.LU R75, [R1+0x1168] ;  /* 0x00116800014b7983 */ /* 0x000f220000300800 */
[C---:B0-----:R-:W-:Y:S01]  /*42420*/  LEA R70, P5, R72.reuse, R2, 0x1 ;  /* 0x0000000248467211 */ /* 0x041fe200078a08ff */
[----:B------:R-:W-:-:S03]  /*42430*/  VIADD R69, R72, UR5 ;  /* 0x0000000548457c36 */ /* 0x000fc60008000000 */
[----:B------:R-:W-:Y:S01]  /*42440*/  LEA.HI.X.SX32 R71, R72, R0, 0x1, P5 ;  /* 0x0000000048477211 */ /* 0x000fe200028f0eff */
[C---:B------:R-:W-:Y:S01]  /*42450*/  VIADD R72, R69.reuse, UR5 ;  /* 0x0000000545487c36 */ /* 0x040fe20008000000 */
[C---:B------:R-:W-:Y:S02]  /*42460*/  LEA R68, P5, R69.reuse, R2, 0x1 ;  /* 0x0000000245447211 */ /* 0x040fe400078a08ff */
[----:B------:R-:W-:Y:S01]  /*42470*/  PRMT R3, R92, 0x7610, R3 ;  /* 0x000076105c037816 */ /* 0x000fe20000000003 */
[----:B------:R0:W-:Y:S01]  /*42480*/  @P2 STG.E.U16 desc[UR20][R70.64], R73 ;  /* 0x0000004946002986 */ /* 0x0001e2000c101514 */
[----:B------:R-:W-:Y:S02]  /*42490*/  LEA.HI.X.SX32 R69, R69, R0, 0x1, P5 ;  /* 0x0000000045457211 */ /* 0x000fe400028f0eff */
[----:B-----5:R-:W-:Y:S01]  /*424a0*/  ISETP.LT.AND P2, PT, R79, UR4, !P1 ;  /* 0x000000044f007c0c */ /* 0x020fe2000cf41270 */
[----:B------:R-:W5:Y:S01]  /*424b0*/  LDL.S16 R92, [R1+0xe8] ;  /* 0x0000e800015c7983 */ /* 0x000f620000100600 */
        /* <DEDUP_REMOVED lines=12> */
[----:B------:R-:W2:Y:S01]  /*42580*/  LDL.LU R78, [R1+0xef8] ;  /* 0x000ef800014e7983 */ /* 0x000ea20000300800 */
[----:B---3--:R-:W-:Y:S02]  /*42590*/  ISETP.LT.AND P4, PT, R77, UR7, !P1 ;  /* 0x000000074d007c0c */ /* 0x008fe4000cf81270 */
[----:B----4-:R-:W-:Y:S01]  /*425a0*/  PRMT R73, R81, 0x7610, R73 ;  /* 0x0000761051497816 */ /* 0x010fe20000000049 */
[----:B------:R-:W3:Y:S01]  /*425b0*/  LDL.LU.S16 R77, [R1+0xea] ;  /* 0x0000ea00014d7983 */ /* 0x000ee20000300600 */
[----:B------:R-:W-:Y:S01]  /*425c0*/  VIADD R69, R72, UR5 ;  /* 0x0000000548457c36 */ /* 0x000fe20008000000 */
[----:B------:R-:W2:Y:S01]  /*425d0*/  LDCU UR7, c[0x0][0x39c] ;  /* 0x00007380ff0777ac */ /* 0x000ea20008000800 */
[----:B------:R-:W-:Y:S01]  /*425e0*/  PRMT R3, R76, 0x7610, R3 ;  /* 0x000076104c037816 */ /* 0x000fe20000000003 */
[----:B------:R-:W4:Y:S04]  /*425f0*/  LDL.S16 R93, [R1+0xf0] ;  /* 0x0000f000015d7983 */ /* 0x000f280000100600 */
[----:B------:R-:W4:Y:S04]  /*42600*/  LDL.LU R76, [R1+0xef4] ;  /* 0x000ef400014c7983 */ /* 0x000f280000300800 */
[----:B------:R0:W-:Y:S01]  /*42610*/  @P0 STG.E.U16 desc[UR20][R70.64], R73 ;  /* 0x0000004946000986 */ /* 0x0001e2000c101514 */
[----:B-1----:R-:W-:Y:S01]  /*42620*/  ISETP.LT.AND P0, PT, R75, UR4, !P1 ;  /* 0x000000044b007c0c */ /* 0x002fe2000cf01270 */
[C---:B------:R-:W-:Y:S01]  /*42630*/  VIADD R72, R69.reuse, UR5 ;  /* 0x0000000545487c36 */ /* 0x040fe20008000000 */
[C---:B------:R-:W-:Y:S01]  /*42640*/  LEA R68, P5, R69.reuse, R2, 0x1 ;  /* 0x0000000245447211 */ /* 0x040fe200078a08ff */
[----:B------:R-:W4:Y:S01]  /*42650*/  LDL.LU.S16 R81, [R1+0xf2] ;  /* 0x0000f20001517983 */ /* 0x000f220000300600 */
[----:B------:R-:W1:Y:S03]  /*42660*/  LDCU UR4, c[0x0][0x39c] ;  /* 0x00007380ff0477ac */ /* 0x000e660008000800 */
[----:B------:R-:W4:Y:S01]  /*42670*/  LDL.LU R75, [R1+0x1190] ;  /* 0x00119000014b7983 */ /* 0x000f220000300800 */
[----:B------:R-:W-:-:S02]  /*42680*/  LEA.HI.X.SX32 R69, R69, R0, 0x1, P5 ;  /* 0x0000000045457211 */ /* 0x000fc400028f0eff */
[----:B0-----:R-:W-:-:S03]  /*42690*/  LEA R70, P5, R72, R2, 0x1 ;  /* 0x0000000248467211 */ /* 0x001fc600078a08ff */
[----:B------:R0:W-:Y:S01]  /*426a0*/  @P2 STG.E.U16 desc[UR20][R68.64], R3 ;  /* 0x0000000344002986 */ /* 0x0001e2000c101514 */
[----:B-----5:R-:W-:Y:S01]  /*426b0*/  ISETP.LT.AND P2, PT, R79, UR6, !P1 ;  /* 0x000000064f007c0c */ /* 0x020fe2000cf41270 */
[----:B------:R-:W5:Y:S01]  /*426c0*/  LDCU UR6, c[0x0][0x39c] ;  /* 0x00007380ff0677ac */ /* 0x000f620008000800 */
[C---:B------:R-:W-:Y:S01]  /*426d0*/  LEA.HI.X.SX32 R71, R72.reuse, R0, 0x1, P5 ;  /* 0x0000000048477211 */ /* 0x040fe200028f0eff */
[----:B------:R-:W4:Y:S01]  /*426e0*/  LDL.LU R79, [R1+0x118c] ;  /* 0x00118c00014f7983 */ /* 0x000f220000300800 */
[----:B------:R-:W-:Y:S01]  /*426f0*/  VIADD R72, R72, UR5 ;  /* 0x0000000548487c36 */ /* 0x000fe20008000000 */
[----:B0-----:R-:W-:-:S03]  /*42700*/  PRMT R3, R92, 0x7610, R3 ;  /* 0x000076105c037816 */ /* 0x001fc60000000003 */
[C---:B------:R-:W-:Y:S02]  /*42710*/  VIADD R69, R72.reuse, UR5 ;  /* 0x0000000548457c36 */ /* 0x040fe40008000000 */
[----:B------:R0:W-:Y:S02]  /*42720*/  @P3 STG.E.U16 desc[UR20][R70.64], R3 ;  /* 0x0000000346003986 */ /* 0x0001e4000c101514 */
[----:B0-----:R-:W-:-:S04]  /*42730*/  LEA R70, P5, R72, R2, 0x1 ;  /* 0x0000000248467211 */ /* 0x001fc800078a08ff */
[----:B------:R-:W-:Y:S02]  /*42740*/  LEA.HI.X.SX32 R71, R72, R0, 0x1, P5 ;  /* 0x0000000048477211 */ /* 0x000fe400028f0eff */
[C---:B------:R-:W-:Y:S01]  /*42750*/  LEA R68, P5, R69.reuse, R2, 0x1 ;  /* 0x0000000245447211 */ /* 0x040fe200078a08ff */
[----:B------:R-:W-:-:S03]  /*42760*/  VIADD R72, R69, UR5 ;  /* 0x0000000545487c36 */ /* 0x000fc60008000000 */
[----:B------:R-:W-:Y:S02]  /*42770*/  LEA.HI.X.SX32 R69, R69, R0, 0x1, P5 ;  /* 0x0000000045457211 */ /* 0x000fe400028f0eff */
[----:B--2---:R-:W-:Y:S01]  /*42780*/  ISETP.LT.AND P3, PT, R78, UR7, !P1 ;  /* 0x000000074e007c0c */ /* 0x004fe2000cf61270 */
[----:B------:R-:W0:Y:S01]  /*42790*/  LDCU UR7, c[0x0][0x39c] ;  /* 0x00007380ff0777ac */ /* 0x000e220008000800 */
[----:B------:R-:W2:Y:S04]  /*427a0*/  LDL.S16 R78, [R1+0xf8] ;  /* 0x0000f800014e7983 */ /* 0x000ea80000100600 */
[----:B------:R-:W2:Y:S01]  /*427b0*/  LDL.LU.S16 R92, [R1+0xfa] ;  /* 0x0000fa00015c7983 */ /* 0x000ea20000300600 */
[----:B---3--:R-:W-:-:S03]  /*427c0*/  PRMT R73, R77, 0x7610, R73 ;  /* 0x000076104d497816 */ /* 0x008fc60000000049 */
[----:B------:R-:W3:Y:S01]  /*427d0*/  LDL.LU R77, [R1+0x11a0] ;  /* 0x0011a000014d7983 */ /* 0x000ee20000300800 */
[----:B----4-:R-:W-:-:S03]  /*427e0*/  PRMT R3, R93, 0x7610, R3 ;  /* 0x000076105d037816 */ /* 0x010fc60000000003 */
[----:B------:R4:W-:Y:S01]  /*427f0*/  @P4 STG.E.U16 desc[UR20][R70.64], R73 ;  /* 0x0000004946004986 */ /* 0x0009e2000c101514 */
[----:B-1----:R-:W-:Y:S01]  /*42800*/  ISETP.LT.AND P4, PT, R76, UR4, !P1 ;  /* 0x000000044c007c0c */ /* 0x002fe2000cf81270 */
[----:B------:R-:W3:Y:S02]  /*42810*/  LDCU UR4, c[0x0][0x39c] ;  /* 0x00007380ff0477ac */ /* 0x000ee40008000800 */
[----:B------:R-:W3:Y:S04]  /*42820*/  LDL.S16 R93, [R1+0x10] ;  /* 0x00001000015d7983 */ /* 0x000ee80000100600 */
[----:B------:R-:W3:Y:S04]  /*42830*/  LDL.LU R76, [R1+0x1180] ;  /* 0x00118000014c7983 */ /* 0x000ee80000300800 */
[----:B------:R1:W-:Y:S01]  /*42840*/  @P0 STG.E.U16 desc[UR20][R68.64], R3 ;  /* 0x0000000344000986 */ /* 0x0003e2000c101514 */
[----:B-----5:R-:W-:Y:S01]  /*42850*/  ISETP.LT.AND P0, PT, R75, UR6, !P1 ;  /* 0x000000064b007c0c */ /* 0x020fe2000cf01270 */
[----:B------:R-:W5:Y:S02]  /*42860*/  LDCU UR6, c[0x0][0x39c] ;  /* 0x00007380ff0677ac */ /* 0x000f640008000800 */
[----:B------:R-:W3:Y:S01]  /*42870*/  LDL.LU R75, [R1+0x1188] ;  /* 0x00118800014b7983 */ /* 0x000ee20000300800 */
[----:B----4-:R-:W-:-:S04]  /*42880*/  LEA R70, P5, R72, R2, 0x1 ;  /* 0x0000000248467211 */ /* 0x010fc800078a08ff */
[C---:B------:R-:W-:Y:S02]  /*42890*/  LEA.HI.X.SX32 R71, R72.reuse, R0, 0x1, P5 ;  /* 0x0000000048477211 */ /* 0x040fe400028f0eff */
[----:B-1----:R-:W-:Y:S01]  /*428a0*/  PRMT R3, R81, 0x7610, R3 ;  /* 0x0000761051037816 */ /* 0x002fe20000000003 */
[----:B------:R-:W-:-:S04]  /*428b0*/  VIADD R72, R72, UR5 ;  /* 0x0000000548487c36 */ /* 0x000fc80008000000 */
[----:B------:R1:W-:Y:S01]  /*428c0*/  @P2 STG.E.U16 desc[UR20][R70.64], R3 ;  /* 0x0000000346002986 */ /* 0x0003e2000c101514 */
[----:B0-----:R-:W-:Y:S01]  /*428d0*/  ISETP.LT.AND P2, PT, R79, UR7, !P1 ;  /* 0x000000074f007c0c */ /* 0x001fe2000cf41270 */
[C---:B------:R-:W-:Y:S01]  /*428e0*/  VIADD R69, R72.reuse, UR5 ;  /* 0x0000000548457c36 */ /* 0x040fe20008000000 */
[----:B------:R-:W0:Y:S01]  /*428f0*/  LDCU UR7, c[0x0][0x39c] ;  /* 0x00007380ff0777ac */ /* 0x000e220008000800 */
[----:B------:R-:W4:Y:S04]  /*42900*/  LDL.LU.S16 R79, [R1+0x12] ;  /* 0x00001200014f7983 */ /* 0x000f280000300600 */
[----:B------:R-:W4:Y:S01]  /*42910*/  LDL.S16 R81, [R1+0x14] ;  /* 0x0000140001517983 */ /* 0x000f220000100600 */
        /* <DEDUP_REMOVED lines=11> */
[----:B-1----:R-:W-:-:S04]  /*429d0*/  LEA R70, P5, R72, R2, 0x1 ;  /* 0x0000000248467211 */ /* 0x002fc800078a08ff */
[----:B------:R-:W-:Y:S02]  /*429e0*/  LEA.HI.X.SX32 R71, R72, R0, 0x1, P5 ;  /* 0x0000000048477211 */ /* 0x000fe400028f0eff */
[----:B---3--:R-:W-:Y:S01]  /*429f0*/  ISETP.LT.AND P3, PT, R77, UR4, !P1 ;  /* 0x000000044d007c0c */ /* 0x008fe2000cf61270 */
[----:B------:R-:W2:Y:S01]  /*42a00*/  LDCU UR4, c[0x0][0x39c] ;  /* 0x00007380ff0477ac */ /* 0x000ea20008000800 */
[----:B------:R-:W3:Y:S01]  /*42a10*/  LDL.LU R77, [R1+0xf00] ;  /* 0x000f0000014d7983 */ /* 0x000ee20000300800 */
[----:B0-----:R-:W-:Y:S02]  /*42a20*/  PRMT R3, R93, 0x7610, R3 ;  /* 0x000076105d037816 */ /* 0x001fe40000000003 */
[----:B-----5:R-:W-:-:S03]  /*42a30*/  ISETP.LT.AND P4, PT, R76, UR6, !P1 ;  /* 0x000000064c007c0c */ /* 0x020fc6000cf81270 */
[----:B------:R0:W-:Y:S01]  /*42a40*/  @P0 STG.E.U16 desc[UR20][R70.64], R3 ;  /* 0x0000000346000986 */ /* 0x0001e2000c101514 */
[----:B------:R-:W-:Y:S01]  /*42a50*/  VIADD R72, R72, UR5 ;  /* 0x0000000548487c36 */ /* 0x000fe20008000000 */
[----:B------:R-:W3:Y:S02]  /*42a60*/  LDCU UR6, c[0x0][0x39c] ;  /* 0x00007380ff0677ac */ /* 0x000ee40008000800 */
[----:B------:R-:W5:Y:S01]  /*42a70*/  LDL.LU R76, [R1+0xf08] ;  /* 0x000f0800014c7983 */ /* 0x000f620000300800 */
[----:B------:R-:W-:Y:S01]  /*42a80*/  ISETP.LT.AND P0, PT, R75, UR7, !P1 ;  /* 0x000000074b007c0c */ /* 0x000fe2000cf01270 */
[----:B------:R-:W5:Y:S02]  /*42a90*/  LDCU UR7, c[0x0][0x39c] ;  /* 0x00007380ff0777ac */ /* 0x000f640008000800 */
[----:B------:R-:W5:Y:S01]  /*42aa0*/  LDL.S16 R75, [R1+0x18] ;  /* 0x00001800014b7983 */ /* 0x000f620000100600 */
[C---:B------:R-:W-:Y:S01]  /*42ab0*/  LEA R68, P5, R72.reuse, R2, 0x1 ;  /* 0x0000000248447211 */ /* 0x040fe200078a08ff */
[----:B0-----:R-:W-:-:S02]  /*42ac0*/  VIADD R71, R72, UR5 ;  /* 0x0000000548477c36 */ /* 0x001fc40008000000 */
[----:B------:R-:W5:Y:S01]  /*42ad0*/  LDL.LU.S16 R93, [R1+0x1a] ;  /* 0x00001a00015d7983 */ /* 0x000f620000300600 */
[----:B------:R-:W-:Y:S01]  /*42ae0*/  LEA.HI.X.SX32 R69, R72, R0, 0x1, P5 ;  /* 0x0000000048457211 */ /* 0x000fe200028f0eff */
[C---:B------:R-:W-:Y:S01]  /*42af0*/  VIADD R3, R71.reuse, UR5 ;  /* 0x0000000547037c36 */ /* 0x040fe20008000000 */
        /* <DEDUP_REMOVED lines=21> */
[----:B------:R-:W5:Y:S01]  /*42c50*/  LDL.LU.S16 R76, [R1+0x1e] ;  /* 0x00001e00014c7983 */ /* 0x000f620000300600 */
[----:B------:R-:W3:Y:S03]  /*42c60*/  LDCU UR7, c[0x0][0x39c] ;  /* 0x00007380ff0777ac */ /* 0x000ee60008000800 */
[----:B------:R-:W5:Y:S04]  /*42c70*/  LDL.S16 R92, [R1+0x20] ;  /* 0x00002000015c7983 */ /* 0x000f680000100600 */
        /* <DEDUP_REMOVED lines=10> */
[----:B------:R-:W4:Y:S01]  /*42d20*/  LDL.LU.S16 R93, [R1+0x22] ;  /* 0x00002200015d7983 */ /* 0x000f220000300600 */
        /* <DEDUP_REMOVED lines=13> */
[----:B------:R-:W2:Y:S04]  /*42e00*/  LDL.LU R78, [R1+0x11a4] ;  /* 0x0011a400014e7983 */ /* 0x000ea80000300800 */
[----:B------:R-:W2:Y:S01]  /*42e10*/  LDL.S16 R81, [R1+0x24] ;  /* 0x0000240001517983 */ /* 0x000ea20000100600 */
[----:B---3--:R-:W-:Y:S01]  /*42e20*/  ISETP.LT.AND P3, PT, R77, UR7, !P1 ;  /* 0x000000074d007c0c */ /* 0x008fe2000cf61270 */
[----:B------:R-:W2:Y:S02]  /*42e30*/  LDCU UR7, c[0x0][0x39c] ;  /* 0x00007380ff0777ac */ /* 0x000ea40008000800 */
[----:B------:R-:W3:Y:S01]  /*42e40*/  LDL.LU.S16 R77, [R1+0x26] ;  /* 0x00002600014d7983 */ /* 0x000ee20000300600 */
[----:B-----5:R-:W-:-:S03]  /*42e50*/  PRMT R73, R76, 0x7610, R73 ;  /* 0x000076104c497816 */ /* 0x020fc60000000049 */
[----:B------:R-:W5:Y:S01]  /*42e60*/  LDL.LU R76, [R1+0xf10] ;  /* 0x000f1000014c7983 */ /* 0x000f620000300800 */
[----:B------:R-:W-:-:S03]  /*42e70*/  PRMT R72, R92, 0x7610, R72 ;  /* 0x000076105c487816 */ /* 0x000fc60000000048 */
[----:B------:R0:W-:Y:S01]  /*42e80*/  @P4 STG.E.U16 desc[UR20][R68.64], R73 ;  /* 0x0000004944004986 */ /* 0x0001e2000c101514 */
[----:B-1----:R-:W-:Y:S01]  /*42e90*/  ISETP.LT.AND P4, PT, R75, UR4, !P1 ;  /* 0x000000044b007c0c */ /* 0x002fe2000cf81270 */
[C---:B------:R-:W-:Y:S02]  /*42ea0*/  VIADD R3, R71.reuse, UR5 ;  /* 0x0000000547037c36 */ /* 0x040fe40008000000 */
[----:B------:R-:W5:Y:S01]  /*42eb0*/  LDL.S16 R92, [R1+0x28] ;  /* 0x00002800015c7983 */ /* 0x000f620000100600 */
[C---:B------:R-:W-:Y:S01]  /*42ec0*/  LEA R70, P5, R71.reuse, R2, 0x1 ;  /* 0x0000000247467211 */ /* 0x040fe200078a08ff */
[----:B------:R-:W5:Y:S02]  /*42ed0*/  LDCU UR4, c[0x0][0x39c] ;  /* 0x00007380ff0477ac */ /* 0x000f640008000800 */
[----:B------:R-:W5:Y:S01]  /*42ee0*/  LDL.LU R75, [R1+0xf0c] ;  /* 0x000f0c00014b7983 */ /* 0x000f620000300800 */
[----:B------:R-:W-:Y:S02]  /*42ef0*/  LEA.HI.X.SX32 R71, R71, R0, 0x1, P5 ;  /* 0x0000000047477211 */ /* 0x000fe400028f0eff */
[----:B0-----:R-:W-:-:S03]  /*42f00*/  LEA R68, P5, R3, R2, 0x1 ;  /* 0x0000000203447211 */ /* 0x001fc600078a08ff */
[----:B------:R0:W-:Y:S01]  /*42f10*/  @P0 STG.E.U16 desc[UR20][R70.64], R72 ;  /* 0x0000004846000986 */ /* 0x0001e2000c101514 */
[C---:B------:R-:W-:Y:S01]  /*42f20*/  LEA.HI.X.SX32 R69, R3.reuse, R0, 0x1, P5 ;  /* 0x0000000003457211 */ /* 0x040fe200028f0eff */
[----:B------:R-:W-:Y:S01]  /*42f30*/  VIADD R3, R3, UR5 ;  /* 0x0000000503037c36 */ /* 0x000fe20008000000 */
[----:B----4-:R-:W-:Y:S01]  /*42f40*/  ISETP.LT.AND P0, PT, R79, UR6, !P1 ;  /* 0x000000064f007c0c */ /* 0x010fe2000cf01270 */
[----:B------:R-:W1:Y:S01]  /*42f50*/  LDCU UR6, c[0x0][0x39c] ;  /* 0x00007380ff0677ac */ /* 0x000e620008000800 */
[----:B------:R-:W4:Y:S01]  /*42f60*/  LDL.LU R79, [R1+0x11d0] ;  /* 0x0011d000014f7983 */ /* 0x000f220000300800 */
        /* <DEDUP_REMOVED lines=9> */
[----:B------:R-:W4:Y:S01]  /*43000*/  LDCU UR7, c[0x0][0x39c] ;  /* 0x00007380ff0777ac */ /* 0x000f220008000800 */
[----:B------:R-:W2:Y:S01]  /*43010*/  LDL.LU.S16 R78, [R1+0x2a] ;  /* 0x00002a00014e7983 */ /* 0x000ea20000300600 */
[----:B------:R-:W-:-:S03]  /*43020*/  PRMT R73, R81, 0x7610, R73 ;  /* 0x0000761051497816 */ /* 0x000fc60000000049 */
[----:B------:R-:W2:Y:S04]  /*43030*/  LDL.S16 R93, [R1+0x2c] ;  /* 0x00002c00015d7983 */ /* 0x000ea80000100600 */
[----:B------:R0:W-:Y:S01]  /*43040*/  @P3 STG.E.U16 desc[UR20][R68.64], R73 ;  /* 0x0000004944003986 */ /* 0x0001e2000c101514 */
[----:B---3--:R-:W-:-:S03]  /*43050*/  PRMT R3, R77, 0x7610, R3 ;  /* 0x000076104d037816 */ /* 0x008fc60000000003 */
[----:B------:R-:W3:Y:S01]  /*43060*/  LDL.LU R77, [R1+0x11bc] ;  /* 0x0011bc00014d7983 */ /* 0x000ee20000300800 */
        /* <DEDUP_REMOVED lines=8> */
[----:B0-----:R-:W-:-:S04]  /*430f0*/  LEA R68, P5, R72, R2, 0x1 ;  /* 0x0000000248447211 */ /* 0x001fc800078a08ff */
[C---:B------:R-:W-:Y:S01]  /*43100*/  LEA.HI.X.SX32 R69, R72.reuse, R0, 0x1, P5 ;  /* 0x0000000048457211 */ /* 0x040fe200028f0eff */
[----:B------:R-:W-:Y:S01]  /*43110*/  VIADD R72, R72, UR5 ;  /* 0x0000000548487c36 */ /* 0x000fe20008000000 */
[----:B----4-:R-:W-:-:S03]  /*43120*/  PRMT R3, R92, 0x7610, R3 ;  /* 0x000076105c037816 */ /* 0x010fc60000000003 */
[C---:B------:R-:W-:Y:S02]  /*43130*/  VIADD R71, R72.reuse, UR5 ;  /* 0x0000000548477c36 */ /* 0x040fe40008000000 */
[----:B------:R0:W-:Y:S01]  /*43140*/  @P0 STG.E.U16 desc[UR20][R68.64], R3 ;  /* 0x0000000344000986 */ /* 0x0001e2000c101514 */
[----:B------:R-:W-:Y:S01]  /*43150*/  ISETP.LT.AND P0, PT, R79, UR7, !P1 ;  /* 0x000000074f007c0c */ /* 0x000fe2000cf01270 */
[----:B------:R-:W4:Y:S02]  /*43160*/  LDCU UR7, c[0x0][0x39c] ;  /* 0x00007380ff0777ac */ /* 0x000f240008000800 */
[----:B------:R-:W4:Y:S04]  /*43170*/  LDL.S16 R79, [R1+0x30] ;  /* 0x00003000014f7983 */ /* 0x000f280000100600 */
        /* <DEDUP_REMOVED lines=23> */
[----:B----4-:R-:W-:Y:S01]  /*432f0*/  ISETP.LT.AND P4, PT, R75, UR7, !P1 ;  /* 0x000000074b007c0c */ /* 0x010fe2000cf81270 */
[C---:B------:R-:W-:Y:S02]  /*43300*/  VIADD R71, R3.reuse, UR5 ;  /* 0x0000000503477c36 */ /* 0x040fe40008000000 */
[----:B------:R-:W4:Y:S01]  /*43310*/  LDL.LU.S16 R75, [R1+0x36] ;  /* 0x00003600014b7983 */ /* 0x000f220000300600 */
[----:B------:R-:W5:Y:S01]  /*43320*/  LDCU UR7, c[0x0][0x39c] ;  /* 0x00007380ff0777ac */ /* 0x000f620008000800 */
[----:B0-----:R-:W-:-:S02]  /*43330*/  LEA R68, P5, R3, R2, 0x1 ;  /* 0x0000000203447211 */ /* 0x001fc400078a08ff */
[----:B------:R-:W5:Y:S01]  /*43340*/  LDL.S16 R81, [R1+0x74] ;  /* 0x0000740001517983 */ /* 0x000f620000100600 */
[----:B------:R-:W-:Y:S01]  /*43350*/  VIADD R72, R71, UR5 ;  /* 0x0000000547487c36 */ /* 0x000fe20008000000 */
[----:B------:R-:W-:Y:S02]  /*43360*/  LEA.HI.X.SX32 R69, R3, R0, 0x1, P5 ;  /* 0x0000000003457211 */ /* 0x000fe400028f0eff */
[----:B------:R-:W-:Y:S02]  /*43370*/  LEA R70, P5, R71, R2, 0x1 ;  /* 0x0000000247467211 */ /* 0x000fe400078a08ff */
[----:B------:R-:W-:Y:S02]  /*43380*/  PRMT R73, R79, 0x7610, R73 ;  /* 0x000076104f497816 */ /* 0x000fe40000000049 */
[----:B------:R-:W5:Y:S01]  /*43390*/  LDL.LU R79, [R1+0xf20] ;  /* 0x000f2000014f7983 */ /* 0x000f620000300800 */
[----:B------:R-:W-:Y:S02]  /*433a0*/  LEA.HI.X.SX32 R71, R71, R0, 0x1, P5 ;  /* 0x0000000047477211 */ /* 0x000fe400028f0eff */
[----:B------:R-:W-:Y:S01]  /*433b0*/  PRMT R3, R92, 0x7610, R3 ;  /* 0x000076105c037816 */ /* 0x000fe20000000003 */
[----:B------:R0:W-:Y:S04]  /*433c0*/  @P0 STG.E.U16 desc[UR20][R68.64], R73 ;  /* 0x0000004944000986 */ /* 0x0001e8000c101514 */
[----:B------:R-:W5:Y:S04]  /*433d0*/  LDL.LU.S16 R92, [R1+0x76] ;  /* 0x00007600015c7983 */ /* 0x000f680000300600 */
        /* <DEDUP_REMOVED lines=11> */
[----:B-----5:R-:W-:Y:S01]  /*43490*/  ISETP.LT.AND P3, PT, R76, UR7, !P1 ;  /* 0x000000074c007c0c */ /* 0x020fe2000cf61270 */
        /* <DEDUP_REMOVED lines=32> */
[----:B------:R-:W3:Y:S01]  /*436a0*/  LDL.LU.S16 R77, [R1+0x86] ;  /* 0x00008600014d7983 */ /* 0x000ee20000300600 */
[----:B----4-:R-:W-:-:S03]  /*436b0*/  PRMT R73, R76, 0x7610, R73 ;  /* 0x000076104c497816 */ /* 0x010fc60000000049 */
        /* <DEDUP_REMOVED lines=13> */
[C---:B------:R-:W-:Y:S01]  /*43790*/  LEA.HI.X.SX32 R69, R72.reuse, R0, 0x1, P5 ;  /* 0x0000000048457211 */ /* 0x040fe200028f0eff */
[----:B------:R-:W-:Y:S01]  /*437a0*/  VIADD R72, R72, UR5 ;  /* 0x0000000548487c36 */ /* 0x000fe20008000000 */
[----:B-1----:R-:W-:Y:S01]  /*437b0*/  ISETP.LT.AND P4, PT, R79, UR6, !P1 ;  /* 0x000000064f007c0c */ /* 0x002fe2000cf81270 */
[----:B------:R-:W1:Y:S01]  /*437c0*/  LDCU UR6, c[0x0][0x39c] ;  /* 0x00007380ff0677ac */ /* 0x000e620008000800 */
[----:B------:R-:W4:Y:S01]  /*437d0*/  LDL.LU R79, [R1+0xf2c] ;  /* 0x000f2c00014f7983 */ /* 0x000f220000300800 */
[----:B-----5:R-:W-:-:S03]  /*437e0*/  PRMT R3, R81, 0x7610, R3 ;  /* 0x0000761051037816 */ /* 0x020fc60000000003 */
[----:B------:R-:W5:Y:S01]  /*437f0*/  LDL.S16 R81, [R1+0x94] ;  /* 0x0000940001517983 */ /* 0x000f620000100600 */
[----:B------:R-:W-:-:S03]  /*43800*/  VIADD R71, R72, UR5 ;  /* 0x0000000548477c36 */ /* 0x000fc60008000000 */
        /* <DEDUP_REMOVED lines=24> */
[----:B0-----:R-:W-:-:S03]  /*43990*/  PRMT R70, R93, 0x7610, R70 ;  /* 0x000076105d467816 */ /* 0x001fc60000000046 */
[----:B------:R-:W-:Y:S02]  /*439a0*/  VIADD R71, R3, UR5 ;  /* 0x0000000503477c36 */ /* 0x000fe40008000000 */
[----:B------:R0:W-:Y:S01]  /*439b0*/  @P4 STG.E.U16 desc[UR20][R68.64], R70 ;  /* 0x0000004644004986 */ /* 0x0001e2000c101514 */
[----:B------:R-:W-:Y:S01]  /*439c0*/  ISETP.LT.AND P4, PT, R79, UR7, !P1 ;  /* 0x000000074f007c0c */ /* 0x000fe2000cf81270 */
[----:B------:R-:W4:Y:S02]  /*439d0*/  LDCU UR7, c[0x0][0x39c] ;  /* 0x00007380ff0777ac */ /* 0x000f240008000800 */
[----:B------:R-:W3:Y:S01]  /*439e0*/  LDL.LU.S16 R79, [R1+0x9e] ;  /* 0x00009e00014f7983 */ /* 0x000ee20000300600 */
[----:B-----5:R-:W-:Y:S01]  /*439f0*/  PRMT R73, R81, 0x7610, R73 ;  /* 0x0000761051497816 */ /* 0x020fe20000000049 */
[----:B------:R-:W-:Y:S02]  /*43a00*/  VIADD R72, R71, UR5 ;  /* 0x0000000547487c36 */ /* 0x000fe40008000000 */
[----:B------:R-:W5:Y:S01]  /*43a10*/  LDL.S16 R93, [R1+0xa4] ;  /* 0x0000a400015d7983 */ /* 0x000f620000100600 */
[----:B0-----:R-:W-:-:S04]  /*43a20*/  LEA R68, P5, R3, R2, 0x1 ;  /* 0x0000000203447211 */ /* 0x001fc800078a08ff */
[----:B------:R-:W-:Y:S02]  /*43a30*/  LEA.HI.X.SX32 R69, R3, R0, 0x1, P5 ;  /* 0x0000000003457211 */ /* 0x000fe400028f0eff */
        /* <DEDUP_REMOVED lines=23> */
[----:B------:R-:W4:Y:S01]  /*43bb0*/  LDL.LU.S16 R92, [R1+0xae] ;  /* 0x0000ae00015c7983 */ /* 0x000f220000300600 */
[C---:B------:R-:W-:Y:S01]  /*43bc0*/  VIADD R3, R71.reuse, UR5 ;  /* 0x0000000547037c36 */ /* 0x040fe20008000000 */
[----:B------:R-:W-:Y:S02]  /*43bd0*/  LEA.HI.X.SX32 R69, R72, R0, 0x1, P5 ;  /* 0x0000000048457211 */ /* 0x000fe400028f0eff */
        /* <DEDUP_REMOVED lines=10> */
[----:B--2---:R-:W-:Y:S02]  /*43c80*/  ISETP.LT.AND P4, PT, R78, UR4, !P1 ;  /* 0x000000044e007c0c */ /* 0x004fe4000cf81270 */
[----:B-1----:R-:W-:Y:S01]  /*43c90*/  PRMT R70, R81, 0x7610, R70 ;  /* 0x0000761051467816 */ /* 0x002fe20000000046 */
[----:B------:R-:W2:Y:S01]  /*43ca0*/  LDL.LU R78, [R1+0xf40] ;  /* 0x000f4000014e7983 */ /* 0x000ea20000300800 */
[----:B---3--:R-:W-:-:S03]  /*43cb0*/  ISETP.LT.AND P0, PT, R77, UR6, !P1 ;  /* 0x000000064d007c0c */ /* 0x008fc6000cf01270 */
[----:B------:R0:W-:Y:S01]  /*43cc0*/  @P2 STG.E.U16 desc[UR20][R68.64], R70 ;  /* 0x0000004644002986 */ /* 0x0001e2000c101514 */
[----:B----4-:R-:W-:-:S03]  /*43cd0*/  PRMT R73, R75, 0x7610, R73 ;  /* 0x000076104b497816 */ /* 0x010fc60000000049 */
[----:B------:R-:W3:Y:S01]  /*43ce0*/  LDL.LU R77, [R1+0x1224] ;  /* 0x00122400014d7983 */ /* 0x000ee20000300800 */
[----:B------:R-:W-:Y:S01]  /*43cf0*/  ISETP.LT.AND P2, PT, R76, UR7, !P1 ;  /* 0x000000074c007c0c */ /* 0x000fe2000cf41270 */
[----:B------:R-:W-:Y:S01]  /*43d00*/  VIADD R3, R3, UR5 ;  /* 0x0000000503037c36 */ /* 0x000fe20008000000 */
[----:B------:R-:W1:Y:S01]  /*43d10*/  LDCU UR4, c[0x0][0x39c] ;  /* 0x00007380ff0477ac */ /* 0x000e620008000800 */
[----:B------:R-:W4:Y:S01]  /*43d20*/  LDL.LU.S16 R76, [R1+0xb6] ;  /* 0x0000b600014c7983 */ /* 0x000f220000300600 */
[----:B------:R-:W2:Y:S03]  /*43d30*/  LDCU UR6, c[0x0][0x39c] ;  /* 0x00007380ff0677ac */ /* 0x000ea60008000800 */
[----:B------:R-:W4:Y:S01]  /*43d40*/  LDL.S16 R81, [R1+0xc4] ;  /* 0x0000c40001517983 */ /* 0x000f220000100600 */
[----:B------:R-:W3:Y:S03]  /*43d50*/  LDCU UR7, c[0x0][0x39c] ;  /* 0x00007380ff0777ac */ /* 0x000ee60008000800 */
        /* <DEDUP_REMOVED lines=8> */
[----:B------:R-:W-:-:S03]  /*43de0*/  LEA.HI.X.SX32 R71, R71, R0, 0x1, P5 ;  /* 0x0000000047477211 */ /* 0x000fc600028f0eff */
[----:B------:R-:W4:Y:S01]  /*43df0*/  LDL.LU.S16 R92, [R1+0xc6] ;  /* 0x0000c600015c7983 */ /* 0x000f220000300600 */
[----:B-1----:R-:W-:Y:S01]  /*43e00*/  ISETP.LT.AND P3, PT, R79, UR4, !P1 ;  /* 0x000000044f007c0c */ /* 0x002fe2000cf61270 */
[----:B------:R-:W1:Y:S02]  /*43e10*/  LDCU UR4, c[0x0][0x39c] ;  /* 0x00007380ff0477ac */ /* 0x000e640008000800 */
[----:B------:R5:W-:Y:S01]  /*43e20*/  @P4 STG.E.U16 desc[UR20][R70.64], R3 ;  /* 0x0000000346004986 */ /* 0x000be2000c101514 */
[----:B0-----:R-:W-:-:S03]  /*43e30*/  LEA R68, P5, R72, R2, 0x1 ;  /* 0x0000000248447211 */ /* 0x001fc600078a08ff */
[----:B------:R-:W4:Y:S01]  /*43e40*/  LDL.LU R79, [R1+0x121c] ;  /* 0x00121c00014f7983 */ /* 0x000f220000300800 */
[C---:B------:R-:W-:Y:S01]  /*43e50*/  LEA.HI.X.SX32 R69, R72.reuse, R0, 0x1, P5 ;  /* 0x0000000048457211 */ /* 0x040fe200028f0eff */
[----:B------:R-:W-:Y:S01]  /*43e60*/  VIADD R72, R72, UR5 ;  /* 0x0000000548487c36 */ /* 0x000fe20008000000 */
[----:B-----5:R-:W-:-:S05]  /*43e70*/  PRMT R3, R93, 0x7610, R3 ;  /* 0x000076105d037816 */ /* 0x020fca0000000003 */
        /* <DEDUP_REMOVED lines=15> */
[----:B-1----:R-:W-:Y:S01]  /*43f70*/  ISETP.LT.AND P2, PT, R75, UR4, !P1 ;  /* 0x000000044b007c0c */ /* 0x002fe2000cf41270 */
[C---:B------:R-:W-:Y:S01]  /*43f80*/  VIADD R3, R71.reuse, UR5 ;  /* 0x0000000547037c36 */ /* 0x040fe20008000000 */
[C---:B------:R-:W-:Y:S01]  /*43f90*/  LEA R70, P5, R71.reuse, R2, 0x1 ;  /* 0x0000000247467211 */ /* 0x040fe200078a08ff */
[----:B------:R-:W5:Y:S01]  /*43fa0*/  LDL.S16 R81, [R1+0xd4] ;  /* 0x0000d40001517983 */ /* 0x000f620000100600 */
[----:B------:R-:W5:Y:S03]  /*43fb0*/  LDCU UR4, c[0x0][0x39c] ;  /* 0x00007380ff0477ac */ /* 0x000f660008000800 */
[----:B------:R-:W5:Y:S01]  /*43fc0*/  LDL.LU R75, [R1+0x1214] ;  /* 0x00121400014b7983 */ /* 0x000f620000300800 */
[----:B------:R-:W-:Y:S02]  /*43fd0*/  LEA.HI.X.SX32 R71, R71, R0, 0x1, P5 ;  /* 0x0000000047477211 */ /* 0x000fe400028f0eff */
[----:B0-----:R-:W-:-:S03]  /*43fe0*/  LEA R68, P5, R3, R2, 0x1 ;  /* 0x0000000203447211 */ /* 0x001fc600078a08ff */
[----:B------:R0:W-:Y:S01]  /*43ff0*/  @P3 STG.E.U16 desc[UR20][R70.64], R72 ;  /* 0x0000004846003986 */ /* 0x0001e2000c101514 */
[C---:B------:R-:W-:Y:S01]  /*44000*/  LEA.HI.X.SX32 R69, R3.reuse, R0, 0x1, P5 ;  /* 0x0000000003457211 */ /* 0x040fe200028f0eff */
[----:B------:R-:W-:Y:S01]  /*44010*/  VIADD R3, R3, UR5 ;  /* 0x0000000503037c36 */ /* 0x000fe20008000000 */
[----:B------:R-:W-:Y:S01]  /*44020*/  ISETP.LT.AND P3, PT, R79, UR6, !P1 ;  /* 0x000000064f007c0c */ /* 0x000fe2000cf61270 */
[----:B------:R-:W1:Y:S01]  /*44030*/  LDCU UR6, c[0x0][0x39c] ;  /* 0x00007380ff0677ac */ /* 0x000e620008000800 */
[----:B------:R-:W5:Y:S01]  /*44040*/  LDL.LU R79, [R1+0xf48] ;  /* 0x000f4800014f7983 */ /* 0x000f620000300800 */
        /* <DEDUP_REMOVED lines=25> */
[C---:B------:R-:W-:Y:S01]  /*441e0*/  LEA.HI.X.SX32 R69, R72.reuse, R0, 0x1, P5 ;  /* 0x0000000048457211 */ /* 0x040fe200028f0eff */
[----:B------:R-:W-:Y:S01]  /*441f0*/  VIADD R72, R72, UR5 ;  /* 0x0000000548487c36 */ /* 0x000fe20008000000 */
[----:B0-----:R-:W-:-:S03]  /*44200*/  PRMT R3, R81, 0x7610, R3 ;  /* 0x0000761051037816 */ /* 0x001fc60000000003 */
[C---:B------:R-:W-:Y:S01]  /*44210*/  VIADD R71, R72.reuse, UR5 ;  /* 0x0000000548477c36 */ /* 0x040fe20008000000 */
[----:B------:R-:W4:Y:S04]  /*44220*/  LDL.S16 R81, [R1+0xe4] ;  /* 0x0000e40001517983 */ /* 0x000f280000100600 */
[----:B------:R0:W-:Y:S01]  /*44230*/  @P3 STG.E.U16 desc[UR20][R68.64], R3 ;  /* 0x0000000344003986 */ /* 0x0001e2000c101514 */
[----:B------:R-:W-:Y:S01]  /*44240*/  ISETP.LT.AND P3, PT, R79, UR7, !P1 ;  /* 0x000000074f007c0c */ /* 0x000fe2000cf61270 */
[----:B------:R-:W1:Y:S02]  /*44250*/  LDCU UR7, c[0x0][0x39c] ;  /* 0x00007380ff0777ac */ /* 0x000e640008000800 */
        /* <DEDUP_REMOVED lines=14> */
[----:B---3--:R-:W-:Y:S02]  /*44340*/  ISETP.LT.AND P4, PT, R77, UR4, !P1 ;  /* 0x000000044d007c0c */ /* 0x008fe4000cf81270 */
[----:B-----5:R-:W-:Y:S01]  /*44350*/  PRMT R70, R93, 0x7610, R70 ;  /* 0x000076105d467816 */ /* 0x020fe20000000046 */
[----:B------:R-:W3:Y:S01]  /*44360*/  LDL.LU R77, [R1+0x1230] ;  /* 0x00123000014d7983 */ /* 0x000ee20000300800 */
[----:B-1----:R-:W-:-:S03]  /*44370*/  ISETP.LT.AND P0, PT, R76, UR6, !P1 ;  /* 0x000000064c007c0c */ /* 0x002fc6000cf01270 */
[----:B------:R0:W-:Y:S01]  /*44380*/  @P2 STG.E.U16 desc[UR20][R68.64], R70 ;  /* 0x0000004644002986 */ /* 0x0001e2000c101514 */
[----:B------:R-:W-:Y:S01]  /*44390*/  VIADD R3, R3, UR5 ;  /* 0x0000000503037c36 */ /* 0x000fe20008000000 */
[----:B------:R-:W2:Y:S02]  /*443a0*/  LDCU UR4, c[0x0][0x39c] ;  /* 0x00007380ff0477ac */ /* 0x000ea40008000800 */
[----:B------:R-:W5:Y:S01]  /*443b0*/  LDL.LU R76, [R1+0x123c] ;  /* 0x00123c00014c7983 */ /* 0x000f620000300800 */
[----:B------:R-:W3:Y:S01]  /*443c0*/  LDCU UR6, c[0x0][0x39c] ;  /* 0x00007380ff0677ac */ /* 0x000ee20008000800 */
[----:B------:R-:W-:Y:S02]  /*443d0*/  ISETP.LT.AND P2, PT, R75, UR7, !P1 ;  /* 0x000000074b007c0c */ /* 0x000fe4000cf41270 */
[----:B------:R-:W5:Y:S01]  /*443e0*/  LDL.LU.S16 R75, [R1+0xee] ;  /* 0x0000ee00014b7983 */ /* 0x000f620000300600 */
[C---:B------:R-:W-:Y:S01]  /*443f0*/  VIADD R71, R3.reuse, UR5 ;  /* 0x0000000503477c36 */ /* 0x040fe20008000000 */
[----:B------:R-:W5:Y:S02]  /*44400*/  LDCU UR7, c[0x0][0x39c] ;  /* 0x00007380ff0777ac */ /* 0x000f640008000800 */
[----:B------:R-:W5:Y:S01]  /*44410*/  LDL.S16 R93, [R1+0xf4] ;  /* 0x0000f400015d7983 */ /* 0x000f620000100600 */
[----:B0-----:R-:W-:Y:S01]  /*44420*/  LEA R68, P5, R3, R2, 0x1 ;  /* 0x0000000203447211 */ /* 0x001fe200078a08ff */
[----:B------:R-:W-:-:S02]  /*44430*/  VIADD R72, R71, UR5 ;  /* 0x0000000547487c36 */ /* 0x000fc40008000000 */
[----:B------:R-:W5:Y:S01]  /*44440*/  LDL.LU R80, [R1+0x1238] ;  /* 0x0012380001507983 */ /* 0x000f620000300800 */
[----:B------:R-:W-:Y:S02]  /*44450*/  LEA.HI.X.SX32 R69, R3, R0, 0x1, P5 ;  /* 0x0000000003457211 */ /* 0x000fe400028f0eff */
[----:B------:R-:W-:Y:S02]  /*44460*/  LEA R70, P5, R71, R2, 0x1 ;  /* 0x0000000247467211 */ /* 0x000fe400078a08ff */
[----:B----4-:R-:W-:Y:S02]  /*44470*/  PRMT R73, R81, 0x7610, R73 ;  /* 0x0000761051497816 */ /* 0x010fe40000000049 */
[----:B------:R-:W-:Y:S02]  /*44480*/  LEA.HI.X.SX32 R71, R71, R0, 0x1, P5 ;  /* 0x0000000047477211 */ /* 0x000fe400028f0eff */
[----:B------:R-:W-:Y:S01]  /*44490*/  PRMT R3, R79, 0x7610, R3 ;  /* 0x000076104f037816 */ /* 0x000fe20000000003 */
[----:B------:R0:W-:Y:S04]  /*444a0*/  @P3 STG.E.U16 desc[UR20][R68.64], R73 ;  /* 0x0000004944003986 */ /* 0x0001e8000c101514 */
[----:B------:R-:W4:Y:S04]  /*444b0*/  LDL.LU.S16 R79, [R1+0xf6] ;  /* 0x0000f600014f7983 */ /* 0x000f280000300600 */
[----:B------:R1:W-:Y:S01]  /*444c0*/  @P4 STG.E.U16 desc[UR20][R70.64], R3 ;  /* 0x0000000346004986 */ /* 0x0003e2000c101514 */
[----:B0-----:R-:W-:-:S04]  /*444d0*/  LEA R68, P5, R72, R2, 0x1 ;  /* 0x0000000248447211 */ /* 0x001fc800078a08ff */
[C---:B------:R-:W-:Y:S01]  /*444e0*/  LEA.HI.X.SX32 R69, R72.reuse, R0, 0x1, P5 ;  /* 0x0000000048457211 */ /* 0x040fe200028f0eff */
[----:B------:R-:W-:-:S04]  /*444f0*/  VIADD R72, R72, UR5 ;  /* 0x0000000548487c36 */ /* 0x000fc80008000000 */
[----:B-1----:R-:W-:Y:S01]  /*44500*/  VIADD R71, R72, UR5 ;  /* 0x0000000548477c36 */ /* 0x002fe20008000000 */
[----:B--2---:R-:W-:Y:S01]  /*44510*/  ISETP.LT.AND P3, PT, R78, UR4, !P1 ;  /* 0x000000044e007c0c */ /* 0x004fe2000cf61270 */
[----:B------:R-:W0:Y:S01]  /*44520*/  LDCU UR4, c[0x0][0x39c] ;  /* 0x00007380ff0477ac */ /* 0x000e220008000800 */
[----:B------:R-:W2:Y:S01]  /*44530*/  LDL.LU R78, [R1+0xf64] ;  /* 0x000f6400014e7983 */ /* 0x000ea20000300800 */
[----:B------:R-:W-:-:S05]  /*44540*/  PRMT R3, R92, 0x7610, R3 ;  /* 0x000076105c037816 */ /* 0x000fca0000000003 */
[----:B------:R1:W-:Y:S02]  /*44550*/  @P0 STG.E.U16 desc[UR20][R68.64], R3 ;  /* 0x0000000344000986 */ /* 0x0003e4000c101514 */
[----:B-1----:R-:W-:-:S04]  /*44560*/  LEA R68, P5, R72, R2, 0x1 ;  /* 0x0000000248447211 */ /* 0x002fc800078a08ff */
[----:B------:R-:W-:Y:S02]  /*44570*/  LEA.HI.X.SX32 R69, R72, R0, 0x1, P5 ;  /* 0x0000000048457211 */ /* 0x000fe400028f0eff */
[----:B---3--:R-:W-:Y:S01]  /*44580*/  ISETP.LT.AND P4, PT, R77, UR6, !P1 ;  /* 0x000000064d007c0c */ /* 0x008fe2000cf81270 */
[----:B------:R-:W2:Y:S01]  /*44590*/  LDCU UR6, c[0x0][0x39c] ;  /* 0x00007380ff0677ac */ /* 0x000ea20008000800 */
[----:B------:R-:W3:Y:S01]  /*445a0*/  LDL.LU R77, [R1+0xf5c] ;  /* 0x000f5c00014d7983 */ /* 0x000ee20000300800 */
[----:B-----5:R-:W-:Y:S02]  /*445b0*/  ISETP.LT.AND P0, PT, R76, UR7, !P1 ;  /* 0x000000074c007c0c */ /* 0x020fe4000cf01270 */
[----:B------:R-:W-:Y:S01]  /*445c0*/  PRMT R73, R75, 0x7610, R73 ;  /* 0x000076104b497816 */ /* 0x000fe20000000049 */
[----:B------:R-:W5:Y:S01]  /*445d0*/  LDL.S16 R76, [R1+0xfc] ;  /* 0x0000fc00014c7983 */ /* 0x000f620000100600 */
[----:B------:R-:W-:-:S03]  /*445e0*/  PRMT R72, R93, 0x7610, R72 ;  /* 0x000076105d487816 */ /* 0x000fc60000000048 */
[----:B------:R-:W5:Y:S01]  /*445f0*/  LDL.LU.S16 R92, [R1+0xfe] ;  /* 0x0000fe00015c7983 */ /* 0x000f620000300600 */
[C---:B------:R-:W-:Y:S01]  /*44600*/  LEA R70, P5, R71.reuse, R2, 0x1 ;  /* 0x0000000247467211 */ /* 0x040fe200078a08ff */
[C---:B------:R-:W-:Y:S01]  /*44610*/  VIADD R3, R71.reuse, UR5 ;  /* 0x0000000547037c36 */ /* 0x040fe20008000000 */
[----:B------:R-:W3:Y:S01]  /*44620*/  LDCU UR7, c[0x0][0x39c] ;  /* 0x00007380ff0777ac */ /* 0x000ee20008000800 */
[----:B------:R-:W5:Y:S04]  /*44630*/  LDL.LU R75, [R1+0x1264] ;  /* 0x00126400014b7983 */ /* 0x000f680000300800 */
[----:B------:R-:W5:Y:S01]  /*44640*/  LDL.S16 R93, [R1+0x1dc] ;  /* 0x0001dc00015d7983 */ /* 0x000f620000100600 */
[----:B------:R-:W-:-:S03]  /*44650*/  LEA.HI.X.SX32 R71, R71, R0, 0x1, P5 ;  /* 0x0000000047477211 */ /* 0x000fc600028f0eff */
[----:B------:R1:W-:Y:S01]  /*44660*/  @P2 STG.E.U16 desc[UR20][R68.64], R73 ;  /* 0x0000004944002986 */ /* 0x0003e2000c101514 */
[----:B0-----:R-:W-:Y:S01]  /*44670*/  ISETP.LT.AND P2, PT, R80, UR4, !P1 ;  /* 0x0000000450007c0c */ /* 0x001fe2000cf41270 */
[----:B------:R-:W0:Y:S02]  /*44680*/  LDCU UR4, c[0x0][0x39c] ;  /* 0x00007380ff0477ac */ /* 0x000e240008000800 */
[----:B------:R-:W5:Y:S04]  /*44690*/  LDL.LU R80, [R1+0x1244] ;  /* 0x0012440001507983 */ /* 0x000f680000300800 */
[----:B------:R4:W-:Y:S01]  /*446a0*/  @P3 STG.E.U16 desc[UR20][R70.64], R72 ;  /* 0x0000004846003986 */ /* 0x0009e2000c101514 */
[----:B-1----:R-:W-:-:S04]  /*446b0*/  LEA R68, P5, R3, R2, 0x1 ;  /* 0x0000000203447211 */ /* 0x002fc800078a08ff */
[----:B------:R-:W-:Y:S02]  /*446c0*/  LEA.HI.X.SX32 R69, R3, R0, 0x1, P5 ;  /* 0x0000000003457211 */ /* 0x000fe400028f0eff */
[----:B----4-:R-:W-:Y:S01]  /*446d0*/  PRMT R71, R79, 0x7610, R71 ;  /* 0x000076104f477816 */ /* 0x010fe20000000047 */
[----:B------:R-:W-:-:S04]  /*446e0*/  VIADD R70, R3, UR5 ;  /* 0x0000000503467c36 */ /* 0x000fc80008000000 */
[----:B------:R1:W-:Y:S02]  /*446f0*/  @P4 STG.E.U16 desc[UR20][R68.64], R71 ;  /* 0x0000004744004986 */ /* 0x0003e4000c101514 */
[----:B-1----:R-:W-:-:S04]  /*44700*/  LEA R68, P5, R70, R2, 0x1 ;  /* 0x0000000246447211 */ /* 0x002fc800078a08ff */
[C---:B------:R-:W-:Y:S01]  /*44710*/  LEA.HI.X.SX32 R69, R70.reuse, R0, 0x1, P5 ;  /* 0x0000000046457211 */ /* 0x040fe200028f0eff */
[----:B------:R-:W-:-:S05]  /*44720*/  VIADD R3, R70, UR5 ;  /* 0x0000000546037c36 */ /* 0x000fca0008000000 */
[C---:B------:R-:W-:Y:S01]  /*44730*/  LEA R70, P5, R3.reuse, R2, 0x1 ;  /* 0x0000000203467211 */ /* 0x040fe200078a08ff */
[----:B------:R-:W-:-:S03]  /*44740*/  VIADD R73, R3, UR5 ;  /* 0x0000000503497c36 */ /* 0x000fc60008000000 */
[----:B------:R-:W-:Y:S02]  /*44750*/  LEA.HI.X.SX32 R71, R3, R0, 0x1, P5 ;  /* 0x0000000003477211 */ /* 0x000fe400028f0eff */
[----:B--2---:R-:W-:Y:S01]  /*44760*/  ISETP.LT.AND P3, PT, R78, UR6, !P1 ;  /* 0x000000064e007c0c */ /* 0x004fe2000cf61270 */
[----:B------:R-:W1:Y:S01]  /*44770*/  LDCU UR6, c[0x0][0x39c] ;  /* 0x00007380ff0677ac */ /* 0x000e620008000800 */
[----:B------:R-:W2:Y:S04]  /*44780*/  LDL.LU R78, [R1+0x1250] ;  /* 0x00125000014e7983 */ /* 0x000ea80000300800 */
[----:B------:R-:W4:Y:S01]  /*44790*/  LDL.LU.S16 R79, [R1+0x1de] ;  /* 0x0001de00014f7983 */ /* 0x000f220000300600 */
[----:B---3--:R-:W-:Y:S01]  /*447a0*/  ISETP.LT.AND P4, PT, R77, UR7, !P1 ;  /* 0x000000074d007c0c */ /* 0x008fe2000cf81270 */
[----:B------:R-:W2:Y:S02]  /*447b0*/  LDCU UR7, c[0x0][0x39c] ;  /* 0x00007380ff0777ac */ /* 0x000ea40008000800 */
[----:B------:R-:W3:Y:S01]  /*447c0*/  LDL.S16 R77, [R1+0x1e0] ;  /* 0x0001e000014d7983 */ /* 0x000ee20000100600 */
[----:B-----5:R-:W-:-:S03]  /*447d0*/  PRMT R74, R76, 0x7610, R74 ;  /* 0x000076104c4a7816 */ /* 0x020fc6000000004a */
[----:B------:R-:W5:Y:S01]  /*447e0*/  LDL.LU R76, [R1+0x1260] ;  /* 0x00126000014c7983 */ /* 0x000f620000300800 */
[----:B------:R-:W-:-:S03]  /*447f0*/  PRMT R72, R92, 0x7610, R72 ;  /* 0x000076105c487816 */ /* 0x000fc60000000048 */
[----:B------:R1:W-:Y:S01]  /*44800*/  @P0 STG.E.U16 desc[UR20][R68.64], R74 ;  /* 0x0000004a44000986 */ /* 0x0003e2000c101514 */
[----:B0-----:R-:W-:Y:S01]  /*44810*/  ISETP.LT.AND P0, PT, R75, UR4, !P1 ;  /* 0x000000044b007c0c */ /* 0x001fe2000cf01270 */
[----:B------:R-:W5:Y:S02]  /*44820*/  LDCU UR4, c[0x0][0x39c] ;  /* 0x00007380ff0477ac */ /* 0x000f640008000800 */
[----:B------:R-:W5:Y:S04]  /*44830*/  LDL.LU.S16 R92, [R1+0x1e2] ;  /* 0x0001e200015c7983 */ /* 0x000f680000300600 */
[----:B------:R-:W5:Y:S01]  /*44840*/  LDL.LU R75, [R1+0x124c] ;  /* 0x00124c00014b7983 */ /* 0x000f620000300800 */
[----:B------:R-:W-:-:S03]  /*44850*/  PRMT R3, R93, 0x7610, R3 ;  /* 0x000076105d037816 */ /* 0x000fc60000000003 */
[----:B-1----:R-:W5:Y:S04]  /*44860*/  LDL.LU R74, [R1+0x1254] ;  /* 0x00125400014a7983 */ /* 0x002f680000300800 */
[----:B------:R-:W5:Y:S04]  /*44870*/  LDL.S16 R81, [R1+0x1e4] ;  /* 0x0001e40001517983 */ /* 0x000f680000100600 */
[----:B------:R-:W5:Y:S01]  /*44880*/  LDL.LU.S16 R93, [R1+0x1e6] ;  /* 0x0001e600015d7983 */ /* 0x000f620000300600 */
[----:B------:R-:W-:-:S03]  /*44890*/  LEA R68, P5, R73, R2, 0x1 ;  /* 0x0000000249447211 */ /* 0x000fc600078a08ff */
[----:B------:R0:W-:Y:S01]  /*448a0*/  @P2 STG.E.U16 desc[UR20][R70.64], R72 ;  /* 0x0000004846002986 */ /* 0x0001e2000c101514 */
[C---:B------:R-:W-:Y:S01]  /*448b0*/  LEA.HI.X.SX32 R69, R73.reuse, R0, 0x1, P5 ;  /* 0x0000000049457211 */ /* 0x040fe200028f0eff */
[----:B------:R-:W-:Y:S01]  /*448c0*/  VIADD R73, R73, UR5 ;  /* 0x0000000549497c36 */ /* 0x000fe20008000000 */
[----:B------:R-:W-:Y:S01]  /*448d0*/  ISETP.LT.AND P2, PT, R80, UR6, !P1 ;  /* 0x0000000650007c0c */ /* 0x000fe2000cf41270 */
[----:B------:R-:W1:Y:S01]  /*448e0*/  LDCU UR6, c[0x0][0x39c] ;  /* 0x00007380ff0677ac */ /* 0x000e620008000800 */
[----:B------:R-:W5:Y:S04]  /*448f0*/  LDL.LU R80, [R1+0xf6c] ;  /* 0x000f6c0001507983 */ /* 0x000f680000300800 */
[----:B------:R1:W-:Y:S01]  /*44900*/  @P3 STG.E.U16 desc[UR20][R68.64], R3 ;  /* 0x0000000344003986 */ /* 0x0003e2000c101514 */
[C---:B0-----:R-:W-:Y:S01]  /*44910*/  VIADD R71, R73.reuse, UR5 ;  /* 0x0000000549477c36 */ /* 0x041fe20008000000 */
[----:B-1----:R-:W-:-:S04]  /*44920*/  LEA R68, P5, R73, R2, 0x1 ;  /* 0x0000000249447211 */ /* 0x002fc800078a08ff */
[----:B------:R-:W-:Y:S02]  /*44930*/  LEA.HI.X.SX32 R69, R73, R0, 0x1, P5 ;  /* 0x0000000049457211 */ /* 0x000fe400028f0eff */
[C---:B------:R-:W-:Y:S01]  /*44940*/  LEA R70, P5, R71.reuse, R2, 0x1 ;  /* 0x0000000247467211 */ /* 0x040fe200078a08ff */
[----:B------:R-:W-:-:S03]  /*44950*/  VIADD R3, R71, UR5 ;  /* 0x0000000547037c36 */ /* 0x000fc60008000000 */
[----:B------:R-:W-:Y:S02]  /*44960*/  LEA.HI.X.SX32 R71, R71, R0, 0x1, P5 ;  /* 0x0000000047477211 */ /* 0x000fe400028f0eff */
[----:B--2---:R-:W-:Y:S01]  /*44970*/  ISETP.LT.AND P3, PT, R78, UR7, !P1 ;  /* 0x000000074e007c0c */ /* 0x004fe2000cf61270 */
[----:B------:R-:W0:Y:S01]  /*44980*/  LDCU UR7, c[0x0][0x39c] ;  /* 0x00007380ff0777ac */ /* 0x000e220008000800 */
[----:B------:R-:W2:Y:S01]  /*44990*/  LDL.S16 R78, [R1+0x1e8] ;  /* 0x0001e800014e7983 */ /* 0x000ea20000100600 */
[----:B----4-:R-:W-:-:S05]  /*449a0*/  PRMT R73, R79, 0x7610, R73 ;  /* 0x000076104f497816 */ /* 0x010fca0000000049 */
[----:B------:R1:W-:Y:S02]  /*449b0*/  @P4 STG.E.U16 desc[UR20][R68.64], R73 ;  /* 0x0000004944004986 */ /* 0x0003e4000c101514 */
[----:B-1----:R-:W-:-:S04]  /*449c0*/  LEA R68, P5, R3, R2, 0x1 ;  /* 0x0000000203447211 */ /* 0x002fc800078a08ff */
[C---:B------:R-:W-:Y:S01]  /*449d0*/  LEA.HI.X.SX32 R69, R3.reuse, R0, 0x1, P5 ;  /* 0x0000000003457211 */ /* 0x040fe200028f0eff */
[----:B------:R-:W-:Y:S01]  /*449e0*/  VIADD R3, R3, UR5 ;  /* 0x0000000503037c36 */ /* 0x000fe20008000000 */
[----:B---3--:R-:W-:-:S05]  /*449f0*/  PRMT R72, R77, 0x7610, R72 ;  /* 0x000076104d487816 */ /* 0x008fca0000000048 */
[----:B------:R1:W-:Y:S01]  /*44a00*/  @P0 STG.E.U16 desc[UR20][R70.64], R72 ;  /* 0x0000004846000986 */ /* 0x0003e2000c101514 */
[----:B-----5:R-:W-:Y:S01]  /*44a10*/  ISETP.LT.AND P4, PT, R76, UR4, !P1 ;  /* 0x000000044c007c0c */ /* 0x020fe2000cf81270 */
[----:B------:R-:W3:Y:S02]  /*44a20*/  LDCU UR4, c[0x0][0x39c] ;  /* 0x00007380ff0477ac */ /* 0x000ee40008000800 */
[----:B------:R-:W4:Y:S01]  /*44a30*/  LDL.LU R76, [R1+0xf60] ;  /* 0x000f6000014c7983 */ /* 0x000f220000300800 */
[----:B------:R-:W-:Y:S01]  /*44a40*/  ISETP.LT.AND P0, PT, R75, UR6, !P1 ;  /* 0x000000064b007c0c */ /* 0x000fe2000cf01270 */
[C---:B-1----:R-:W-:Y:S02]  /*44a50*/  VIADD R71, R3.reuse, UR5 ;  /* 0x0000000503477c36 */ /* 0x042fe40008000000 */
[----:B------:R-:W5:Y:S01]  /*44a60*/  LDL.LU R75, [R1+0x1258] ;  /* 0x00125800014b7983 */ /* 0x000f620000300800 */
[----:B------:R-:W-:Y:S01]  /*44a70*/  PRMT R70, R92, 0x7610, R70 ;  /* 0x000076105c467816 */ /* 0x000fe20000000046 */
[----:B------:R-:W4:Y:S02]  /*44a80*/  LDCU UR6, c[0x0][0x39c] ;  /* 0x00007380ff0677ac */ /* 0x000f240008000800 */
[----:B------:R-:W5:Y:S04]  /*44a90*/  LDL.LU.S16 R79, [R1+0x1ea] ;  /* 0x0001ea00014f7983 */ /* 0x000f680000300600 */
[----:B------:R-:W5:Y:S04]  /*44aa0*/  LDL.S16 R92, [R1+0x1ec] ;  /* 0x0001ec00015c7983 */ /* 0x000f680000100600 */
[----:B------:R1:W-:Y:S04]  /*44ab0*/  @P2 STG.E.U16 desc[UR20][R68.64], R70 ;  /* 0x0000004644002986 */ /* 0x0003e8000c101514 */
[----:B------:R-:W5:Y:S01]  /*44ac0*/  LDL.LU R77, [R1+0x1270] ;  /* 0x00127000014d7983 */ /* 0x000f620000300800 */
[----:B-1----:R-:W-:-:S04]  /*44ad0*/  LEA R68, P5, R3, R2, 0x1 ;  /* 0x0000000203447211 */ /* 0x002fc800078a08ff */
[----:B------:R-:W-:Y:S02]  /*44ae0*/  LEA.HI.X.SX32 R69, R3, R0, 0x1, P5 ;  /* 0x0000000003457211 */ /* 0x000fe400028f0eff */
[----:B------:R-:W-:Y:S02]  /*44af0*/  PRMT R3, R93, 0x7610, R3 ;  /* 0x000076105d037816 */ /* 0x000fe40000000003 */
[----:B------:R-:W5:Y:S01]  /*44b00*/  LDL.LU.S16 R93, [R1+0x1ee] ;  /* 0x0001ee00015d7983 */ /* 0x000f620000300600 */
[----:B0-----:R-:W-:Y:S01]  /*44b10*/  ISETP.LT.AND P2, PT, R74, UR7, !P1 ;  /* 0x000000074a007c0c */ /* 0x001fe2000cf41270 */
[----:B------:R-:W5:Y:S02]  /*44b20*/  LDCU UR7, c[0x0][0x39c] ;  /* 0x00007380ff0777ac */ /* 0x000f640008000800 */
[----:B------:R-:W5:Y:S01]  /*44b30*/  LDL.LU R74, [R1+0x1280] ;  /* 0x00128000014a7983 */ /* 0x000f620000300800 */
[C---:B------:R-:W-:Y:S01]  /*44b40*/  LEA R70, P5, R71.reuse, R2, 0x1 ;  /* 0x0000000247467211 */ /* 0x040fe200078a08ff */
[----:B------:R-:W-:Y:S01]  /*44b50*/  VIADD R72, R71, UR5 ;  /* 0x0000000547487c36 */ /* 0x000fe20008000000 */
[----:B------:R-:W-:-:S02]  /*44b60*/  PRMT R73, R81, 0x7610, R73 ;  /* 0x0000761051497816 */ /* 0x000fc40000000049 */
[----:B------:R-:W-:-:S03]  /*44b70*/  LEA.HI.X.SX32 R71, R71, R0, 0x1, P5 ;  /* 0x0000000047477211 */ /* 0x000fc600028f0eff */
[----:B------:R0:W-:Y:S04]  /*44b80*/  @P3 STG.E.U16 desc[UR20][R68.64], R73 ;  /* 0x0000004944003986 */ /* 0x0001e8000c101514 */
[----:B------:R1:W-:Y:S01]  /*44b90*/  @P4 STG.E.U16 desc[UR20][R70.64], R3 ;  /* 0x0000000346004986 */ /* 0x0003e2000c101514 */
[----:B0-----:R-:W-:-:S04]  /*44ba0*/  LEA R68, P5, R72, R2, 0x1 ;  /* 0x0000000248447211 */ /* 0x001fc800078a08ff */
[C---:B------:R-:W-:Y:S01]  /*44bb0*/  LEA.HI.X.SX32 R69, R72.reuse, R0, 0x1, P5 ;  /* 0x0000000048457211 */ /* 0x040fe200028f0eff */
[----:B------:R-:W-:Y:S01]  /*44bc0*/  VIADD R72, R72, UR5 ;  /* 0x0000000548487c36 */ /* 0x000fe20008000000 */
[----:B---3--:R-:W-:Y:S01]  /*44bd0*/  ISETP.LT.AND P3, PT, R80, UR4, !P1 ;  /* 0x0000000450007c0c */ /* 0x008fe2000cf61270 */
[----:B------:R-:W0:Y:S02]  /*44be0*/  LDCU UR4, c[0x0][0x39c] ;  /* 0x00007380ff0477ac */ /* 0x000e240008000800 */
[----:B-1----:R-:W-:Y:S01]  /*44bf0*/  VIADD R71, R72, UR5 ;  /* 0x0000000548477c36 */ /* 0x002fe20008000000 */
[----:B--2---:R-:W-:-:S05]  /*44c00*/  PRMT R3, R78, 0x7610, R3 ;  /* 0x000076104e037816 */ /* 0x004fca0000000003 */
[----:B------:R1:W-:Y:S02]  /*44c10*/  @P0 STG.E.U16 desc[UR20][R68.64], R3 ;  /* 0x0000000344000986 */ /* 0x0003e4000c101514 */
[----:B-1----:R-:W-:-:S04]  /*44c20*/  LEA R68, P5, R72, R2, 0x1 ;  /* 0x0000000248447211 */ /* 0x002fc800078a08ff */
[----:B------:R-:W-:Y:S02]  /*44c30*/  LEA.HI.X.SX32 R69, R72, R0, 0x1, P5 ;  /* 0x0000000048457211 */ /* 0x000fe400028f0eff */
[C---:B------:R-:W-:Y:S01]  /*44c40*/  LEA R70, P5, R71.reuse, R2, 0x1 ;  /* 0x0000000247467211 */ /* 0x040fe200078a08ff */
[----:B------:R-:W-:-:S03]  /*44c50*/  VIADD R3, R71, UR5 ;  /* 0x0000000547037c36 */ /* 0x000fc60008000000 */
[----:B------:R-:W-:Y:S02]  /*44c60*/  LEA.HI.X.SX32 R71, R71, R0, 0x1, P5 ;  /* 0x0000000047477211 */ /* 0x000fe400028f0eff */
[----:B----4-:R-:W-:Y:S01]  /*44c70*/  ISETP.LT.AND P4, PT, R76, UR6, !P1 ;  /* 0x000000064c007c0c */ /* 0x010fe2000cf81270 */
[----:B------:R-:W1:Y:S01]  /*44c80*/  LDCU UR6, c[0x0][0x39c] ;  /* 0x00007380ff0677ac */ /* 0x000e620008000800 */
[----:B------:R-:W2:Y:S01]  /*44c90*/  LDL.LU R76, [R1+0x1278] ;  /* 0x00127800014c7983 */ /* 0x000ea20000300800 */
[----:B-----5:R-:W-:Y:S01]  /*44ca0*/  ISETP.LT.AND P0, PT, R75, UR7, !P1 ;  /* 0x000000074b007c0c */ /* 0x020fe2000cf01270 */
[----:B------:R-:W2:Y:S02]  /*44cb0*/  LDCU UR7, c[0x0][0x39c] ;  /* 0x00007380ff0777ac */ /* 0x000ea40008000800 */
[----:B------:R-:W3:Y:S01]  /*44cc0*/  LDL.LU R75, [R1+0x127c] ;  /* 0x00127c00014b7983 */ /* 0x000ee20000300800 */
[----:B------:R-:W-:Y:S02]  /*44cd0*/  PRMT R73, R79, 0x7610, R73 ;  /* 0x000076104f497816 */ /* 0x000fe40000000049 */
[----:B------:R-:W-:-:S03]  /*44ce0*/  PRMT R72, R92, 0x7610, R72 ;  /* 0x000076105c487816 */ /* 0x000fc60000000048 */
[----:B------:R4:W-:Y:S04]  /*44cf0*/  @P2 STG.E.U16 desc[UR20][R68.64], R73 ;  /* 0x0000004944002986 */ /* 0x0009e8000c101514 */
[----:B------:R5:W-:Y:S04]  /*44d00*/  @P3 STG.E.U16 desc[UR20][R70.64], R72 ;  /* 0x0000004846003986 */ /* 0x000be8000c101514 */
[----:B----4-:R-:W4:Y:S04]  /*44d10*/  LDL.LU R73, [R1+0x126c] ;  /* 0x00126c0001497983 */ /* 0x010f280000300800 */
[----:B-----5:R-:W5:Y:S01]  /*44d20*/  LDL.LU R72, [R1+0xf68] ;  /* 0x000f680001487983 */ /* 0x020f620000300800 */
[C---:B------:R-:W-:Y:S01]  /*44d30*/  LEA R68, P5, R3.reuse, R2, 0x1 ;  /* 0x0000000203447211 */ /* 0x040fe200078a08ff */
[----:B------:R-:W-:Y:S01]  /*44d40*/  VIADD R70, R3, UR5 ;  /* 0x0000000503467c36 */ /* 0x000fe20008000000 */
[----:B------:R-:W-:-:S02]  /*44d50*/  F2FP.F16.F32.PACK_AB R71, R5, R4 ;  /* 0x000000040547723e */ /* 0x000fc400000000ff */
[----:B------:R-:W-:Y:S02]  /*44d60*/  LEA.HI.X.SX32 R69, R3, R0, 0x1, P5 ;  /* 0x0000000003457211 */ /* 0x000fe400028f0eff */
[----:B------:R-:W-:Y:S02]  /*44d70*/  PRMT R3, R93, 0x7610, R3 ;  /* 0x000076105d037816 */ /* 0x000fe40000000003 */
[----:B------:R-:W-:Y:S02]  /*44d80*/  LEA R4, P5, R70, R2, 0x1 ;  /* 0x0000000246047211 */ /* 0x000fe400078a08ff */
[----:B-1----:R-:W-:Y:S01]  /*44d90*/  ISETP.LT.AND P3, PT, R74, UR6, !P1 ;  /* 0x000000064a007c0c */ /* 0x002fe2000cf61270 */
[----:B------:R1:W-:Y:S01]  /*44da0*/  @P4 STG.E.U16 desc[UR20][R68.64], R3 ;  /* 0x0000000344004986 */ /* 0x0003e2000c101514 */
[C---:B------:R-:W-:Y:S01]  /*44db0*/  LEA.HI.X.SX32 R5, R70.reuse, R0, 0x1, P5 ;  /* 0x0000000046057211 */ /* 0x040fe200028f0eff */
[----:B------:R-:W4:Y:S02]  /*44dc0*/  LDCU UR6, c[0x0][0x39c] ;  /* 0x00007380ff0677ac */ /* 0x000f240008000800 */
[----:B------:R-:W5:Y:S01]  /*44dd0*/  LDL.LU R74, [R1+0xf70] ;  /* 0x000f7000014a7983 */ /* 0x000f620000300800 */
[----:B-1----:R-:W-:-:S03]  /*44de0*/  VIADD R3, R70, UR5 ;  /* 0x0000000546037c36 */ /* 0x002fc60008000000 */
[----:B------:R-:W5:Y:S01]  /*44df0*/  LDL.LU R70, [R1+0x128c] ;  /* 0x00128c0001467983 */ /* 0x000f620000300800 */
[----:B0-----:R-:W-:Y:S01]  /*44e00*/  ISETP.LT.AND P2, PT, R77, UR4, !P1 ;  /* 0x000000044d007c0c */ /* 0x001fe2000cf41270 */
[----:B------:R-:W3:Y:S01]  /*44e10*/  LDCU UR4, c[0x0][0x39c] ;  /* 0x00007380ff0477ac */ /* 0x000ee20008000800 */
[C---:B------:R-:W-:Y:S01]  /*44e20*/  LEA R68, P5, R3.reuse, R2, 0x1 ;  /* 0x0000000203447211 */ /* 0x040fe200078a08ff */
[----:B------:R0:W-:Y:S03]  /*44e30*/  @P0 STG.E.U16 desc[UR20][R4.64], R71 ;  /* 0x0000004704000986 */ /* 0x0001e6000c101514 */
[C---:B------:R-:W-:Y:S01]  /*44e40*/  LEA.HI.X.SX32 R69, R3.reuse, R0, 0x1, P5 ;  /* 0x0000000003457211 */ /* 0x040fe200028f0eff */
[----:B------:R-:W-:Y:S01]  /*44e50*/  VIADD R3, R3, UR5 ;  /* 0x0000000503037c36 */ /* 0x000fe20008000000 */
[----:B0-----:R-:W-:-:S05]  /*44e60*/  PRMT R4, R71, 0x7632, R4 ;  /* 0x0000763247047816 */ /* 0x001fca0000000004 */
[----:B------:R0:W-:Y:S01]  /*44e70*/  @P2 STG.E.U16 desc[UR20][R68.64], R4 ;  /* 0x0000000444002986 */ /* 0x0001e2000c101514 */
[----:B------:R-:W-:Y:S01]  /*44e80*/  F2FP.F16.F32.PACK_AB R7, R7, R6 ;  /* 0x000000060707723e */ /* 0x000fe200000000ff */
[C---:B0-----:R-:W-:Y:S01]  /*44e90*/  VIADD R68, R3.reuse, UR5 ;  /* 0x0000000503447c36 */ /* 0x041fe20008000000 */
[----:B------:R-:W-:-:S04]  /*44ea0*/  LEA R4, P2, R3, R2, 0x1 ;  /* 0x0000000203047211 */ /* 0x000fc800078408ff */
[C---:B------:R-:W-:Y:S02]  /*44eb0*/  LEA R6, P5, R68.reuse, R2, 0x1 ;  /* 0x0000000244067211 */ /* 0x040fe400078a08ff */
[-C--:B------:R-:W-:Y:S02]  /*44ec0*/  LEA.HI.X.SX32 R5, R3, R0.reuse, 0x1, P2 ;  /* 0x0000000003057211 */ /* 0x080fe400010f0eff */
[C---:B------:R-:W-:Y:S02]  /*44ed0*/  PRMT R3, R7.reuse, 0x7610, R3 ;  /* 0x0000761007037816 */ /* 0x040fe40000000003 */
[----:B------:R-:W-:Y:S02]  /*44ee0*/  PRMT R69, R7, 0x7632, R69 ;  /* 0x0000763207457816 */ /* 0x000fe40000000045 */
[C---:B------:R-:W-:Y:S01]  /*44ef0*/  LEA.HI.X.SX32 R7, R68.reuse, R0, 0x1, P5 ;  /* 0x0000000044077211 */ /* 0x040fe200028f0eff */
[----:B------:R-:W-:Y:S01]  /*44f00*/  VIADD R68, R68, UR5 ;  /* 0x0000000544447c36 */ /* 0x000fe20008000000 */
[----:B------:R0:W-:Y:S01]  /*44f10*/  @P3 STG.E.U16 desc[UR20][R4.64], R3 ;  /* 0x0000000304003986 */ /* 0x0001e2000c101514 */
[----:B------:R-:W-:-:S02]  /*44f20*/  F2FP.F16.F32.PACK_AB R8, R9, R8 ;  /* 0x000000080908723e */ /* 0x000fc400000000ff */
[----:B------:R-:W-:Y:S02]  /*44f30*/  F2FP.F16.F32.PACK_AB R10, R11, R10 ;  /* 0x0000000a0b0a723e */ /* 0x000fe400000000ff */
[----:B------:R-:W-:Y:S02]  /*44f40*/  PRMT R9, R8, 0x7632, R9 ;  /* 0x0000763208097816 */ /* 0x000fe40000000009 */
[----:B--2---:R-:W-:Y:S01]  /*44f50*/  ISETP.LT.AND P4, PT, R76, UR7, !P1 ;  /* 0x000000074c007c0c */ /* 0x004fe2000cf81270 */
[----:B------:R-:W1:Y:S01]  /*44f60*/  LDCU UR7, c[0x0][0x39c] ;  /* 0x00007380ff0777ac */ /* 0x000e620008000800 */
[----:B---3--:R-:W-:Y:S01]  /*44f70*/  ISETP.LT.AND P0, PT, R75, UR4, !P1 ;  /* 0x000000044b007c0c */ /* 0x008fe2000cf01270 */
[----:B------:R-:W5:Y:S10]  /*44f80*/  LDCU UR4, c[0x0][0x39c] ;  /* 0x00007380ff0477ac */ /* 0x000f740008000800 */
[----:B------:R-:W-:Y:S01]  /*44f90*/  @P4 STG.E.U16 desc[UR20][R6.64], R69 ;  /* 0x0000004506004986 */ /* 0x000fe2000c101514 */
[----:B0-----:R-:W-:-:S04]  /*44fa0*/  LEA R4, P4, R68, R2, 0x1 ;  /* 0x0000000244047211 */ /* 0x001fc800078808ff */
[C---:B------:R-:W-:Y:S01]  /*44fb0*/  LEA.HI.X.SX32 R5, R68.reuse, R0, 0x1, P4 ;  /* 0x0000000044057211 */ /* 0x040fe200020f0eff */
[----:B------:R-:W-:-:S04]  /*44fc0*/  VIADD R68, R68, UR5 ;  /* 0x0000000544447c36 */ /* 0x000fc80008000000 */
[----:B------:R-:W-:Y:S01]  /*44fd0*/  VIADD R3, R68, UR5 ;  /* 0x0000000544037c36 */ /* 0x000fe20008000000 */
[----:B------:R0:W-:Y:S01]  /*44fe0*/  @P0 STG.E.U16 desc[UR20][R4.64], R8 ;  /* 0x0000000804000986 */ /* 0x0001e2000c101514 */
[----:B----4-:R-:W-:Y:S01]  /*44ff0*/  ISETP.LT.AND P2, PT, R73, UR6, !P1 ;  /* 0x0000000649007c0c */ /* 0x010fe2000cf41270 */
[----:B------:R-:W2:Y:S02]  /*45000*/  LDCU UR6, c[0x0][0x39c] ;  /* 0x00007380ff0677ac */ /* 0x000ea40008000800 */
[----:B------:R-:W3:Y:S01]  /*45010*/  LDL.LU R73, [R1+0x12a4] ;  /* 0x0012a40001497983 */ /* 0x000ee20000300800 */
[----:B-----5:R-:W-:Y:S01]  /*45020*/  ISETP.LT.AND P3, PT, R72, UR4, !P1 ;  /* 0x0000000448007c0c */ /* 0x020fe2000cf61270 */
[----:B------:R-:W3:Y:S02]  /*45030*/  LDCU UR4, c[0x0][0x39c] ;  /* 0x00007380ff0477ac */ /* 0x000ee40008000800 */
[----:B------:R-:W2:Y:S01]  /*45040*/  LDL.LU R72, [R1+0x1298] ;  /* 0x0012980001487983 */ /* 0x000ea20000300800 */
[----:B0-----:R-:W-:-:S03]  /*45050*/  LEA R4, P0, R68, R2, 0x1 ;  /* 0x0000000244047211 */ /* 0x001fc600078008ff */
[----:B------:R-:W4:Y:S01]  /*45060*/  LDL.LU R71, [R1+0x12a0] ;  /* 0x0012a00001477983 */ /* 0x000f220000300800 */
[----:B------:R-:W-:Y:S02]  /*45070*/  LEA.HI.X.SX32 R5, R68, R0, 0x1, P0 ;  /* 0x0000000044057211 */ /* 0x000fe400000f0eff */
[----:B------:R-:W-:-:S04]  /*45080*/  LEA R6, P0, R3, R2, 0x1 ;  /* 0x0000000203067211 */ /* 0x000fc800078008ff */
[C---:B------:R-:W-:Y:S01]  /*45090*/  LEA.HI.X.SX32 R7, R3.reuse, R0, 0x1, P0 ;  /* 0x0000000003077211 */ /* 0x040fe200000f0eff */
[----:B------:R-:W-:Y:S04]  /*450a0*/  @P2 STG.E.U16 desc[UR20][R4.64], R9 ;  /* 0x0000000904002986 */ /* 0x000fe8000c101514 */
[----:B------:R0:W-:Y:S01]  /*450b0*/  @P3 STG.E.U16 desc[UR20][R6.64], R10 ;  /* 0x0000000a06003986 */ /* 0x0001e2000c101514 */
[----:B------:R-:W-:Y:S01]  /*450c0*/  ISETP.LT.AND P4, PT, R70, UR9, !P1 ;  /* 0x0000000946007c0c */ /* 0x000fe2000cf81270 */
[----:B------:R-:W-:Y:S02]  /*450d0*/  VIADD R8, R3, UR5 ;  /* 0x0000000503087c36 */ /* 0x000fe40008000000 */
[----:B------:R-:W5:Y:S01]  /*450e0*/  LDL.LU R70, [R1+0x1284] ;  /* 0x0012840001467983 */ /* 0x000f620000300800 */
[----:B-1----:R-:W-:Y:S01]  /*450f0*/  ISETP.LT.AND P5, PT, R74, UR7, !P1 ;  /* 0x000000074a007c0c */ /* 0x002fe2000cfa1270 */
[----:B------:R-:W4:Y:S01]  /*45100*/  LDCU UR7, c[0x0][0x39c] ;  /* 0x00007380ff0777ac */ /* 0x000f220008000800 */
[----:B0-----:R-:W-:Y:S01]  /*45110*/  PRMT R7, R10, 0x7632, R7 ;  /* 0x000076320a077816 */ /* 0x001fe20000000007 */
[----:B------:R-:W4:Y:S01]  /*45120*/  LDL.LU R69, [R1+0x129c] ;  /* 0x00129c0001457983 */ /* 0x000f220000300800 */
[----:B------:R-:W-:Y:S01]  /*45130*/  F2FP.F16.F32.PACK_AB R12, R13, R12 ;  /* 0x0000000c0d0c723e */ /* 0x000fe200000000ff */
[----:B------:R-:W5:Y:S02]  /*45140*/  LDCU UR9, c[0x0][0x39c] ;  /* 0x00007380ff0977ac */ /* 0x000f640008000800 */
[----:B------:R-:W4:Y:S01]  /*45150*/  LDL.LU R10, [R1+0xf58] ;  /* 0x000f5800010a7983 */ /* 0x000f220000300800 */
[C---:B------:R-:W-:Y:S01]  /*45160*/  LEA R4, P2, R8.reuse, R2, 0x1 ;  /* 0x0000000208047211 */ /* 0x040fe200078408ff */
[----:B------:R-:W-:-:S02]  /*45170*/  VIADD R3, R8, UR5 ;  /* 0x0000000508037c36 */ /* 0x000fc40008000000 */
[----:B------:R-:W5:Y:S01]  /*45180*/  LDL.LU R11, [R1+0xf50] ;  /* 0x000f5000010b7983 */ /* 0x000f620000300800 */
[----:B------:R-:W-:Y:S02]  /*45190*/  LEA.HI.X.SX32 R5, R8, R0, 0x1, P2 ;  /* 0x0000000008057211 */ /* 0x000fe400010f0eff */
[----:B------:R-:W-:Y:S01]  /*451a0*/  LEA R6, P3, R3, R2, 0x1 ;  /* 0x0000000203067211 */ /* 0x000fe200078608ff */
[----:B------:R-:W5:Y:S04]  /*451b0*/  LDL.LU R68, [R1+0x12b8] ;  /* 0x0012b80001447983 */ /* 0x000f680000300800 */
[----:B------:R0:W-:Y:S01]  /*451c0*/  @P5 STG.E.U16 desc[UR20][R4.64], R7 ;  /* 0x0000000704005986 */ /* 0x0001e2000c101514 */
[----:B------:R-:W-:Y:S02]  /*451d0*/  PRMT R8, R12, 0x7632, R8 ;  /* 0x000076320c087816 */ /* 0x000fe40000000008 */
[----:B------:R-:W-:Y:S01]  /*451e0*/  F2FP.F16.F32.PACK_AB R14, R15, R14 ;  /* 0x0000000e0f0e723e */ /* 0x000fe200000000ff */
[----:B------:R-:W5:Y:S01]  /*451f0*/  LDL.LU R13, [R1+0x12c0] ;  /* 0x0012c000010d7983 */ /* 0x000f620000300800 */
[C---:B0-----:R-:W-:Y:S01]  /*45200*/  LEA.HI.X.SX32 R7, R3.reuse, R0, 0x1, P3 ;  /* 0x0000000003077211 */ /* 0x041fe200018f0eff */
[----:B------:R-:W-:-:S04]  /*45210*/  VIADD R3, R3, UR5 ;  /* 0x0000000503037c36 */ /* 0x000fc80008000000 */
[----:B------:R0:W-:Y:S01]  /*45220*/  @P4 STG.E.U16 desc[UR20][R6.64], R12 ;  /* 0x0000000c06004986 */ /* 0x0001e2000c101514 */
[----:B------:R-:W-:-:S04]  /*45230*/  LEA R4, P4, R3, R2, 0x1 ;  /* 0x0000000203047211 */ /* 0x000fc800078808ff */
[C---:B------:R-:W-:Y:S01]  /*45240*/  LEA.HI.X.SX32 R5, R3.reuse, R0, 0x1, P4 ;  /* 0x0000000003057211 */ /* 0x040fe200020f0eff */
[----:B0-----:R-:W-:-:S05]  /*45250*/  VIADD R7, R3, UR5 ;  /* 0x0000000503077c36 */ /* 0x001fca0008000000 */
[C---:B------:R-:W-:Y:S01]  /*45260*/  LEA R6, P4, R7.reuse, R2, 0x1 ;  /* 0x0000000207067211 */ /* 0x040fe200078808ff */
[----:B------:R-:W-:-:S03]  /*45270*/  VIADD R3, R7, UR5 ;  /* 0x0000000507037c36 */ /* 0x000fc60008000000 */
[----:B------:R-:W-:Y:S02]  /*45280*/  LEA.HI.X.SX32 R7, R7, R0, 0x1, P4 ;  /* 0x0000000007077211 */ /* 0x000fe400020f0eff */
[----:B---3--:R-:W-:Y:S01]  /*45290*/  ISETP.LT.AND P0, PT, R73, UR4, !P1 ;  /* 0x0000000449007c0c */ /* 0x008fe2000cf01270 */
[----:B------:R-:W0:Y:S01]  /*452a0*/  LDCU UR4, c[0x0][0x39c] ;  /* 0x00007380ff0477ac */ /* 0x000e220008000800 */
[----:B--2---:R-:W-:Y:S01]  /*452b0*/  ISETP.LT.AND P2, PT, R72, UR6, !P1 ;  /* 0x0000000648007c0c */ /* 0x004fe2000cf41270 */
[----:B------:R-:W4:Y:S10]  /*452c0*/  LDCU UR6, c[0x0][0x39c] ;  /* 0x00007380ff0677ac */ /* 0x000f340008000800 */
[----:B------:R1:W-:Y:S04]  /*452d0*/  @P0 STG.E.U16 desc[UR20][R4.64], R8 ;  /* 0x0000000804000986 */ /* 0x0003e8000c101514 */
[----:B------:R2:W-:Y:S01]  /*452e0*/  @P2 STG.E.U16 desc[UR20][R6.64], R14 ;  /* 0x0000000e06002986 */ /* 0x0005e2000c101514 */
[----:B----4-:R-:W-:-:S02]  /*452f0*/  ISETP.LT.AND P2, PT, R10, UR6, !P1 ;  /* 0x000000060a007c0c */ /* 0x010fc4000cf41270 */
[----:B------:R-:W-:Y:S01]  /*45300*/  ISETP.LT.AND P5, PT, R71, UR7, !P1 ;  /* 0x0000000747007c0c */ /* 0x000fe2000cfa1270 */
[----:B------:R-:W3:Y:S01]  /*45310*/  LDL.LU R10, [R1+0x12c4] ;  /* 0x0012c400010a7983 */ /* 0x000ee20000300800 */
[----:B------:R-:W4:Y:S01]  /*45320*/  LDCU UR7, c[0x0][0x39c] ;  /* 0x00007380ff0777ac */ /* 0x000f220008000800 */
[----:B0-----:R-:W-:Y:S02]  /*45330*/  ISETP.LT.AND P0, PT, R69, UR4, !P1 ;  /* 0x0000000445007c0c */ /* 0x001fe4000cf01270 */
[C---:B-1----:R-:W-:Y:S01]  /*45340*/  LEA R4, P4, R3.reuse, R2, 0x1 ;  /* 0x0000000203047211 */ /* 0x042fe200078808ff */
[----:B------:R-:W0:Y:S01]  /*45350*/  LDCU UR4, c[0x0][0x39c] ;  /* 0x00007380ff0477ac */ /* 0x000e220008000800 */
[C---:B--2---:R-:W-:Y:S01]  /*45360*/  VIADD R7, R3.reuse, UR5 ;  /* 0x0000000503077c36 */ /* 0x044fe20008000000 */
[----:B-----5:R-:W-:Y:S02]  /*45370*/  ISETP.LT.AND P3, PT, R70, UR9, !P1 ;  /* 0x0000000946007c0c */ /* 0x020fe4000cf61270 */
[----:B------:R-:W-:Y:S01]  /*45380*/  LEA.HI.X.SX32 R5, R3, R0, 0x1, P4 ;  /* 0x0000000003057211 */ /* 0x000fe200020f0eff */
[----:B------:R-:W1:Y:S01]  /*45390*/  LDCU UR6, c[0x0][0x39c] ;  /* 0x00007380ff0677ac */ /* 0x000e620008000800 */
[----:B------:R-:W-:-:S02]  /*453a0*/  PRMT R3, R14, 0x7632, R3 ;  /* 0x000076320e037816 */ /* 0x000fc40000000003 */
[----:B------:R-:W-:Y:S01]  /*453b0*/  LEA R6, P4, R7, R2, 0x1 ;  /* 0x0000000207067211 */ /* 0x000fe200078808ff */
[----:B------:R-:W2:Y:S01]  /*453c0*/  LDL.LU R14, [R1+0x12b0] ;  /* 0x0012b000010e7983 */ /* 0x000ea20000300800 */
[----:B------:R-:W-:Y:S01]  /*453d0*/  F2FP.F16.F32.PACK_AB R16, R17, R16 ;  /* 0x000000101110723e */ /* 0x000fe200000000ff */
[----:B------:R-:W5:Y:S02]  /*453e0*/  LDCU UR9, c[0x0][0x39c] ;  /* 0x00007380ff0977ac */ /* 0x000f640008000800 */
[----:B------:R0:W-:Y:S02]  /*453f0*/  @P5 STG.E.U16 desc[UR20][R4.64], R3 ;  /* 0x0000000304005986 */ /* 0x0001e4000c101514 */
[C---:B0-----:R-:W-:Y:S01]  /*45400*/  VIADD R3, R7.reuse, UR5 ;  /* 0x0000000507037c36 */ /* 0x041fe20008000000 */
[----:B------:R-:W-:Y:S02]  /*45410*/  LEA.HI.X.SX32 R7, R7, R0, 0x1, P4 ;  /* 0x0000000007077211 */ /* 0x000fe400020f0eff */
[----:B----4-:R-:W-:Y:S01]  /*45420*/  ISETP.LT.AND P4, PT, R11, UR7, !P1 ;  /* 0x000000070b007c0c */ /* 0x010fe2000cf81270 */
[----:B------:R-:W2:Y:S01]  /*45430*/  LDCU UR7, c[0x0][0x39c] ;  /* 0x00007380ff0777ac */ /* 0x000ea20008000800 */
[C---:B------:R-:W-:Y:S01]  /*45440*/  LEA R4, P5, R3.reuse, R2, 0x1 ;  /* 0x0000000203047211 */ /* 0x040fe200078a08ff */
[----:B------:R0:W-:Y:S01]  /*45450*/  @P3 STG.E.U16 desc[UR20][R6.64], R16 ;  /* 0x0000001006003986 */ /* 0x0001e2000c101514 */
[----:B------:R-:W-:Y:S01]  /*45460*/  ISETP.LT.AND P3, PT, R68, UR4, !P1 ;  /* 0x0000000444007c0c */ /* 0x000fe2000cf61270 */
[----:B------:R-:W3:Y:S02]  /*45470*/  LDCU UR4, c[0x0][0x39c] ;  /* 0x00007380ff0477ac */ /* 0x000ee40008000800 */
[----:B------:R-:W5:Y:S01]  /*45480*/  LDL.LU R11, [R1+0x12ac] ;  /* 0x0012ac00010b7983 */ /* 0x000f620000300800 */
[C---:B------:R-:W-:Y:S01]  /*45490*/  LEA.HI.X.SX32 R5, R3.reuse, R0, 0x1, P5 ;  /* 0x0000000003057211 */ /* 0x040fe200028f0eff */
[----:B------:R-:W-:Y:S01]  /*454a0*/  VIADD R3, R3, UR5 ;  /* 0x0000000503037c36 */ /* 0x000fe20008000000 */
[----:B0-----:R-:W-:-:S05]  /*454b0*/  PRMT R6, R16, 0x7632, R6 ;  /* 0x0000763210067816 */ /* 0x001fca0000000006 */
[----:B------:R0:W-:Y:S01]  /*454c0*/  @P0 STG.E.U16 desc[UR20][R4.64], R6 ;  /* 0x0000000604000986 */ /* 0x0001e2000c101514 */
[----:B------:R-:W-:Y:S02]  /*454d0*/  F2FP.F16.F32.PACK_AB R18, R19, R18 ;  /* 0x000000121312723e */ /* 0x000fe400000000ff */
[----:B0-----:R-:W-:-:S04]  /*454e0*/  LEA R4, P0, R3, R2, 0x1 ;  /* 0x0000000203047211 */ /* 0x001fc800078008ff */
[----:B------:R-:W-:Y:S02]  /*454f0*/  LEA.HI.X.SX32 R5, R3, R0, 0x1, P0 ;  /* 0x0000000003057211 */ /* 0x000fe400000f0eff */
[----:B-1----:R-:W-:Y:S01]  /*45500*/  ISETP.LT.AND P0, PT, R13, UR6, !P1 ;  /* 0x000000060d007c0c */ /* 0x002fe2000cf01270 */
[----:B------:R-:W-:Y:S01]  /*45510*/  VIADD R8, R3, UR5 ;  /* 0x0000000503087c36 */ /* 0x000fe20008000000 */
[----:B------:R-:W4:Y:S01]  /*45520*/  LDL.LU R13, [R1+0x12c8] ;  /* 0x0012c800010d7983 */ /* 0x000f220000300800 */
[----:B------:R-:W-:Y:S01]  /*45530*/  F2FP.F16.F32.PACK_AB R20, R21, R20 ;  /* 0x000000141514723e */ /* 0x000fe200000000ff */
[----:B------:R-:W0:Y:S02]  /*45540*/  LDCU UR6, c[0x0][0x39c] ;  /* 0x00007380ff0677ac */ /* 0x000e240008000800 */
[----:B------:R1:W-:Y:S01]  /*45550*/  @P2 STG.E.U16 desc[UR20][R4.64], R18 ;  /* 0x0000001204002986 */ /* 0x0003e2000c101514 */
[----:B---3--:R-:W-:Y:S01]  /*45560*/  ISETP.LT.AND P2, PT, R10, UR4, !P1 ;  /* 0x000000040a007c0c */ /* 0x008fe2000cf41270 */
[----:B------:R-:W4:Y:S02]  /*45570*/  LDCU UR4, c[0x0][0x39c] ;  /* 0x00007380ff0477ac */ /* 0x000f240008000800 */
[----:B------:R-:W0:Y:S01]  /*45580*/  LDL.LU R10, [R1+0xf44] ;  /* 0x000f4400010a7983 */ /* 0x000e220000300800 */
[----:B------:R-:W-:-:S04]  /*45590*/  LEA R6, P5, R8, R2, 0x1 ;  /* 0x0000000208067211 */ /* 0x000fc800078a08ff */
[C---:B------:R-:W-:Y:S01]  /*455a0*/  LEA.HI.X.SX32 R7, R8.reuse, R0, 0x1, P5 ;  /* 0x0000000008077211 */ /* 0x040fe200028f0eff */
[----:B------:R-:W-:Y:S01]  /*455b0*/  VIADD R8, R8, UR5 ;  /* 0x0000000508087c36 */ /* 0x000fe20008000000 */
[----:B------:R-:W-:-:S04]  /*455c0*/  PRMT R3, R18, 0x7632, R3 ;  /* 0x0000763212037816 */ /* 0x000fc80000000003 */
[----:B-1----:R-:W-:Y:S01]  /*455d0*/  LEA R4, P5, R8, R2, 0x1 ;  /* 0x0000000208047211 */ /* 0x002fe200078a08ff */
[----:B------:R1:W-:Y:S01]  /*455e0*/  @P4 STG.E.U16 desc[UR20][R6.64], R3 ;  /* 0x0000000306004986 */ /* 0x0003e2000c101514 */
[----:B--2---:R-:W-:Y:S01]  /*455f0*/  ISETP.LT.AND P4, PT, R14, UR7, !P1 ;  /* 0x000000070e007c0c */ /* 0x004fe2000cf81270 */
[----:B------:R-:W2:Y:S01]  /*45600*/  LDCU UR7, c[0x0][0x39c] ;  /* 0x00007380ff0777ac */ /* 0x000ea20008000800 */
[C---:B------:R-:W-:Y:S01]  /*45610*/  LEA.HI.X.SX32 R5, R8.reuse, R0, 0x1, P5 ;  /* 0x0000000008057211 */ /* 0x040fe200028f0eff */
[----:B------:R-:W2:Y:S01]  /*45620*/  LDL.LU R14, [R1+0xf38] ;  /* 0x000f3800010e7983 */ /* 0x000ea20000300800 */
[----:B------:R-:W-:-:S03]  /*45630*/  VIADD R8, R8, UR5 ;  /* 0x0000000508087c36 */ /* 0x000fc60008000000 */
[----:B------:R3:W-:Y:S01]  /*45640*/  @P3 STG.E.U16 desc[UR20][R4.64], R20 ;  /* 0x0000001404003986 */ /* 0x0007e2000c101514 */
[C---:B-1----:R-:W-:Y:S01]  /*45650*/  VIADD R3, R8.reuse, UR5 ;  /* 0x0000000508037c36 */ /* 0x042fe20008000000 */
[C---:B---3--:R-:W-:Y:S02]  /*45660*/  LEA R4, P3, R8.reuse, R2, 0x1 ;  /* 0x0000000208047211 */ /* 0x048fe400078608ff */
[----:B-----5:R-:W-:Y:S01]  /*45670*/  ISETP.LT.AND P5, PT, R11, UR9, !P1 ;  /* 0x000000090b007c0c */ /* 0x020fe2000cfa1270 */
[----:B------:R-:W1:Y:S01]  /*45680*/  LDCU UR9, c[0x0][0x39c] ;  /* 0x00007380ff0977ac */ /* 0x000e620008000800 */
[----:B------:R-:W1:Y:S01]  /*45690*/  LDL.LU R11, [R1+0x12bc] ;  /* 0x0012bc00010b7983 */ /* 0x000e620000300800 */
[----:B------:R-:W-:Y:S02]  /*456a0*/  LEA.HI.X.SX32 R5, R8, R0, 0x1, P3 ;  /* 0x0000000008057211 */ /* 0x000fe400018f0eff */
[----:B------:R-:W-:Y:S02]  /*456b0*/  LEA R6, P3, R3, R2, 0x1 ;  /* 0x0000000203067211 */ /* 0x000fe400078608ff */
[----:B------:R-:W-:-:S02]  /*456c0*/  PRMT R9, R20, 0x7632, R9 ;  /* 0x0000763214097816 */ /* 0x000fc40000000009 */
[----:B------:R-:W-:Y:S02]  /*456d0*/  F2FP.F16.F32.PACK_AB R22, R23, R22 ;  /* 0x000000161716723e */ /* 0x000fe400000000ff */
[----:B------:R-:W-:Y:S01]  /*456e0*/  LEA.HI.X.SX32 R7, R3, R0, 0x1, P3 ;  /* 0x0000000003077211 */ /* 0x000fe200018f0eff */
[----:B------:R-:W-:Y:S04]  /*456f0*/  @P0 STG.E.U16 desc[UR20][R4.64], R9 ;  /* 0x0000000904000986 */ /* 0x000fe8000c101514 */
[----:B------:R3:W-:Y:S01]  /*45700*/  @P2 STG.E.U16 desc[UR20][R6.64], R22 ;  /* 0x0000001606002986 */ /* 0x0007e2000c101514 */
[----:B----4-:R-:W-:Y:S01]  /*45710*/  ISETP.LT.AND P0, PT, R13, UR4, !P1 ;  /* 0x000000040d007c0c */ /* 0x010fe2000cf01270 */
[----:B------:R-:W-:Y:S02]  /*45720*/  VIADD R8, R3, UR5 ;  /* 0x0000000503087c36 */ /* 0x000fe40008000000 */
[----:B------:R-:W4:Y:S01]  /*45730*/  LDL.LU R13, [R1+0x12cc] ;  /* 0x0012cc00010d7983 */ /* 0x000f220000300800 */
[----:B---3--:R-:W-:Y:S01]  /*45740*/  PRMT R7, R22, 0x7632, R7 ;  /* 0x0000763216077816 */ /* 0x008fe20000000007 */
[----:B------:R-:W4:Y:S01]  /*45750*/  LDCU UR4, c[0x0][0x39c] ;  /* 0x00007380ff0477ac */ /* 0x000f220008000800 */
[----:B0-----:R-:W-:Y:S01]  /*45760*/  ISETP.LT.AND P2, PT, R10, UR6, !P1 ;  /* 0x000000060a007c0c */ /* 0x001fe2000cf41270 */
[C---:B------:R-:W-:Y:S01]  /*45770*/  VIADD R3, R8.reuse, UR5 ;  /* 0x0000000508037c36 */ /* 0x040fe20008000000 */
[----:B------:R-:W3:Y:S01]  /*45780*/  LDL.LU R10, [R1+0x1290] ;  /* 0x00129000010a7983 */ /* 0x000ee20000300800 */
[C---:B------:R-:W-:Y:S01]  /*45790*/  LEA R4, P3, R8.reuse, R2, 0x1 ;  /* 0x0000000208047211 */ /* 0x040fe200078608ff */
[----:B------:R-:W3:Y:S03]  /*457a0*/  LDCU UR6, c[0x0][0x39c] ;  /* 0x00007380ff0677ac */ /* 0x000ee60008000800 */
[----:B------:R-:W-:-:S02]  /*457b0*/  LEA.HI.X.SX32 R5, R8, R0, 0x1, P3 ;  /* 0x0000000008057211 */ /* 0x000fc400018f0eff */
[----:B------:R-:W-:Y:S02]  /*457c0*/  LEA R6, P3, R3, R2, 0x1 ;  /* 0x0000000203067211 */ /* 0x000fe400078608ff */
[----:B------:R-:W-:Y:S01]  /*457d0*/  F2FP.F16.F32.PACK_AB R24, R25, R24 ;  /* 0x000000181918723e */ /* 0x000fe200000000ff */
[----:B------:R0:W-:Y:S02]  /*457e0*/  @P4 STG.E.U16 desc[UR20][R4.64], R7 ;  /* 0x0000000704004986 */ /* 0x0001e4000c101514 */
[C---:B0-----:R-:W-:Y:S01]  /*457f0*/  LEA.HI.X.SX32 R7, R3.reuse, R0, 0x1, P3 ;  /* 0x0000000003077211 */ /* 0x041fe200018f0eff */
[----:B------:R-:W-:-:S04]  /*45800*/  VIADD R3, R3, UR5 ;  /* 0x0000000503037c36 */ /* 0x000fc80008000000 */
[----:B------:R0:W-:Y:S01]  /*45810*/  @P5 STG.E.U16 desc[UR20][R6.64], R24 ;  /* 0x0000001806005986 */ /* 0x0001e2000c101514 */
[C---:B------:R-:W-:Y:S01]  /*45820*/  LEA R4, P5, R3.reuse, R2, 0x1 ;  /* 0x0000000203047211 */ /* 0x040fe200078a08ff */
[----:B------:R-:W-:Y:S01]  /*45830*/  VIADD R9, R3, UR5 ;  /* 0x0000000503097c36 */ /* 0x000fe20008000000 */
[----:B-1----:R-:W-:Y:S01]  /*45840*/  ISETP.LT.AND P3, PT, R11, UR9, !P1 ;  /* 0x000000090b007c0c */ /* 0x002fe2000cf61270 */
[----:B------:R-:W1:Y:S01]  /*45850*/  LDCU UR9, c[0x0][0x39c] ;  /* 0x00007380ff0977ac */ /* 0x000e620008000800 */
[----:B------:R-:W5:Y:S04]  /*45860*/  LDL.LU R11, [R1+0x12a8] ;  /* 0x0012a800010b7983 */ /* 0x000f680000300800 */
[----:B------:R-:W5:Y:S01]  /*45870*/  LDL.LU R15, [R1+0x12b4] ;  /* 0x0012b400010f7983 */ /* 0x000f620000300800 */
[----:B------:R-:W-:-:S02]  /*45880*/  LEA.HI.X.SX32 R5, R3, R0, 0x1, P5 ;  /* 0x0000000003057211 */ /* 0x000fc400028f0eff */
[----:B0-----:R-:W-:Y:S02]  /*45890*/  LEA R6, P5, R9, R2, 0x1 ;  /* 0x0000000209067211 */ /* 0x001fe400078a08ff */
[----:B------:R-:W-:Y:S02]  /*458a0*/  PRMT R8, R24, 0x7632, R8 ;  /* 0x0000763218087816 */ /* 0x000fe40000000008 */
[----:B------:R-:W-:Y:S02]  /*458b0*/  F2FP.F16.F32.PACK_AB R26, R27, R26 ;  /* 0x0000001a1b1a723e */ /* 0x000fe400000000ff */
[C---:B------:R-:W-:Y:S01]  /*458c0*/  LEA.HI.X.SX32 R7, R9.reuse, R0, 0x1, P5 ;  /* 0x0000000009077211 */ /* 0x040fe200028f0eff */
[----:B------:R0:W-:Y:S01]  /*458d0*/  @P0 STG.E.U16 desc[UR20][R4.64], R8 ;  /* 0x0000000804000986 */ /* 0x0001e2000c101514 */
[----:B--2---:R-:W-:Y:S01]  /*458e0*/  ISETP.LT.AND P4, PT, R14, UR7, !P1 ;  /* 0x000000070e007c0c */ /* 0x004fe2000cf81270 */
[----:B------:R-:W-:Y:S01]  /*458f0*/  VIADD R3, R9, UR5 ;  /* 0x0000000509037c36 */ /* 0x000fe20008000000 */
[----:B------:R-:W5:Y:S01]  /*45900*/  LDCU UR7, c[0x0][0x39c] ;  /* 0x00007380ff0777ac */ /* 0x000f620008000800 */
[----:B------:R2:W-:Y:S04]  /*45910*/  @P2 STG.E.U16 desc[UR20][R6.64], R26 ;  /* 0x0000001a06002986 */ /* 0x0005e8000c101514 */
[----:B------:R-:W5:Y:S01]  /*45920*/  LDL.LU R14, [R1+0x1288] ;  /* 0x00128800010e7983 */ /* 0x000f620000300800 */
[----:B---3--:R-:W-:-:S02]  /*45930*/  ISETP.LT.AND P2, PT, R10, UR6, !P1 ;  /* 0x000000060a007c0c */ /* 0x008fc4000cf41270 */
[----:B----4-:R-:W-:Y:S01]  /*45940*/  ISETP.LT.AND P0, PT, R13, UR4, !P1 ;  /* 0x000000040d007c0c */ /* 0x010fe2000cf01270 */
[----:B------:R-:W3:Y:S01]  /*45950*/  LDL.LU R10, [R1+0xf34] ;  /* 0x000f3400010a7983 */ /* 0x000ee20000300800 */
[----:B------:R-:W4:Y:S01]  /*45960*/  LDCU UR4, c[0x0][0x39c] ;  /* 0x00007380ff0477ac */ /* 0x000f220008000800 */
[C---:B0-----:R-:W-:Y:S01]  /*45970*/  LEA R4, P5, R3.reuse, R2, 0x1 ;  /* 0x0000000203047211 */ /* 0x041fe200078a08ff */
[C---:B------:R-:W-:Y:S01]  /*45980*/  VIADD R9, R3.reuse, UR5 ;  /* 0x0000000503097c36 */ /* 0x040fe20008000000 */
[----:B--2---:R-:W-:Y:S01]  /*45990*/  PRMT R7, R26, 0x7632, R7 ;  /* 0x000076321a077816 */ /* 0x004fe20000000007 */
[----:B------:R-:W0:Y:S01]  /*459a0*/  LDCU UR6, c[0x0][0x39c] ;  /* 0x00007380ff0677ac */ /* 0x000e220008000800 */
[----:B------:R-:W-:Y:S01]  /*459b0*/  LEA.HI.X.SX32 R5, R3, R0, 0x1, P5 ;  /* 0x0000000003057211 */ /* 0x000fe200028f0eff */
[----:B------:R-:W2:Y:S01]  /*459c0*/  LDL.LU R13, [R1+0xf28] ;  /* 0x000f2800010d7983 */ /* 0x000ea20000300800 */
[C---:B------:R-:W-:Y:S01]  /*459d0*/  LEA R6, P5, R9.reuse, R2, 0x1 ;  /* 0x0000000209067211 */ /* 0x040fe200078a08ff */
[----:B------:R-:W-:Y:S01]  /*459e0*/  VIADD R3, R9, UR5 ;  /* 0x0000000509037c36 */ /* 0x000fe20008000000 */
[----:B------:R-:W-:Y:S01]  /*459f0*/  F2FP.F16.F32.PACK_AB R28, R29, R28 ;  /* 0x0000001c1d1c723e */ /* 0x000fe200000000ff */
[----:B------:R0:W-:Y:S03]  /*45a00*/  @P4 STG.E.U16 desc[UR20][R4.64], R7 ;  /* 0x0000000704004986 */ /* 0x0001e6000c101514 */
[----:B------:R-:W-:-:S02]  /*45a10*/  PRMT R8, R28, 0x7632, R8 ;  /* 0x000076321c087816 */ /* 0x000fc40000000008 */
[----:B0-----:R-:W-:Y:S02]  /*45a20*/  LEA.HI.X.SX32 R7, R9, R0, 0x1, P5 ;  /* 0x0000000009077211 */ /* 0x001fe400028f0eff */
[----:B------:R-:W-:-:S03]  /*45a30*/  LEA R4, P5, R3, R2, 0x1 ;  /* 0x0000000203047211 */ /* 0x000fc600078a08ff */
[----:B------:R-:W-:Y:S01]  /*45a40*/  @P3 STG.E.U16 desc[UR20][R6.64], R28 ;  /* 0x0000001c06003986 */ /* 0x000fe2000c101514 */
[C---:B------:R-:W-:Y:S01]  /*45a50*/  LEA.HI.X.SX32 R5, R3.reuse, R0, 0x1, P5 ;  /* 0x0000000003057211 */ /* 0x040fe200028f0eff */
[----:B------:R-:W-:Y:S01]  /*45a60*/  VIADD R3, R3, UR5 ;  /* 0x0000000503037c36 */ /* 0x000fe20008000000 */
[----:B-----5:R-:W-:Y:S02]  /*45a70*/  ISETP.LT.AND P4, PT, R11, UR7, !P1 ;  /* 0x000000070b007c0c */ /* 0x020fe4000cf81270 */
[----:B----4-:R-:W-:Y:S01]  /*45a80*/  ISETP.LT.AND P3, PT, R15, UR4, !P1 ;  /* 0x000000040f007c0c */ /* 0x010fe2000cf61270 */
[----:B------:R-:W3:Y:S01]  /*45a90*/  LDCU UR4, c[0x0][0x39c] ;  /* 0x00007380ff0477ac */ /* 0x000ee20008000800 */
[----:B------:R-:W1:Y:S04]  /*45aa0*/  LDL.LU R11, [R1+0x1294] ;  /* 0x00129400010b7983 */ /* 0x000e680000300800 */
[----:B------:R0:W-:Y:S01]  /*45ab0*/  @P0 STG.E.U16 desc[UR20][R4.64], R8 ;  /* 0x0000000804000986 */ /* 0x0001e2000c101514 */
[----:B------:R-:W-:Y:S01]  /*45ac0*/  F2FP.F16.F32.PACK_AB R30, R31, R30 ;  /* 0x0000001e1f1e723e */ /* 0x000fe200000000ff */
[C---:B------:R-:W-:Y:S01]  /*45ad0*/  VIADD R9, R3.reuse, UR5 ;  /* 0x0000000503097c36 */ /* 0x040fe20008000000 */
[----:B------:R-:W2:Y:S01]  /*45ae0*/  LDCU UR7, c[0x0][0x39c] ;  /* 0x00007380ff0777ac */ /* 0x000ea20008000800 */
[----:B0-----:R-:W-:-:S04]  /*45af0*/  LEA R4, P0, R3, R2, 0x1 ;  /* 0x0000000203047211 */ /* 0x001fc800078008ff */
[----:B------:R-:W-:Y:S02]  /*45b00*/  LEA.HI.X.SX32 R5, R3, R0, 0x1, P0 ;  /* 0x0000000003057211 */ /* 0x000fe400000f0eff */
[----:B------:R-:W-:Y:S01]  /*45b10*/  ISETP.LT.AND P0, PT, R14, UR6, !P1 ;  /* 0x000000060e007c0c */ /* 0x000fe2000cf01270 */
[----:B------:R-:W0:Y:S01]  /*45b20*/  LDCU UR6, c[0x0][0x39c] ;  /* 0x00007380ff0677ac */ /* 0x000e220008000800 */
[----:B------:R-:W4:Y:S04]  /*45b30*/  LDL.LU R14, [R1+0x125c] ;  /* 0x00125c00010e7983 */ /* 0x000f280000300800 */
[----:B------:R5:W-:Y:S01]  /*45b40*/  @P2 STG.E.U16 desc[UR20][R4.64], R30 ;  /* 0x0000001e04002986 */ /* 0x000be2000c101514 */
[----:B---3--:R-:W-:Y:S01]  /*45b50*/  ISETP.LT.AND P2, PT, R10, UR4, !P1 ;  /* 0x000000040a007c0c */ /* 0x008fe2000cf41270 */
[----:B------:R-:W4:Y:S02]  /*45b60*/  LDCU UR4, c[0x0][0x39c] ;  /* 0x00007380ff0477ac */ /* 0x000f240008000800 */
[----:B------:R-:W0:Y:S01]  /*45b70*/  LDL.LU R10, [R1+0x1268] ;  /* 0x00126800010a7983 */ /* 0x000e220000300800 */
[----:B------:R-:W-:-:S02]  /*45b80*/  LEA R6, P5, R9, R2, 0x1 ;  /* 0x0000000209067211 */ /* 0x000fc400078a08ff */
[----:B------:R-:W-:Y:S02]  /*45b90*/  PRMT R3, R30, 0x7632, R3 ;  /* 0x000076321e037816 */ /* 0x000fe40000000003 */
[C---:B------:R-:W-:Y:S01]  /*45ba0*/  LEA.HI.X.SX32 R7, R9.reuse, R0, 0x1, P5 ;  /* 0x0000000009077211 */ /* 0x040fe200028f0eff */
[----:B------:R-:W-:-:S04]  /*45bb0*/  VIADD R9, R9, UR5 ;  /* 0x0000000509097c36 */ /* 0x000fc80008000000 */
[----:B------:R3:W-:Y:S01]  /*45bc0*/  @P4 STG.E.U16 desc[UR20][R6.64], R3 ;  /* 0x0000000306004986 */ /* 0x0007e2000c101514 */
[----:B-----5:R-:W-:Y:S02]  /*45bd0*/  LEA R4, P4, R9, R2, 0x1 ;  /* 0x0000000209047211 */ /* 0x020fe400078808ff */
[----:B------:R-:W-:Y:S02]  /*45be0*/  F2FP.F16.F32.PACK_AB R32, R33, R32 ;  /* 0x000000202120723e */ /* 0x000fe400000000ff */
[C---:B------:R-:W-:Y:S01]  /*45bf0*/  LEA.HI.X.SX32 R5, R9.reuse, R0, 0x1, P4 ;  /* 0x0000000009057211 */ /* 0x040fe200020f0eff */
[----:B------:R-:W-:Y:S01]  /*45c00*/  VIADD R9, R9, UR5 ;  /* 0x0000000509097c36 */ /* 0x000fe20008000000 */
[----:B--2---:R-:W-:Y:S01]  /*45c10*/  ISETP.LT.AND P5, PT, R13, UR7, !P1 ;  /* 0x000000070d007c0c */ /* 0x004fe2000cfa1270 */
[----:B------:R-:W2:Y:S01]  /*45c20*/  LDCU UR7, c[0x0][0x39c] ;  /* 0x00007380ff0777ac */ /* 0x000ea20008000800 */
[----:B------:R-:W2:Y:S01]  /*45c30*/  LDL.LU R13, [R1+0x1274] ;  /* 0x00127400010d7983 */ /* 0x000ea20000300800 */
[----:B---3--:R-:W-:-:S03]  /*45c40*/  VIADD R3, R9, UR5 ;  /* 0x0000000509037c36 */ /* 0x008fc60008000000 */
[----:B------:R3:W-:Y:S01]  /*45c50*/  @P3 STG.E.U16 desc[UR20][R4.64], R32 ;  /* 0x0000002004003986 */ /* 0x0007e2000c101514 */
[----:B------:R-:W-:Y:S02]  /*45c60*/  PRMT R8, R32, 0x7632, R8 ;  /* 0x0000763220087816 */ /* 0x000fe40000000008 */
[----:B------:R-:W-:Y:S02]  /*45c70*/  F2FP.F16.F32.PACK_AB R34, R35, R34 ;  /* 0x000000222322723e */ /* 0x000fe400000000ff */
[----:B---3--:R-:W-:Y:S02]  /*45c80*/  LEA R4, P3, R9, R2, 0x1 ;  /* 0x0000000209047211 */ /* 0x008fe400078608ff */
[----:B-1----:R-:W-:Y:S01]  /*45c90*/  ISETP.LT.AND P4, PT, R11, UR9, !P1 ;  /* 0x000000090b007c0c */ /* 0x002fe2000cf81270 */
[----:B------:R-:W1:Y:S01]  /*45ca0*/  LDCU UR9, c[0x0][0x39c] ;  /* 0x00007380ff0977ac */ /* 0x000e620008000800 */
[----:B------:R-:W1:Y:S01]  /*45cb0*/  LDL.LU R11, [R1+0x1248] ;  /* 0x00124800010b7983 */ /* 0x000e620000300800 */
[----:B------:R-:W-:-:S02]  /*45cc0*/  LEA.HI.X.SX32 R5, R9, R0, 0x1, P3 ;  /* 0x0000000009057211 */ /* 0x000fc400018f0eff */
[C---:B------:R-:W-:Y:S01]  /*45cd0*/  LEA R6, P3, R3.reuse, R2, 0x1 ;  /* 0x0000000203067211 */ /* 0x040fe200078608ff */
[----:B------:R-:W3:Y:S03]  /*45ce0*/  LDL.LU R15, [R1+0x1228] ;  /* 0x00122800010f7983 */ /* 0x000ee60000300800 */
[C---:B------:R-:W-:Y:S01]  /*45cf0*/  LEA.HI.X.SX32 R7, R3.reuse, R0, 0x1, P3 ;  /* 0x0000000003077211 */ /* 0x040fe200018f0eff */
[----:B------:R-:W-:Y:S04]  /*45d00*/  @P0 STG.E.U16 desc[UR20][R4.64], R8 ;  /* 0x0000000804000986 */ /* 0x000fe8000c101514 */
[----:B------:R5:W-:Y:S01]  /*45d10*/  @P2 STG.E.U16 desc[UR20][R6.64], R34 ;  /* 0x0000002206002986 */ /* 0x000be2000c101514 */
[----:B----4-:R-:W-:Y:S01]  /*45d20*/  ISETP.LT.AND P0, PT, R14, UR4, !P1 ;  /* 0x000000040e007c0c */ /* 0x010fe2000cf01270 */
[----:B------:R-:W-:Y:S01]  /*45d30*/  VIADD R9, R3, UR5 ;  /* 0x0000000503097c36 */ /* 0x000fe20008000000 */
[----:B-----5:R-:W-:Y:S01]  /*45d40*/  PRMT R7, R34, 0x7632, R7 ;  /* 0x0000763222077816 */ /* 0x020fe20000000007 */
[----:B------:R-:W3:Y:S01]  /*45d50*/  LDCU UR4, c[0x0][0x39c] ;  /* 0x00007380ff0477ac */ /* 0x000ee20008000800 */
[----:B0-----:R-:W-:Y:S01]  /*45d60*/  ISETP.LT.AND P2, PT, R10, UR6, !P1 ;  /* 0x000000060a007c0c */ /* 0x001fe2000cf41270 */
[C---:B------:R-:W-:Y:S01]  /*45d70*/  VIADD R3, R9.reuse, UR5 ;  /* 0x0000000509037c36 */ /* 0x040fe20008000000 */
[----:B------:R-:W4:Y:S01]  /*45d80*/  LDL.LU R10, [R1+0xf1c] ;  /* 0x000f1c00010a7983 */ /* 0x000f220000300800 */
[C---:B------:R-:W-:Y:S01]  /*45d90*/  LEA R4, P3, R9.reuse, R2, 0x1 ;  /* 0x0000000209047211 */ /* 0x040fe200078608ff */
[----:B------:R-:W4:Y:S02]  /*45da0*/  LDCU UR6, c[0x0][0x39c] ;  /* 0x00007380ff0677ac */ /* 0x000f240008000800 */
[----:B------:R-:W5:Y:S01]  /*45db0*/  LDL.LU R14, [R1+0xf18] ;  /* 0x000f1800010e7983 */ /* 0x000f620000300800 */
[----:B------:R-:W-:-:S02]  /*45dc0*/  LEA.HI.X.SX32 R5, R9, R0, 0x1, P3 ;  /* 0x0000000009057211 */ /* 0x000fc400018f0eff */
[----:B------:R-:W-:Y:S02]  /*45dd0*/  LEA R6, P3, R3, R2, 0x1 ;  /* 0x0000000203067211 */ /* 0x000fe400078608ff */
[----:B------:R-:W-:Y:S01]  /*45de0*/  F2FP.F16.F32.PACK_AB R36, R37, R36 ;  /* 0x000000242524723e */ /* 0x000fe200000000ff */
[----:B------:R0:W-:Y:S02]  /*45df0*/  @P5 STG.E.U16 desc[UR20][R4.64], R7 ;  /* 0x0000000704005986 */ /* 0x0001e4000c101514 */
[C---:B0-----:R-:W-:Y:S01]  /*45e00*/  LEA.HI.X.SX32 R7, R3.reuse, R0, 0x1, P3 ;  /* 0x0000000003077211 */ /* 0x041fe200018f0eff */
[----:B------:R-:W-:Y:S01]  /*45e10*/  VIADD R3, R3, UR5 ;  /* 0x0000000503037c36 */ /* 0x000fe20008000000 */
[----:B--2---:R-:W-:Y:S01]  /*45e20*/  ISETP.LT.AND P5, PT, R13, UR7, !P1 ;  /* 0x000000070d007c0c */ /* 0x004fe2000cfa1270 */
[----:B------:R-:W5:Y:S01]  /*45e30*/  LDCU UR7, c[0x0][0x39c] ;  /* 0x00007380ff0777ac */ /* 0x000f620008000800 */
[----:B------:R-:W2:Y:S04]  /*45e40*/  LDL.LU R13, [R1+0x1200] ;  /* 0x00120000010d7983 */ /* 0x000ea80000300800 */
[----:B------:R0:W-:Y:S01]  /*45e50*/  @P4 STG.E.U16 desc[UR20][R6.64], R36 ;  /* 0x0000002406004986 */ /* 0x0001e2000c101514 */
[----:B------:R-:W-:-:S04]  /*45e60*/  LEA R8, P4, R3, R2, 0x1 ;  /* 0x0000000203087211 */ /* 0x000fc800078808ff */
[----:B------:R-:W-:Y:S02]  /*45e70*/  LEA.HI.X.SX32 R9, R3, R0, 0x1, P4 ;  /* 0x0000000003097211 */ /* 0x000fe400020f0eff */
[----:B-1----:R-:W-:Y:S01]  /*45e80*/  ISETP.LT.AND P3, PT, R11, UR9, !P1 ;  /* 0x000000090b007c0c */ /* 0x002fe2000cf61270 */
[----:B------:R-:W-:Y:S01]  /*45e90*/  VIADD R11, R3, UR5 ;  /* 0x00000005030b7c36 */ /* 0x000fe20008000000 */
[----:B0-----:R-:W-:Y:S01]  /*45ea0*/  PRMT R7, R36, 0x7632, R7 ;  /* 0x0000763224077816 */ /* 0x001fe20000000007 */
[----:B------:R-:W0:Y:S02]  /*45eb0*/  LDCU UR9, c[0x0][0x39c] ;  /* 0x00007380ff0977ac */ /* 0x000e240008000800 */
[C---:B------:R-:W-:Y:S01]  /*45ec0*/  VIADD R3, R11.reuse, UR5 ;  /* 0x000000050b037c36 */ /* 0x040fe20008000000 */
[----:B------:R-:W-:Y:S02]  /*45ed0*/  LEA R4, P4, R11, R2, 0x1 ;  /* 0x000000020b047211 */ /* 0x000fe400078808ff */
[----:B------:R-:W-:-:S02]  /*45ee0*/  F2FP.F16.F32.PACK_AB R38, R39, R38 ;  /* 0x000000262726723e */ /* 0x000fc400000000ff */
[----:B------:R-:W-:Y:S01]  /*45ef0*/  LEA.HI.X.SX32 R5, R11, R0, 0x1, P4 ;  /* 0x000000000b057211 */ /* 0x000fe200020f0eff */
[C---:B------:R-:W-:Y:S01]  /*45f00*/  VIADD R11, R3.reuse, UR5 ;  /* 0x00000005030b7c36 */ /* 0x040fe20008000000 */
[----:B------:R-:W-:Y:S01]  /*45f10*/  LEA R6, P4, R3, R2, 0x1 ;  /* 0x0000000203067211 */ /* 0x000fe200078808ff */
[----:B------:R1:W-:Y:S01]  /*45f20*/  @P0 STG.E.U16 desc[UR20][R8.64], R7 ;  /* 0x0000000708000986 */ /* 0x0003e2000c101514 */
[----:B---3--:R-:W-:Y:S01]  /*45f30*/  ISETP.LT.AND P0, PT, R15, UR4, !P1 ;  /* 0x000000040f007c0c */ /* 0x008fe2000cf01270 */
[----:B------:R-:W2:Y:S02]  /*45f40*/  LDCU UR4, c[0x0][0x39c] ;  /* 0x00007380ff0477ac */ /* 0x000ea40008000800 */
[----:B------:R3:W-:Y:S04]  /*45f50*/  @P2 STG.E.U16 desc[UR20][R4.64], R38 ;  /* 0x0000002604002986 */ /* 0x0007e8000c101514 */
[----:B------:R-:W2:Y:S01]  /*45f60*/  LDL.LU R15, [R1+0x11f0] ;  /* 0x0011f000010f7983 */ /* 0x000ea20000300800 */
[----:B-1----:R-:W-:Y:S01]  /*45f70*/  LEA.HI.X.SX32 R7, R3, R0, 0x1, P4 ;  /* 0x0000000003077211 */ /* 0x002fe200020f0eff */
[----:B------:R-:W-:-:S02]  /*45f80*/  VIADD R3, R11, UR5 ;  /* 0x000000050b037c36 */ /* 0x000fc40008000000 */
[----:B------:R-:W2:Y:S04]  /*45f90*/  LDL.LU R17, [R1+0x11e4] ;  /* 0x0011e40001117983 */ /* 0x000ea80000300800 */
[----:B------:R-:W2:Y:S01]  /*45fa0*/  LDL.LU R16, [R1+0x11b8] ;  /* 0x0011b80001107983 */ /* 0x000ea20000300800 */
[----:B----4-:R-:W-:Y:S01]  /*45fb0*/  ISETP.LT.AND P2, PT, R10, UR6, !P1 ;  /* 0x000000060a007c0c */ /* 0x010fe2000cf41270 */
[----:B------:R-:W1:Y:S01]  /*45fc0*/  LDCU UR6, c[0x0][0x39c] ;  /* 0x00007380ff0677ac */ /* 0x000e620008000800 */
[----:B------:R-:W-:-:S04]  /*45fd0*/  LEA R10, P4, R11, R2, 0x1 ;  /* 0x000000020b0a7211 */ /* 0x000fc800078808ff */
[----:B------:R-:W-:Y:S02]  /*45fe0*/  LEA.HI.X.SX32 R11, R11, R0, 0x1, P4 ;  /* 0x000000000b0b7211 */ /* 0x000fe400020f0eff */
[----:B-----5:R-:W-:Y:S01]  /*45ff0*/  ISETP.LT.AND P4, PT, R14, UR7, !P1 ;  /* 0x000000070e007c0c */ /* 0x020fe2000cf81270 */
[----:B------:R-:W4:Y:S01]  /*46000*/  LDCU UR7, c[0x0][0x39c] ;  /* 0x00007380ff0777ac */ /* 0x000f220008000800 */
[----:B------:R-:W0:Y:S01]  /*46010*/  LDL.LU R14, [R1+0x1198] ;  /* 0x00119800010e7983 */ /* 0x000e220000300800 */
[----:B---3--:R-:W-:Y:S02]  /*46020*/  PRMT R5, R38, 0x7632, R5 ;  /* 0x0000763226057816 */ /* 0x008fe40000000005 */
[----:B------:R-:W-:-:S03]  /*46030*/  F2FP.F16.F32.PACK_AB R40, R41, R40 ;  /* 0x000000282928723e */ /* 0x000fc600000000ff */
[----:B------:R3:W-:Y:S01]  /*46040*/  @P5 STG.E.U16 desc[UR20][R6.64], R5 ;  /* 0x0000000506005986 */ /* 0x0007e2000c101514 */
[----:B------:R-:W-:-:S03]  /*46050*/  LEA R4, P5, R3, R2, 0x1 ;  /* 0x0000000203047211 */ /* 0x000fc600078a08ff */
[----:B------:R-:W-:Y:S01]  /*46060*/  @P3 STG.E.U16 desc[UR20][R10.64], R40 ;  /* 0x000000280a003986 */ /* 0x000fe2000c101514 */
[C---:B---3--:R-:W-:Y:S01]  /*46070*/  LEA.HI.X.SX32 R5, R3.reuse, R0, 0x1, P5 ;  /* 0x0000000003057211 */ /* 0x048fe200028f0eff */
[----:B------:R-:W-:Y:S01]  /*46080*/  VIADD R3, R3, UR5 ;  /* 0x0000000503037c36 */ /* 0x000fe20008000000 */
[----:B--2---:R-:W-:Y:S01]  /*46090*/  ISETP.LT.AND P3, PT, R13, UR4, !P1 ;  /* 0x000000040d007c0c */ /* 0x004fe2000cf61270 */
[----:B------:R-:W2:Y:S02]  /*460a0*/  LDCU UR4, c[0x0][0x39c] ;  /* 0x00007380ff0477ac */ /* 0x000ea40008000800 */
[----:B------:R-:W-:Y:S01]  /*460b0*/  VIADD R13, R3, UR5 ;  /* 0x00000005030d7c36 */ /* 0x000fe20008000000 */
[----:B------:R-:W-:-:S04]  /*460c0*/  PRMT R7, R40, 0x7632, R7 ;  /* 0x0000763228077816 */ /* 0x000fc80000000007 */
[-C--:B------:R-:W-:Y:S01]  /*460d0*/  LEA R8, P5, R13, R2.reuse, 0x1 ;  /* 0x000000020d087211 */ /* 0x080fe200078a08ff */
[----:B------:R3:W-:Y:S01]  /*460e0*/  @P0 STG.E.U16 desc[UR20][R4.64], R7 ;  /* 0x0000000704000986 */ /* 0x0007e2000c101514 */
[----:B------:R-:W-:Y:S02]  /*460f0*/  LEA R6, P0, R3, R2, 0x1 ;  /* 0x0000000203067211 */ /* 0x000fe400078008ff */
[C---:B------:R-:W-:Y:S01]  /*46100*/  LEA.HI.X.SX32 R9, R13.reuse, R0, 0x1, P5 ;  /* 0x000000000d097211 */ /* 0x040fe200028f0eff */
[----:B------:R-:W-:Y:S01]  /*46110*/  VIADD R13, R13, UR5 ;  /* 0x000000050d0d7c36 */ /* 0x000fe20008000000 */
[----:B------:R-:W-:Y:S02]  /*46120*/  F2FP.F16.F32.PACK_AB R42, R43, R42 ;  /* 0x0000002a2b2a723e */ /* 0x000fe400000000ff */
[----:B---3--:R-:W-:Y:S02]  /*46130*/  LEA.HI.X.SX32 R7, R3, R0, 0x1, P0 ;  /* 0x0000000003077211 */ /* 0x008fe400000f0eff */
[----:B------:R-:W-:-:S03]  /*46140*/  LEA R4, P5, R13, R2, 0x1 ;  /* 0x000000020d047211 */ /* 0x000fc600078a08ff */
[----:B------:R3:W-:Y:S01]  /*46150*/  @P2 STG.E.U16 desc[UR20][R6.64], R42 ;  /* 0x0000002a06002986 */ /* 0x0007e2000c101514 */
[----:B-1----:R-:W-:Y:S01]  /*46160*/  ISETP.LT.AND P0, PT, R15, UR6, !P1 ;  /* 0x000000060f007c0c */ /* 0x002fe2000cf01270 */
[----:B------:R-:W1:Y:S02]  /*46170*/  LDCU UR6, c[0x0][0x39c] ;  /* 0x00007380ff0677ac */ /* 0x000e640008000800 */
[----:B------:R-:W5:Y:S04]  /*46180*/  LDL.LU R15, [R1+0x1158] ;  /* 0x00115800010f7983 */ /* 0x000f680000300800 */
[----:B------:R-:W1:Y:S01]  /*46190*/  LDL.LU R10, [R1+0xf14] ;  /* 0x000f1400010a7983 */ /* 0x000e620000300800 */
[----:B--2---:R-:W-:Y:S01]  /*461a0*/  ISETP.LT.AND P2, PT, R17, UR4, !P1 ;  /* 0x0000000411007c0c */ /* 0x004fe2000cf41270 */
[----:B------:R-:W5:Y:S01]  /*461b0*/  LDCU UR4, c[0x0][0x39c] ;  /* 0x00007380ff0477ac */ /* 0x000f620008000800 */
[----:B------:R-:W-:Y:S01]  /*461c0*/  LEA.HI.X.SX32 R5, R13, R0, 0x1, P5 ;  /* 0x000000000d057211 */ /* 0x000fe200028f0eff */
[----:B------:R-:W2:Y:S01]  /*461d0*/  LDL.LU R17, [R1+0xf04] ;  /* 0x000f040001117983 */ /* 0x000ea20000300800 */
[----:B0-----:R-:W-:-:S02]  /*461e0*/  ISETP.LT.AND P5, PT, R14, UR9, !P1 ;  /* 0x000000090e007c0c */ /* 0x001fc4000cfa1270 */
[----:B------:R-:W-:Y:S01]  /*461f0*/  PRMT R3, R42, 0x7632, R3 ;  /* 0x000076322a037816 */ /* 0x000fe20000000003 */
[----:B------:R-:W2:Y:S01]  /*46200*/  LDL.LU R14, [R1+0x1148] ;  /* 0x00114800010e7983 */ /* 0x000ea20000300800 */
[----:B------:R-:W-:Y:S01]  /*46210*/  F2FP.F16.F32.PACK_AB R44, R45, R44 ;  /* 0x0000002c2d2c723e */ /* 0x000fe200000000ff */
[----:B------:R-:W-:Y:S01]  /*46220*/  VIADD R13, R13, UR5 ;  /* 0x000000050d0d7c36 */ /* 0x000fe20008000000 */
[----:B------:R-:W2:Y:S01]  /*46230*/  LDCU UR9, c[0x0][0x39c] ;  /* 0x00007380ff0977ac */ /* 0x000ea20008000800 */
[----:B------:R0:W-:Y:S04]  /*46240*/  @P4 STG.E.U16 desc[UR20][R8.64], R3 ;  /* 0x0000000308004986 */ /* 0x0001e8000c101514 */
[----:B------:R4:W-:Y:S01]  /*46250*/  @P3 STG.E.U16 desc[UR20][R4.64], R44 ;  /* 0x0000002c04003986 */ /* 0x0009e2000c101514 */
[C---:B---3--:R-:W-:Y:S01]  /*46260*/  LEA R6, P3, R13.reuse, R2, 0x1 ;  /* 0x000000020d067211 */ /* 0x048fe200078608ff */
[----:B0-----:R-:W-:-:S03]  /*46270*/  VIADD R3, R13, UR5 ;  /* 0x000000050d037c36 */ /* 0x001fc60008000000 */
[----:B------:R-:W-:Y:S01]  /*46280*/  LEA.HI.X.SX32 R7, R13, R0, 0x1, P3 ;  /* 0x000000000d077211 */ /* 0x000fe200018f0eff */
[C---:B------:R-:W-:Y:S01]  /*46290*/  VIADD R11, R3.reuse, UR5 ;  /* 0x00000005030b7c36 */ /* 0x040fe20008000000 */
[----:B------:R-:W-:Y:S02]  /*462a0*/  LEA R8, P3, R3, R2, 0x1 ;  /* 0x0000000203087211 */ /* 0x000fe400078608ff */
[----:B----4-:R-:W-:Y:S02]  /*462b0*/  PRMT R5, R44, 0x7632, R5 ;  /* 0x000076322c057816 */ /* 0x010fe40000000005 */
[----:B------:R-:W-:Y:S02]  /*462c0*/  F2FP.F16.F32.PACK_AB R46, R47, R46 ;  /* 0x0000002e2f2e723e */ /* 0x000fe400000000ff */
[----:B------:R-:W-:Y:S01]  /*462d0*/  LEA.HI.X.SX32 R9, R3, R0, 0x1, P3 ;  /* 0x0000000003097211 */ /* 0x000fe200018f0eff */
[C---:B------:R-:W-:Y:S01]  /*462e0*/  VIADD R3, R11.reuse, UR5 ;  /* 0x000000050b037c36 */ /* 0x040fe20008000000 */
[C---:B------:R-:W-:Y:S01]  /*462f0*/  LEA R4, P3, R11.reuse, R2, 0x1 ;  /* 0x000000020b047211 */ /* 0x040fe200078608ff */
[----:B------:R0:W-:Y:S04]  /*46300*/  @P0 STG.E.U16 desc[UR20][R6.64], R5 ;  /* 0x0000000506000986 */ /* 0x0001e8000c101514 */
[----:B------:R-:W-:Y:S01]  /*46310*/  @P2 STG.E.U16 desc[UR20][R8.64], R46 ;  /* 0x0000002e08002986 */ /* 0x000fe2000c101514 */
[----:B------:R-:W-:Y:S01]  /*46320*/  ISETP.LT.AND P4, PT, R16, UR7, !P1 ;  /* 0x0000000710007c0c */ /* 0x000fe2000cf81270 */
[----:B------:R-:W3:Y:S02]  /*46330*/  LDCU UR7, c[0x0][0x39c] ;  /* 0x00007380ff0777ac */ /* 0x000ee40008000800 */
[----:B------:R-:W4:Y:S01]  /*46340*/  LDL.LU R16, [R1+0x1124] ;  /* 0x0011240001107983 */ /* 0x000f220000300800 */
[----:B0-----:R-:W-:-:S02]  /*46350*/  LEA.HI.X.SX32 R5, R11, R0, 0x1, P3 ;  /* 0x000000000b057211 */ /* 0x001fc400018f0eff */
[----:B-1----:R-:W-:Y:S01]  /*46360*/  ISETP.LT.AND P2, PT, R10, UR6, !P1 ;  /* 0x000000060a007c0c */ /* 0x002fe2000cf41270 */
[----:B------:R-:W0:Y:S01]  /*46370*/  LDCU UR6, c[0x0][0x39c] ;  /* 0x00007380ff0677ac */ /* 0x000e220008000800 */
[----:B------:R-:W-:Y:S02]  /*46380*/  LEA R10, P3, R3, R2, 0x1 ;  /* 0x00000002030a7211 */ /* 0x000fe400078608ff */
[----:B-----5:R-:W-:Y:S01]  /*46390*/  ISETP.LT.AND P0, PT, R15, UR4, !P1 ;  /* 0x000000040f007c0c */ /* 0x020fe2000cf01270 */
[----:B------:R-:W4:Y:S01]  /*463a0*/  LDCU UR4, c[0x0][0x39c] ;  /* 0x00007380ff0477ac */ /* 0x000f220008000800 */
[----:B------:R-:W-:Y:S01]  /*463b0*/  LEA.HI.X.SX32 R11, R3, R0, 0x1, P3 ;  /* 0x00000000030b7211 */ /* 0x000fe200018f0eff */
[----:B------:R-:W0:Y:S01]  /*463c0*/  LDL.LU R15, [R1+0x10f4] ;  /* 0x0010f400010f7983 */ /* 0x000e220000300800 */
[----:B--2---:R-:W-:Y:S02]  /*463d0*/  ISETP.LT.AND P3, PT, R14, UR9, !P1 ;  /* 0x000000090e007c0c */ /* 0x004fe4000cf61270 */
[----:B------:R-:W-:Y:S01]  /*463e0*/  PRMT R7, R46, 0x7632, R7 ;  /* 0x000076322e077816 */ /* 0x000fe20000000007 */
[----:B------:R-:W2:Y:S01]  /*463f0*/  LDL.LU R14, [R1+0x102c] ;  /* 0x00102c00010e7983 */ /* 0x000ea20000300800 */
[----:B------:R-:W-:Y:S01]  /*46400*/  F2FP.F16.F32.PACK_AB R48, R49, R48 ;  /* 0x000000303130723e */ /* 0x000fe200000000ff */
[----:B------:R-:W-:Y:S01]  /*46410*/  VIADD R3, R3, UR5 ;  /* 0x0000000503037c36 */ /* 0x000fe20008000000 */
[----:B------:R-:W-:Y:S01]  /*46420*/  F2FP.F16.F32.PACK_AB R50, R51, R50 ;  /* 0x000000323332723e */ /* 0x000fe200000000ff */
[----:B------:R1:W-:Y:S01]  /*46430*/  @P4 STG.E.U16 desc[UR20][R4.64], R7 ;  /* 0x0000000704004986 */ /* 0x0003e2000c101514 */
[----:B------:R-:W-:Y:S01]  /*46440*/  F2FP.F16.F32.PACK_AB R52, R53, R52 ;  /* 0x000000343534723e */ /* 0x000fe200000000ff */
[----:B------:R-:W5:Y:S02]  /*46450*/  LDCU UR9, c[0x0][0x39c] ;  /* 0x00007380ff0977ac */ /* 0x000f640008000800 */
[----:B------:R-:W-:Y:S01]  /*46460*/  @P5 STG.E.U16 desc[UR20][R10.64], R48 ;  /* 0x000000300a005986 */ /* 0x000fe2000c101514 */
[----:B------:R-:W-:-:S03]  /*46470*/  LEA R6, P5, R3, R2, 0x1 ;  /* 0x0000000203067211 */ /* 0x000fc600078a08ff */
[----:B------:R-:W5:Y:S01]  /*46480*/  LDL.LU R13, [R1+0x1028] ;  /* 0x00102800010d7983 */ /* 0x000f620000300800 */
[----:B------:R-:W-:Y:S02]  /*46490*/  PRMT R12, R48, 0x7632, R12 ;  /* 0x00007632300c7816 */ /* 0x000fe4000000000c */
[----:B-1----:R-:W-:-:S05]  /*464a0*/  LEA.HI.X.SX32 R7, R3, R0, 0x1, P5 ;  /* 0x0000000003077211 */ /* 0x002fca00028f0eff */
[----:B------:R1:W-:Y:S01]  /*464b0*/  @P0 STG.E.U16 desc[UR20][R6.64], R12 ;  /* 0x0000000c06000986 */ /* 0x0003e2000c101514 */
[----:B------:R-:W-:Y:S01]  /*464c0*/  VIADD R9, R3, UR5 ;  /* 0x0000000503097c36 */ /* 0x000fe20008000000 */
[----:B---3--:R-:W-:Y:S01]  /*464d0*/  ISETP.LT.AND P4, PT, R17, UR7, !P1 ;  /* 0x0000000711007c0c */ /* 0x008fe2000cf81270 */
[----:B------:R-:W2:Y:S01]  /*464e0*/  LDCU UR7, c[0x0][0x39c] ;  /* 0x00007380ff0777ac */ /* 0x000ea20008000800 */
[----:B-1----:R-:W3:Y:S02]  /*464f0*/  LDL.LU R12, [R1+0x101c] ;  /* 0x00101c00010c7983 */ /* 0x002ee40000300800 */
[C---:B------:R-:W-:Y:S02]  /*46500*/  LEA R4, P5, R9.reuse, R2, 0x1 ;  /* 0x0000000209047211 */ /* 0x040fe400078a08ff */
[----:B------:R-:W3:Y:S01]  /*46510*/  LDL.LU R17, [R1+0xefc] ;  /* 0x000efc0001117983 */ /* 0x000ee20000300800 */
[C---:B------:R-:W-:Y:S01]  /*46520*/  VIADD R3, R9.reuse, UR5 ;  /* 0x0000000509037c36 */ /* 0x040fe20008000000 */
[----:B------:R-:W-:-:S04]  /*46530*/  LEA.HI.X.SX32 R5, R9, R0, 0x1, P5 ;  /* 0x0000000009057211 */ /* 0x000fc800028f0eff */
[C---:B------:R-:W-:Y:S01]  /*46540*/  LEA R8, P5, R3.reuse, R2, 0x1 ;  /* 0x0000000203087211 */ /* 0x040fe200078a08ff */
[----:B------:R1:W-:Y:S03]  /*46550*/  @P2 STG.E.U16 desc[UR20][R4.64], R50 ;  /* 0x0000003204002986 */ /* 0x0003e6000c101514 */
[----:B------:R-:W-:Y:S02]  /*46560*/  LEA.HI.X.SX32 R9, R3, R0, 0x1, P5 ;  /* 0x0000000003097211 */ /* 0x000fe400028f0eff */
[----:B----4-:R-:W-:Y:S01]  /*46570*/  ISETP.LT.AND P0, PT, R16, UR4, !P1 ;  /* 0x0000000410007c0c */ /* 0x010fe2000cf01270 */
[----:B------:R-:W5:Y:S01]  /*46580*/  LDCU UR4, c[0x0][0x39c] ;  /* 0x00007380ff0477ac */ /* 0x000f620008000800 */
[----:B------:R-:W4:Y:S01]  /*46590*/  LDL.LU R16, [R1+0xef0] ;  /* 0x000ef00001107983 */ /* 0x000f220000300800 */
[----:B-1----:R-:W-:Y:S02]  /*465a0*/  PRMT R5, R50, 0x7632, R5 ;  /* 0x0000763232057816 */ /* 0x002fe40000000005 */
[----:B0-----:R-:W-:Y:S01]  /*465b0*/  ISETP.LT.AND P2, PT, R15, UR6, !P1 ;  /* 0x000000060f007c0c */ /* 0x001fe2000cf41270 */
[----:B------:R-:W-:-:S02]  /*465c0*/  VIADD R11, R3, UR5 ;  /* 0x00000005030b7c36 */ /* 0x000fc40008000000 */
[----:B------:R0:W-:Y:S01]  /*465d0*/  @P4 STG.E.U16 desc[UR20][R8.64], R5 ;  /* 0x0000000508004986 */ /* 0x0001e2000c101514 */
[----:B------:R-:W3:Y:S03]  /*465e0*/  LDCU UR6, c[0x0][0x39c] ;  /* 0x00007380ff0677ac */ /* 0x000ee60008000800 */
[----:B------:R-:W4:Y:S01]  /*465f0*/  LDL.LU R15, [R1+0x1010] ;  /* 0x00101000010f7983 */ /* 0x000f220000300800 */
[----:B--2---:R-:W-:Y:S01]  /*46600*/  ISETP.LT.AND P4, PT, R14, UR7, !P1 ;  /* 0x000000070e007c0c */ /* 0x004fe2000cf81270 */
[C---:B------:R-:W-:Y:S02]  /*46610*/  VIADD R3, R11.reuse, UR5 ;  /* 0x000000050b037c36 */ /* 0x040fe40008000000 */
[----:B------:R-:W2:Y:S01]  /*46620*/  LDL.LU R14, [R1+0x1008] ;  /* 0x00100800010e7983 */ /* 0x000ea20000300800 */
[C---:B------:R-:W-:Y:S01]  /*46630*/  LEA R10, P5, R11.reuse, R2, 0x1 ;  /* 0x000000020b0a7211 */ /* 0x040fe200078a08ff */
[----:B------:R-:W4:Y:S03]  /*46640*/  LDCU UR7, c[0x0][0x39c] ;  /* 0x00007380ff0777ac */ /* 0x000f260008000800 */
[----:B------:R-:W-:-:S02]  /*46650*/  LEA.HI.X.SX32 R11, R11, R0, 0x1, P5 ;  /* 0x000000000b0b7211 */ /* 0x000fc400028f0eff */
[C---:B------:R-:W-:Y:S02]  /*46660*/  LEA R4, P5, R3.reuse, R2, 0x1 ;  /* 0x0000000203047211 */ /* 0x040fe400078a08ff */
[----:B------:R-:W-:Y:S01]  /*46670*/  PRMT R7, R52, 0x7632, R7 ;  /* 0x0000763234077816 */ /* 0x000fe20000000007 */
[----:B------:R-:W-:Y:S01]  /*46680*/  @P3 STG.E.U16 desc[UR20][R10.64], R52 ;  /* 0x000000340a003986 */ /* 0x000fe2000c101514 */
[C---:B0-----:R-:W-:Y:S01]  /*46690*/  LEA.HI.X.SX32 R5, R3.reuse, R0, 0x1, P5 ;  /* 0x0000000003057211 */ /* 0x041fe200028f0eff */
[----:B------:R-:W-:Y:S01]  /*466a0*/  VIADD R3, R3, UR5 ;  /* 0x0000000503037c36 */ /* 0x000fe20008000000 */
[----:B-----5:R-:W-:Y:S01]  /*466b0*/  ISETP.LT.AND P3, PT, R13, UR4, !P1 ;  /* 0x000000040d007c0c */ /* 0x020fe2000cf61270 */
[----:B------:R-:W0:Y:S02]  /*466c0*/  LDCU UR4, c[0x0][0x39c] ;  /* 0x00007380ff0477ac */ /* 0x000e240008000800 */
[C---:B------:R-:W-:Y:S01]  /*466d0*/  VIADD R13, R3.reuse, UR5 ;  /* 0x00000005030d7c36 */ /* 0x040fe20008000000 */
[----:B------:R1:W-:Y:S01]  /*466e0*/  @P0 STG.E.U16 desc[UR20][R4.64], R7 ;  /* 0x0000000704000986 */ /* 0x0003e2000c101514 */
[----:B------:R-:W-:-:S02]  /*466f0*/  LEA R6, P0, R3, R2, 0x1 ;  /* 0x0000000203067211 */ /* 0x000fc400078008ff */
[----:B------:R-:W-:Y:S02]  /*46700*/  F2FP.F16.F32.PACK_AB R54, R55, R54 ;  /* 0x000000363736723e */ /* 0x000fe400000000ff */
[----:B------:R-:W-:-:S04]  /*46710*/  LEA R8, P5, R13, R2, 0x1 ;  /* 0x000000020d087211 */ /* 0x000fc800078a08ff */
[-C--:B------:R-:W-:Y:S02]  /*46720*/  LEA.HI.X.SX32 R9, R13, R0.reuse, 0x1, P5 ;  /* 0x000000000d097211 */ /* 0x080fe400028f0eff */
[----:B-1----:R-:W-:Y:S02]  /*46730*/  LEA.HI.X.SX32 R7, R3, R0, 0x1, P0 ;  /* 0x0000000003077211 */ /* 0x002fe400000f0eff */
[----:B---3--:R-:W-:Y:S01]  /*46740*/  ISETP.LT.AND P0, PT, R12, UR6, !P1 ;  /* 0x000000060c007c0c */ /* 0x008fe2000cf01270 */
[----:B------:R-:W-:Y:S01]  /*46750*/  VIADD R13, R13, UR5 ;  /* 0x000000050d0d7c36 */ /* 0x000fe20008000000 */
[----:B------:R-:W3:Y:S01]  /*46760*/  LDL.LU R12, [R1+0xff4] ;  /* 0x000ff400010c7983 */ /* 0x000ee20000300800 */
[----:B------:R-:W-:Y:S01]  /*46770*/  PRMT R3, R54, 0x7632, R3 ;  /* 0x0000763236037816 */ /* 0x000fe20000000003 */
[----:B------:R-:W3:Y:S02]  /*46780*/  LDCU UR6, c[0x0][0x39c] ;  /* 0x00007380ff0677ac */ /* 0x000ee40008000800 */
[----:B------:R-:W5:Y:S04]  /*46790*/  LDL.LU R10, [R1+0xf88] ;  /* 0x000f8800010a7983 */ /* 0x000f680000300800 */
[----:B------:R1:W-:Y:S01]  /*467a0*/  @P2 STG.E.U16 desc[UR20][R6.64], R54 ;  /* 0x0000003606002986 */ /* 0x0003e2000c101514 */
[----:B0-----:R-:W-:Y:S01]  /*467b0*/  ISETP.LT.AND P2, PT, R17, UR4, !P1 ;  /* 0x0000000411007c0c */ /* 0x001fe2000cf41270 */
[----:B------:R-:W2:Y:S02]  /*467c0*/  LDCU UR4, c[0x0][0x39c] ;  /* 0x00007380ff0477ac */ /* 0x000ea40008000800 */
[----:B------:R-:W-:Y:S01]  /*467d0*/  @P4 STG.E.U16 desc[UR20][R8.64], R3 ;  /* 0x0000000308004986 */ /* 0x000fe2000c101514 */
[----:B------:R-:W-:-:S02]  /*467e0*/  LEA R4, P4, R13, R2, 0x1 ;  /* 0x000000020d047211 */ /* 0x000fc400078808ff */
[----:B------:R-:W-:Y:S02]  /*467f0*/  F2FP.F16.F32.PACK_AB R56, R57, R56 ;  /* 0x000000383938723e */ /* 0x000fe400000000ff */
[C---:B------:R-:W-:Y:S01]  /*46800*/  LEA.HI.X.SX32 R5, R13.reuse, R0, 0x1, P4 ;  /* 0x000000000d057211 */ /* 0x040fe200020f0eff */
[----:B------:R-:W-:-:S04]  /*46810*/  VIADD R13, R13, UR5 ;  /* 0x000000050d0d7c36 */ /* 0x000fc80008000000 */
[----:B------:R0:W-:Y:S01]  /*46820*/  @P3 STG.E.U16 desc[UR20][R4.64], R56 ;  /* 0x0000003804003986 */ /* 0x0001e2000c101514 */
[----:B-1----:R-:W-:-:S04]  /*46830*/  LEA R6, P3, R13, R2, 0x1 ;  /* 0x000000020d067211 */ /* 0x002fc800078608ff */
[----:B------:R-:W-:Y:S02]  /*46840*/  LEA.HI.X.SX32 R7, R13, R0, 0x1, P3 ;  /* 0x000000000d077211 */ /* 0x000fe400018f0eff */
[----:B0-----:R-:W-:-:S05]  /*46850*/  PRMT R5, R56, 0x7632, R5 ;  /* 0x0000763238057816 */ /* 0x001fca0000000005 */
[----:B------:R0:W-:Y:S01]  /*46860*/  @P0 STG.E.U16 desc[UR20][R6.64], R5 ;  /* 0x0000000506000986 */ /* 0x0001e2000c101514 */
[----:B----4-:R-:W-:Y:S01]  /*46870*/  ISETP.LT.AND P5, PT, R16, UR7, !P1 ;  /* 0x0000000710007c0c */ /* 0x010fe2000cfa1270 */
[----:B------:R-:W-:Y:S01]  /*46880*/  VIADD R3, R13, UR5 ;  /* 0x000000050d037c36 */ /* 0x000fe20008000000 */
[----:B------:R-:W5:Y:S01]  /*46890*/  LDCU UR7, c[0x0][0x39c] ;  /* 0x00007380ff0777ac */ /* 0x000f620008000800 */
[----:B--2---:R-:W-:Y:S02]  /*468a0*/  ISETP.LT.AND P0, PT, R14, UR4, !P1 ;  /* 0x000000040e007c0c */ /* 0x004fe4000cf01270 */
[C---:B------:R-:W-:Y:S01]  /*468b0*/  VIADD R11, R3.reuse, UR5 ;  /* 0x00000005030b7c36 */ /* 0x040fe20008000000 */
[----:B------:R-:W2:Y:S01]  /*468c0*/  LDL.LU R14, [R1+0xf84] ;  /* 0x000f8400010e7983 */ /* 0x000ea20000300800 */
[C---:B------:R-:W-:Y:S01]  /*468d0*/  LEA R8, P3, R3.reuse, R2, 0x1 ;  /* 0x0000000203087211 */ /* 0x040fe200078608ff */
[----:B------:R-:W2:Y:S02]  /*468e0*/  LDCU UR4, c[0x0][0x39c] ;  /* 0x00007380ff0477ac */ /* 0x000ea40008000800 */
[----:B------:R-:W4:Y:S04]  /*468f0*/  LDL.LU R18, [R1+0xf7c] ;  /* 0x000f7c0001127983 */ /* 0x000f280000300800 */
[----:B------:R-:W4:Y:S01]  /*46900*/  LDL.LU R16, [R1+0xeec] ;  /* 0x000eec0001107983 */ /* 0x000f220000300800 */
[----:B------:R-:W-:-:S02]  /*46910*/  LEA.HI.X.SX32 R9, R3, R0, 0x1, P3 ;  /* 0x0000000003097211 */ /* 0x000fc400018f0eff */
[----:B------:R-:W-:Y:S02]  /*46920*/  LEA R4, P3, R11, R2, 0x1 ;  /* 0x000000020b047211 */ /* 0x000fe400078608ff */
[----:B------:R-:W-:Y:S02]  /*46930*/  F2FP.F16.F32.PACK_AB R58, R59, R58 ;  /* 0x0000003a3b3a723e */ /* 0x000fe400000000ff */
[C---:B0-----:R-:W-:Y:S01]  /*46940*/  LEA.HI.X.SX32 R5, R11.reuse, R0, 0x1, P3 ;  /* 0x000000000b057211 */ /* 0x041fe200018f0eff */
[----:B------:R-:W-:Y:S01]  /*46950*/  VIADD R11, R11, UR5 ;  /* 0x000000050b0b7c36 */ /* 0x000fe20008000000 */
[----:B------:R-:W-:Y:S01]  /*46960*/  PRMT R7, R58, 0x7632, R7 ;  /* 0x000076323a077816 */ /* 0x000fe20000000007 */
[----:B------:R0:W-:Y:S02]  /*46970*/  @P2 STG.E.U16 desc[UR20][R8.64], R58 ;  /* 0x0000003a08002986 */ /* 0x0001e4000c101514 */
[----:B------:R-:W-:Y:S02]  /*46980*/  VIADD R3, R11, UR5 ;  /* 0x000000050b037c36 */ /* 0x000fe40008000000 */
[----:B------:R1:W-:Y:S01]  /*46990*/  @P5 STG.E.U16 desc[UR20][R4.64], R7 ;  /* 0x0000000704005986 */ /* 0x0003e2000c101514 */
[----:B------:R-:W-:Y:S01]  /*469a0*/  ISETP.LT.AND P4, PT, R15, UR9, !P1 ;  /* 0x000000090f007c0c */ /* 0x000fe2000cf81270 */
[----:B0-----:R-:W-:Y:S01]  /*469b0*/  VIADD R9, R3, UR5 ;  /* 0x0000000503097c36 */ /* 0x001fe20008000000 */
[----:B-----5:R-:W-:-:S03]  /*469c0*/  ISETP.LT.AND P2, PT, R10, UR7, !P1 ;  /* 0x000000070a007c0c */ /* 0x020fc6000cf41270 */
[----:B------:R-:W-:Y:S01]  /*469d0*/  VIADD R13, R9, UR5 ;  /* 0x00000005090d7c36 */ /* 0x000fe20008000000 */
[C---:B------:R-:W-:Y:S01]  /*469e0*/  LEA R10, P5, R11.reuse, R2, 0x1 ;  /* 0x000000020b0a7211 */ /* 0x040fe200078a08ff */
[----:B------:R-:W0:Y:S03]  /*469f0*/  LDCU UR7, c[0x0][0x39c] ;  /* 0x00007380ff0777ac */ /* 0x000e260008000800 */
[----:B------:R-:W-:Y:S02]  /*46a00*/  LEA.HI.X.SX32 R11, R11, R0, 0x1, P5 ;  /* 0x000000000b0b7211 */ /* 0x000fe400028f0eff */
[----:B------:R-:W-:Y:S02]  /*46a10*/  LEA R6, P5, R3, R2, 0x1 ;  /* 0x0000000203067211 */ /* 0x000fe400078a08ff */
[----:B------:R-:W-:Y:S02]  /*46a20*/  F2FP.F16.F32.PACK_AB R60, R61, R60 ;  /* 0x0000003c3d3c723e */ /* 0x000fe400000000ff */
[----:B-1----:R-:W-:Y:S01]  /*46a30*/  LEA.HI.X.SX32 R7, R3, R0, 0x1, P5 ;  /* 0x0000000003077211 */ /* 0x002fe200028f0eff */
[----:B------:R-:W-:Y:S01]  /*46a40*/  VIADD R3, R13, UR5 ;  /* 0x000000050d037c36 */ /* 0x000fe20008000000 */
[----:B---3--:R-:W-:Y:S01]  /*46a50*/  ISETP.LT.AND P3, PT, R12, UR6, !P1 ;  /* 0x000000060c007c0c */ /* 0x008fe2000cf61270 */
[----:B------:R-:W4:Y:S01]  /*46a60*/  LDCU UR6, c[0x0][0x39c] ;  /* 0x00007380ff0677ac */ /* 0x000f220008000800 */
[----:B------:R-:W-:Y:S01]  /*46a70*/  PRMT R5, R60, 0x7632, R5 ;  /* 0x000076323c057816 */ /* 0x000fe20000000005 */
[----:B------:R-:W-:Y:S01]  /*46a80*/  VIADD R15, R3, UR5 ;  /* 0x00000005030f7c36 */ /* 0x000fe20008000000 */
[----:B------:R-:W-:Y:S01]  /*46a90*/  @P4 STG.E.U16 desc[UR20][R10.64], R60 ;  /* 0x0000003c0a004986 */ /* 0x000fe2000c101514 */
[----:B------:R-:W-:-:S02]  /*46aa0*/  LEA R4, P4, R9, R2, 0x1 ;  /* 0x0000000209047211 */ /* 0x000fc400078808ff */
[----:B------:R-:W-:Y:S01]  /*46ab0*/  LEA R8, P5, R13, R2, 0x1 ;  /* 0x000000020d087211 */ /* 0x000fe200078a08ff */
[----:B------:R-:W-:Y:S01]  /*46ac0*/  VIADD R17, R15, UR5 ;  /* 0x000000050f117c36 */ /* 0x000fe20008000000 */
[----:B------:R1:W-:Y:S03]  /*46ad0*/  @P0 STG.E.U16 desc[UR20][R6.64], R5 ;  /* 0x0000000506000986 */ /* 0x0003e6000c101514 */
[----:B------:R-:W-:Y:S01]  /*46ae0*/  VIADD R19, R17, UR5 ;  /* 0x0000000511137c36 */ /* 0x000fe20008000000 */
[-C--:B-1----:R-:W-:Y:S02]  /*46af0*/  LEA.HI.X.SX32 R5, R9, R0.reuse, 0x1, P4 ;  /* 0x0000000009057211 */ /* 0x082fe400020f0eff */
[----:B------:R-:W-:Y:S02]  /*46b00*/  LEA.HI.X.SX32 R9, R13, R0, 0x1, P5 ;  /* 0x000000000d097211 */ /* 0x000fe400028f0eff */
[----:B------:R-:W-:-:S02]  /*46b10*/  LEA R12, P5, R15, R2, 0x1 ;  /* 0x000000020f0c7211 */ /* 0x000fc400078a08ff */
[----:B------:R-:W-:Y:S02]  /*46b20*/  LEA R10, P0, R3, R2, 0x1 ;  /* 0x00000002030a7211 */ /* 0x000fe400078008ff */
[-C--:B------:R-:W-:Y:S02]  /*46b30*/  LEA.HI.X.SX32 R13, R15, R0.reuse, 0x1, P5 ;  /* 0x000000000f0d7211 */ /* 0x080fe400028f0eff */
[----:B------:R-:W-:Y:S02]  /*46b40*/  LEA.HI.X.SX32 R11, R3, R0, 0x1, P0 ;  /* 0x00000000030b7211 */ /* 0x000fe400000f0eff */
[----:B------:R-:W-:Y:S02]  /*46b50*/  F2FP.F16.F32.PACK_AB R62, R63, R62 ;  /* 0x0000003e3f3e723e */ /* 0x000fe400000000ff */
[----:B------:R-:W-:Y:S02]  /*46b60*/  F2FP.F16.F32.PACK_AB R64, R65, R64 ;  /* 0x000000404140723e */ /* 0x000fe400000000ff */
[----:B------:R-:W-:-:S02]  /*46b70*/  F2FP.F16.F32.PACK_AB R66, R67, R66 ;  /* 0x000000424342723e */ /* 0x000fc400000000ff */
[----:B------:R-:W-:Y:S01]  /*46b80*/  PRMT R6, R64, 0x7632, R6 ;  /* 0x0000763240067816 */ /* 0x000fe20000000006 */
[----:B------:R1:W-:Y:S01]  /*46b90*/  @P3 STG.E.U16 desc[UR20][R4.64], R62 ;  /* 0x0000003e04003986 */ /* 0x0003e2000c101514 */
[----:B------:R-:W-:Y:S02]  /*46ba0*/  PRMT R7, R66, 0x7632, R7 ;  /* 0x0000763242077816 */ /* 0x000fe40000000007 */
[----:B--2---:R-:W-:Y:S02]  /*46bb0*/  ISETP.LT.AND P4, PT, R14, UR4, !P1 ;  /* 0x000000040e007c0c */ /* 0x004fe4000cf81270 */
[C---:B------:R-:W-:Y:S02]  /*46bc0*/  LEA R14, P5, R19.reuse, R2, 0x1 ;  /* 0x00000002130e7211 */ /* 0x040fe400078a08ff */
[----:B----4-:R-:W-:Y:S02]  /*46bd0*/  ISETP.LT.AND P0, PT, R18, UR6, !P1 ;  /* 0x0000000612007c0c */ /* 0x010fe4000cf01270 */
[----:B------:R-:W-:-:S02]  /*46be0*/  LEA.HI.X.SX32 R15, R19, R0, 0x1, P5 ;  /* 0x00000000130f7211 */ /* 0x000fc400028f0eff */
[----:B0-----:R-:W-:Y:S02]  /*46bf0*/  ISETP.LT.AND P1, PT, R16, UR7, !P1 ;  /* 0x0000000710007c0c */ /* 0x001fe4000cf21270 */
[----:B------:R-:W-:-:S04]  /*46c00*/  LEA R2, P5, R17, R2, 0x1 ;  /* 0x0000000211027211 */ /* 0x000fc800078a08ff */
[----:B------:R-:W-:Y:S02]  /*46c10*/  LEA.HI.X.SX32 R3, R17, R0, 0x1, P5 ;  /* 0x0000000011037211 */ /* 0x000fe400028f0eff */
[----:B------:R-:W-:-:S05]  /*46c20*/  PRMT R0, R62, 0x7632, R0 ;  /* 0x000076323e007816 */ /* 0x000fca0000000000 */
[----:B------:R1:W-:Y:S04]  /*46c30*/  @P2 STG.E.U16 desc[UR20][R8.64], R0 ;  /* 0x0000000008002986 */ /* 0x0003e8000c101514 */
[----:B------:R1:W-:Y:S04]  /*46c40*/  @P4 STG.E.U16 desc[UR20][R10.64], R64 ;  /* 0x000000400a004986 */ /* 0x0003e8000c101514 */
[----:B------:R1:W-:Y:S04]  /*46c50*/  @P0 STG.E.U16 desc[UR20][R12.64], R6 ;  /* 0x000000060c000986 */ /* 0x0003e8000c101514 */
[----:B------:R1:W-:Y:S04]  /*46c60*/  @P1 STG.E.U16 desc[UR20][R2.64], R66 ;  /* 0x0000004202001986 */ /* 0x0003e8000c101514 */
[----:B------:R1:W-:Y:S01]  /*46c70*/  @P6 STG.E.U16 desc[UR20][R14.64], R7 ;  /* 0x000000070e006986 */ /* 0x0003e2000c101514 */
[----:B------:R-:W-:Y:S06]  /*46c80*/  BAR.SYNC.DEFER_BLOCKING 0x0 ;  /* 0x0000000000007b1d */ /* 0x000fec0000010000 */
[----:B------:R-:W-:Y:S05]  /*46c90*/  BRA.U UP0, `(.L_x_14) ;  /* 0x0000000100a07547 */ /* 0x000fea000b800000 */
[----:B------:R-:W0:Y:S01]  /*46ca0*/  S2UR UR5, SR_CgaCtaId ;  /* 0x00000000000579c3 */ /* 0x000e220000008800 */
[----:B------:R-:W-:Y:S01]  /*46cb0*/  NOP ;  /* 0x0000000000007918 */ /* 0x000fe20000000000 */
[----:B------:R-:W-:Y:S01]  /*46cc0*/  UMOV UR4, 0x50 ;  /* 0x0000005000047882 */ /* 0x000fe20000000000 */
[----:B-1----:R-:W-:Y:S02]  /*46cd0*/  IMAD.U32 R0, RZ, RZ, UR8 ;  /* 0x00000008ff007e24 */ /* 0x002fe4000f8e00ff */
[----:B------:R-:W-:Y:S02]  /*46ce0*/  IMAD.MOV.U32 R3, RZ, RZ, 0xffff ;  /* 0x0000ffffff037424 */ /* 0x000fe400078e00ff */
[----:B------:R-:W-:Y:S01]  /*46cf0*/  IMAD.MOV.U32 R7, RZ, RZ, 0x1 ;  /* 0x00000001ff077424 */ /* 0x000fe200078e00ff */
[----:B------:R-:W-:-:S04]  /*46d00*/  LOP3.LUT R0, R0, 0xffff, RZ, 0xc0, !PT ;  /* 0x0000ffff00007812 */ /* 0x000fc800078ec0ff */
[----:B------:R-:W-:-:S05]  /*46d10*/  SHF.R.U32.HI R0, RZ, 0x5, R0 ;  /* 0x00000005ff007819 */ /* 0x000fca0000011600 */
[----:B------:R-:W-:Y:S01]  /*46d20*/  VIADD R2, R0, 0x10 ;  /* 0x0000001000027836 */ /* 0x000fe20000000000 */
[----:B------:R-:W-:Y:S01]  /*46d30*/  SHF.L.U32 R0, R3, R0, RZ ;  /* 0x0000000003007219 */ /* 0x000fe200000006ff */
[----:B0-----:R-:W-:-:S03]  /*46d40*/  ULEA UR6, UR5, UR4, 0x18 ;  /* 0x0000000405067291 */ /* 0x001fc6000f8ec0ff */
[----:B------:R-:W-:-:S04]  /*46d50*/  SHF.L.U32 R3, R7, R2, RZ ;  /* 0x0000000207037219 */ /* 0x000fc800000006ff */
[----:B------:R-:W-:Y:S02]  /*46d60*/  LOP3.LUT R0, R3, R0, RZ, 0xfc, !PT ;  /* 0x0000000003007212 */ /* 0x000fe400078efcff */
[----:B------:R-:W0:Y:S02]  /*46d70*/  LDS R5, [UR6] ;  /* 0x00000006ff057984 */ /* 0x000e240008000800 */
[C---:B------:R-:W-:Y:S02]  /*46d80*/  LOP3.LUT R2, R0.reuse, 0xffff, RZ, 0xc0, !PT ;  /* 0x0000ffff00027812 */ /* 0x040fe400078ec0ff */
[----:B0-----:R-:W-:-:S04]  /*46d90*/  LOP3.LUT R3, R0, 0xffff, R5, 0x80, !PT ;  /* 0x0000ffff00037812 */ /* 0x001fc800078e8005 */
[----:B------:R-:W-:-:S13]  /*46da0*/  ISETP.NE.AND P0, PT, R3, R2, PT ;  /* 0x000000020300720c */ /* 0x000fda0003f05270 */
[----:B------:R-:W-:Y:S05]  /*46db0*/  @P0 BRA `(.L_x_15) ;  /* 0x0000000000500947 */ /* 0x000fea0003800000 */
[----:B------:R-:W-:Y:S02]  /*46dc0*/  SHF.R.U32.HI R5, RZ, 0x10, R5 ;  /* 0x00000010ff057819 */ /* 0x000fe40000011605 */
[----:B------:R-:W-:-:S04]  /*46dd0*/  SHF.R.U32.HI R2, RZ, 0x10, R0 ;  /* 0x00000010ff027819 */ /* 0x000fc80000011600 */
[----:B------:R-:W-:-:S04]  /*46de0*/  LOP3.LUT R5, R5, R2, RZ, 0xc0, !PT ;  /* 0x0000000205057212 */ /* 0x000fc800078ec0ff */
[----:B------:R-:W-:-:S13]  /*46df0*/  ISETP.NE.AND P0, PT, R5, R2, PT ;  /* 0x000000020500720c */ /* 0x000fda0003f05270 */
[----:B------:R-:W-:Y:S05]  /*46e00*/  @P0 BRA `(.L_x_16) ;  /* 0x0000000000300947 */ /* 0x000fea0003800000 */
[----:B------:R-:W-:Y:S01]  /*46e10*/  R2UR UR4, R0 ;  /* 0x00000000000472ca */ /* 0x000fe200000e0000 */
[----:B------:R-:W-:Y:S01]  /*46e20*/  VOTEU.ANY UR5, UPT, PT ;  /* 0x0000000000057886 */ /* 0x000fe200038e0100 */
[----:B------:R-:W0:Y:S01]  /*46e30*/  S2R R0, SR_LANEID ;  /* 0x0000000000007919 */ /* 0x000e220000000000 */
[----:B------:R-:W-:-:S10]  /*46e40*/  UFLO.U32 UR5, UR5 ;  /* 0x00000005000572bd */ /* 0x000fd400080e0000 */
[----:B------:R-:W-:-:S06]  /*46e50*/  ULOP3.LUT UR4, URZ, UR4, URZ, 0x33, !UPT ;  /* 0x00000004ff047292 */ /* 0x000fcc000f8e33ff */
[----:B------:R-:W-:-:S04]  /*46e60*/  IMAD.U32 R2, RZ, RZ, UR4 ;  /* 0x00000004ff027e24 */ /* 0x000fc8000f8e00ff */
[----:B------:R-:W1:Y:S02]  /*46e70*/  REDUX UR7, R2 ;  /* 0x00000000020773c4 */ /* 0x000e640000000000 */
[----:B------:R2:W-:Y:S01]  /*46e80*/  UTCATOMSWS.AND URZ, UR4 ;  /* 0x0000000400ff79e3 */ /* 0x0005e20008000000 */
[----:B0-----:R-:W-:Y:S01]  /*46e90*/  ISETP.EQ.U32.AND P0, PT, R0, UR5, PT ;  /* 0x0000000500007c0c */ /* 0x001fe2000bf02070 */
[----:B-1----:R-:W-:-:S12]  /*46ea0*/  IMAD.U32 R0, RZ, RZ, UR7 ;  /* 0x00000007ff007e24 */ /* 0x002fd8000f8e00ff */
[----:B------:R2:W-:Y:S01]  /*46eb0*/  @P0 ATOMS.AND RZ, [UR6], R0 ;  /* 0x00000000ffff098c */ /* 0x0005e2000a800006 */
[----:B------:R-:W-:Y:S05]  /*46ec0*/  BRA `(.L_x_14) ;  /* 0x0000000000147947 */ /* 0x000fea0003800000 */
.L_x_16:
[----:B------:R-:W-:-:S07]  /*46ed0*/  MOV R2, 0x46ef0 ;  /* 0x00046ef000027802 */ /* 0x000fce0000000f00 */
[----:B------:R-:W-:Y:S05]  /*46ee0*/  CALL.REL.NOINC `($__internal_0_$__cuda_sm10x_tcgen05_guardrail_trap_col_being_dealloced_not_returned_by_alloc) ;  /* 0x00000000002c7944 */ /* 0x000fea0003c00000 */
[----:B------:R-:W-:Y:S05]  /*46ef0*/  BRA `(.L_x_14) ;  /* 0x0000000000087947 */ /* 0x000fea0003800000 */
.L_x_15:
[----:B------:R-:W-:-:S07]  /*46f00*/  MOV R2, 0x46f20 ;  /* 0x00046f2000027802 */ /* 0x000fce0000000f00 */
[----:B------:R-:W-:Y:S05]  /*46f10*/  CALL.REL.NOINC `($__internal_2_$__cuda_sm10x_tcgen05_guardrail_trap_unallocated_columns_being_dealloced) ;  /* 0x0000000000387944 */ /* 0x000fea0003c00000 */
.L_x_14:
[----:B------:R-:W-:Y:S01]  /*46f20*/  NOP ;  /* 0x0000000000007918 */ /* 0x000fe20000000000 */
[----:B--2---:R-:W-:Y:S05]  /*46f30*/  EXIT ;  /* 0x000000000000794d */ /* 0x004fea0003800000 */
.L_x_9:
[----:B------:R-:W0:Y:S02]  /*46f40*/  SYNCS.PHASECHK.TRANS64.TRYWAIT P3, [UR6], R5 ;  /* 0x00000005ff0075a7 */ /* 0x000e240008061106 */
[----:B0-----:R-:W-:Y:S05]  /*46f50*/  @!P3 BRA `(.L_x_9) ;  /* 0xfffffffc00f8b947 */ /* 0x001fea000383ffff */
[----:B------:R-:W-:Y:S05]  /*46f60*/  BRA `(.L_x_17) ;  /* 0xfffffe5c00ec7947 */ /* 0x000fea000383ffff */
.L_x_13:
[----:B------:R-:W2:Y:S02]  /*46f70*/  SYNCS.PHASECHK.TRANS64.TRYWAIT P3, [UR6], R8 ;  /* 0x00000008ff0075a7 */ /* 0x000ea40008061106 */
[----:B--2---:R-:W-:Y:S05]  /*46f80*/  @!P3 BRA `(.L_x_13) ;  /* 0xfffffffc00f8b947 */ /* 0x004fea000383ffff */
[----:B------:R-:W-:Y:S05]  /*46f90*/  BRA `(.L_x_12) ;  /* 0xffffff5000d47947 */ /* 0x000fea000383ffff */
        .weak           $__internal_0_$__cuda_sm10x_tcgen05_guardrail_trap_col_being_dealloced_not_returned_by_alloc
        .type           $__internal_0_$__cuda_sm10x_tcgen05_guardrail_trap_col_being_dealloced_not_returned_by_alloc,@function
        .size           $__internal_0_$__cuda_sm10x_tcgen05_guardrail_trap_col_being_dealloced_not_returned_by_alloc,($__internal_1_$__cuda_sm10x_tcgen05_guardrail_trap_phase_invalid_during_alloc - $__internal_0_$__cuda_sm10x_tcgen05_guardrail_trap_col_being_dealloced_not_returned_by_alloc)
$__internal_0_$__cuda_sm10x_tcgen05_guardrail_trap_col_being_dealloced_not_returned_by_alloc:
[----:B------:R-:W-:Y:S05]  /*46fa0*/  BPT.TRAP 0x1 ;  /* 0x000000040000795c */ /* 0x000fea0000300000 */
[----:B------:R-:W-:-:S04]  /*46fb0*/  IMAD.MOV.U32 R3, RZ, RZ, 0x0 ;  /* 0x00000000ff037424 */ /* 0x000fc800078e00ff */
[----:B------:R-:W-:Y:S05]  /*46fc0*/  RET.REL.NODEC R2 `(matmul_kernel) ;  /* 0xfffffb90020c7950 */ /* 0x000fea0003c3ffff */
        .weak           $__internal_1_$__cuda_sm10x_tcgen05_guardrail_trap_phase_invalid_during_alloc
        .type           $__internal_1_$__cuda_sm10x_tcgen05_guardrail_trap_phase_invalid_during_alloc,@function
        .size           $__internal_1_$__cuda_sm10x_tcgen05_guardrail_trap_phase_invalid_during_alloc,($__internal_2_$__cuda_sm10x_tcgen05_guardrail_trap_unallocated_columns_being_dealloced - $__internal_1_$__cuda_sm10x_tcgen05_guardrail_trap_phase_invalid_during_alloc)
$__internal_1_$__cuda_sm10x_tcgen05_guardrail_trap_phase_invalid_during_alloc:
[----:B------:R-:W-:Y:S05]  /*46fd0*/  BPT.TRAP 0x1 ;  /* 0x000000040000795c */ /* 0x000fea0000300000 */
[----:B------:R-:W-:-:S04]  /*46fe0*/  IMAD.MOV.U32 R3, RZ, RZ, 0x0 ;  /* 0x00000000ff037424 */ /* 0x000fc800078e00ff */
[----:B------:R-:W-:Y:S05]  /*46ff0*/  RET.REL.NODEC R2 `(matmul_kernel) ;  /* 0xfffffb9002007950 */ /* 0x000fea0003c3ffff */
        .weak           $__internal_2_$__cuda_sm10x_tcgen05_guardrail_trap_unallocated_columns_being_dealloced
        .type           $__internal_2_$__cuda_sm10x_tcgen05_guardrail_trap_unallocated_columns_being_dealloced,@function
        .size           $__internal_2_$__cuda_sm10x_tcgen05_guardrail_trap_unallocated_columns_being_dealloced,(.L_x_21 - $__internal_2_$__cuda_sm10x_tcgen05_guardrail_trap_unallocated_columns_being_dealloced)
$__internal_2_$__cuda_sm10x_tcgen05_guardrail_trap_unallocated_columns_being_dealloced:
[----:B------:R-:W-:Y:S05]  /*47000*/  BPT.TRAP 0x1 ;  /* 0x000000040000795c */ /* 0x000fea0000300000 */
[----:B------:R-:W-:-:S04]  /*47010*/  IMAD.MOV.U32 R3, RZ, RZ, 0x0 ;  /* 0x00000000ff037424 */ /* 0x000fc800078e00ff */
[----:B------:R-:W-:Y:S05]  /*47020*/  RET.REL.NODEC R2 `(matmul_kernel) ;  /* 0xfffffb8c02f47950 */ /* 0x000fea0003c3ffff */
.L_x_18:
[----:B------:R-:W-:-:S00]  /*47030*/  BRA `(.L_x_18) ;  /* 0xfffffffc00fc7947 */ /* 0x000fc0000383ffff */
[----:B------:R-:W-:-:S00]  /*47040*/  NOP ;  /* 0x0000000000007918 */ /* 0x000fc00000000000 */
        /* <DEDUP_REMOVED lines=11> */
.L_x_21:


//--------------------- .nv.shared.matmul_kernel  --------------------------
	.section	.nv.shared.matmul_kernel,"aw",@nobits
	.sectionflags	@""
	.align	16
	.zero		1024


//--------------------- .nv.shared.reserved.0     --------------------------
	.section	.nv.shared.reserved.0,"aw",@nobits
	.align	8
	.weak		__nv_reservedSMEM_offset_0_alias
	.size		__nv_reservedSMEM_offset_0_alias, 0, 64
	.other		__nv_reservedSMEM_offset_0_alias,@"STO_CUDA_RESERVED_SHARED STV_DEFAULT"
__nv_reservedSMEM_offset_0_alias:
	.zero		0
.nv.shared.reserved.0:
	.zero		64
	.weak		__nv_reservedSMEM_allocation_phase
	.type		__nv_reservedSMEM_allocation_phase,@object
	.size		__nv_reservedSMEM_allocation_phase,(.L_0 - __nv_reservedSMEM_allocation_phase)
__nv_reservedSMEM_allocation_phase:
	.zero		1
.L_0:
	.zero		7
	.weak		__nv_reservedSMEM_devtool_atexit_pc
	.type		__nv_reservedSMEM_devtool_atexit_pc,@object
	.size		__nv_reservedSMEM_devtool_atexit_pc,(__nv_reservedSMEM_allocation_mask - __nv_reservedSMEM_devtool_atexit_pc)
__nv_reservedSMEM_devtool_atexit_pc:
	.zero		8
	.weak		__nv_reservedSMEM_allocation_mask
	.type		__nv_reservedSMEM_allocation_mask,@object
	.size		__nv_reservedSMEM_allocation_mask,(.L_2 - __nv_reservedSMEM_allocation_mask)
__nv_reservedSMEM_allocation_mask:
	.zero		4
.L_2:


//--------------------- .nv.constant0.matmul_kernel --------------------------
	.section	.nv.constant0.matmul_kernel,"a",@progbits
	.sectionflags	@""
	.align	4
.nv.constant0.matmul_kernel:
	.zero		976


//--------------------- SYMBOLS --------------------------

	.type		.nv.reservedSmem.offset0,@object
	.size		.nv.reservedSmem.offset0,0x4
	.type		.nv.reservedSmem.cap,@object
	.size		.nv.reservedSmem.cap,0x4
